def matmul_kernel(
    a_ptr,
    b_ptr,
    c_ptr,
    M,
    N,
    K,
    stride_am,
    stride_ak,
    stride_bk,
    stride_bn,
    stride_cm,
    stride_cn,
    BLOCK_M: tl.constexpr,
    BLOCK_N: tl.constexpr,
    BLOCK_K: tl.constexpr,
    GROUP_M: tl.constexpr,
):
    pid = tl.program_id(axis=0)
    num_pid_m = tl.cdiv(M, BLOCK_M)
    num_pid_n = tl.cdiv(N, BLOCK_N)
    num_pid_in_group = GROUP_M * num_pid_n
    group_id = pid // num_pid_in_group
    first_pid_m = group_id * GROUP_M
    group_size_m = min(num_pid_m - first_pid_m, GROUP_M)
    pid_m = first_pid_m + ((pid % num_pid_in_group) % group_size_m)
    pid_n = (pid % num_pid_in_group) // group_size_m

    offs_am = (pid_m * BLOCK_M + tl.arange(0, BLOCK_M)) % M
    offs_bn = (pid_n * BLOCK_N + tl.arange(0, BLOCK_N)) % N
    offs_k = tl.arange(0, BLOCK_K)
    a_ptrs = a_ptr + offs_am[:, None] * stride_am + offs_k[None, :] * stride_ak
    b_ptrs = b_ptr + offs_k[:, None] * stride_bk + offs_bn[None, :] * stride_bn

    acc = tl.zeros((BLOCK_M, BLOCK_N), dtype=tl.float32)
    for kk in range(0, tl.cdiv(K, BLOCK_K)):
        a = tl.load(a_ptrs, mask=offs_k[None, :] < K - kk * BLOCK_K, other=0.0)
        b = tl.load(b_ptrs, mask=offs_k[:, None] < K - kk * BLOCK_K, other=0.0)
        acc = tl.dot(a, b, acc)
        a_ptrs += BLOCK_K * stride_ak
        b_ptrs += BLOCK_K * stride_bk

    c = acc.to(c_ptr.dtype.element_ty)
    offs_cm = pid_m * BLOCK_M + tl.arange(0, BLOCK_M)
    offs_cn = pid_n * BLOCK_N + tl.arange(0, BLOCK_N)
    c_ptrs = c_ptr + offs_cm[:, None] * stride_cm + offs_cn[None, :] * stride_cn
    mask = (offs_cm[:, None] < M) & (offs_cn[None, :] < N)
    tl.store(c_ptrs, c, mask=mask)

# config = {"BLOCK_K": 128, "BLOCK_M": 128, "BLOCK_N": 128, "GROUP_M": 1, "arch": "sm_80", "dtype": "bf16", "num_ctas": 1, "num_stages": 3, "num_warps": 4}
# arch = sm_80


// ===== COMPILED SASS (sm_80) =====

	.target	sm_80

	.elftype	@"ET_EXEC"


//--------------------- .note.nv.tkinfo           --------------------------
	.section	.note.nv.tkinfo,"",@"SHT_NOTE"
	.sectionflags	@"SHF_NOTE_NV_TKINFO"
	.tkinfo
        /*0018*/ 	.word	0x00000002
        /*0030*/ 	.string	""
        /*0030*/ 	.string	"ptxas"
        /*0030*/ 	.string	"Cuda compilation tools, release 13.0, V13.0.88"
        /*0030*/ 	.string	"Build cuda_13.0.r13.0/compiler.36424714_0"
        /*0030*/ 	.string	"-v  -suppress-debug-info  -lineinfo  -arch sm_80 "



//--------------------- .note.nv.cuinfo           --------------------------
	.section	.note.nv.cuinfo,"",@"SHT_NOTE"
	.sectionflags	@"SHF_NOTE_NV_CUINFO"
        /*0018*/ 	.short	0x0002
        /*001a*/ 	.short	0x0050
        /*001c*/ 	.short	0x0082
	.zero		2


//--------------------- .nv.info                  --------------------------
	.section	.nv.info,"",@"SHT_CUDA_INFO"
	.align	4


	//----- nvinfo : EIATTR_REGCOUNT
	.align		4
        /*0000*/ 	.byte	0x04, 0x2f
        /*0002*/ 	.short	(.L_1 - .L_0)
	.align		4
.L_0:
        /*0004*/ 	.word	index@(matmul_kernel)
        /*0008*/ 	.word	0x00000020


	//----- nvinfo : EIATTR_FRAME_SIZE
	.align		4
.L_1:
        /*000c*/ 	.byte	0x04, 0x11
        /*000e*/ 	.short	(.L_3 - .L_2)
	.align		4
.L_2:
        /*0010*/ 	.word	index@(matmul_kernel)
        /*0014*/ 	.word	0x00002340


	//----- nvinfo : EIATTR_MIN_STACK_SIZE
	.align		4
.L_3:
        /*0018*/ 	.byte	0x04, 0x12
        /*001a*/ 	.short	(.L_5 - .L_4)
	.align		4
.L_4:
        /*001c*/ 	.word	index@(matmul_kernel)
        /*0020*/ 	.word	0x00002340
.L_5:


//--------------------- .nv.info.matmul_kernel    --------------------------
	.section	.nv.info.matmul_kernel,"",@"SHT_CUDA_INFO"
	.sectionflags	@""
	.align	4


	//----- nvinfo : EIATTR_CUDA_API_VERSION
	.align		4
        /*0000*/ 	.byte	0x04, 0x37
        /*0002*/ 	.short	(.L_7 - .L_6)
.L_6:
        /*0004*/ 	.word	0x00000082


	//----- nvinfo : EIATTR_SW2861232_WAR
	.align		4
.L_7:
        /*0008*/ 	.byte	0x01, 0x35
	.zero		2


	//----- nvinfo : EIATTR_PARAM_CBANK
	.align		4
        /*000c*/ 	.byte	0x04, 0x0a
        /*000e*/ 	.short	(.L_9 - .L_8)
	.align		4
.L_8:
        /*0010*/ 	.word	index@(.nv.constant0.matmul_kernel)
        /*0014*/ 	.short	0x0160
        /*0016*/ 	.short	0x0050


	//----- nvinfo : EIATTR_CBANK_PARAM_SIZE
	.align		4
.L_9:
        /*0018*/ 	.byte	0x03, 0x19
        /*001a*/ 	.short	0x0050


	//----- nvinfo : EIATTR_KPARAM_INFO
	.align		4
        /*001c*/ 	.byte	0x04, 0x17
        /*001e*/ 	.short	(.L_11 - .L_10)
.L_10:
        /*0020*/ 	.word	0x00000000
        /*0024*/ 	.short	0x000d
        /*0026*/ 	.short	0x0048
        /*0028*/ 	.byte	0x00, 0xf4, 0x21, 0x00


	//----- nvinfo : EIATTR_KPARAM_INFO
	.align		4
.L_11:
        /*002c*/ 	.byte	0x04, 0x17
        /*002e*/ 	.short	(.L_13 - .L_12)
.L_12:
        /*0030*/ 	.word	0x00000000
        /*0034*/ 	.short	0x000c
        /*0036*/ 	.short	0x0040
        /*0038*/ 	.byte	0x00, 0xf4, 0x21, 0x00


	//----- nvinfo : EIATTR_KPARAM_INFO
	.align		4
.L_13:
        /*003c*/ 	.byte	0x04, 0x17
        /*003e*/ 	.short	(.L_15 - .L_14)
.L_14:
        /*0040*/ 	.word	0x00000000
        /*0044*/ 	.short	0x000b
        /*0046*/ 	.short	0x0038
        /*0048*/ 	.byte	0x00, 0xf0, 0x11, 0x00


	//----- nvinfo : EIATTR_KPARAM_INFO
	.align		4
.L_15:
        /*004c*/ 	.byte	0x04, 0x17
        /*004e*/ 	.short	(.L_17 - .L_16)
.L_16:
        /*0050*/ 	.word	0x00000000
        /*0054*/ 	.short	0x000a
        /*0056*/ 	.short	0x0034
        /*0058*/ 	.byte	0x00, 0xf0, 0x11, 0x00


	//----- nvinfo : EIATTR_KPARAM_INFO
	.align		4
.L_17:
        /*005c*/ 	.byte	0x04, 0x17
        /*005e*/ 	.short	(.L_19 - .L_18)
.L_18:
        /*0060*/ 	.word	0x00000000
        /*0064*/ 	.short	0x0009
        /*0066*/ 	.short	0x0030
        /*0068*/ 	.byte	0x00, 0xf0, 0x11, 0x00


	//----- nvinfo : EIATTR_KPARAM_INFO
	.align		4
.L_19:
        /*006c*/ 	.byte	0x04, 0x17
        /*006e*/ 	.short	(.L_21 - .L_20)
.L_20:
        /*0070*/ 	.word	0x00000000
        /*0074*/ 	.short	0x0008
        /*0076*/ 	.short	0x002c
        /*0078*/ 	.byte	0x00, 0xf0, 0x11, 0x00


	//----- nvinfo : EIATTR_KPARAM_INFO
	.align		4
.L_21:
        /*007c*/ 	.byte	0x04, 0x17
        /*007e*/ 	.short	(.L_23 - .L_22)
.L_22:
        /*0080*/ 	.word	0x00000000
        /*0084*/ 	.short	0x0007
        /*0086*/ 	.short	0x0028
        /*0088*/ 	.byte	0x00, 0xf0, 0x11, 0x00


	//----- nvinfo : EIATTR_KPARAM_INFO
	.align		4
.L_23:
        /*008c*/ 	.byte	0x04, 0x17
        /*008e*/ 	.short	(.L_25 - .L_24)
.L_24:
        /*0090*/ 	.word	0x00000000
        /*0094*/ 	.short	0x0006
        /*0096*/ 	.short	0x0024
        /*0098*/ 	.byte	0x00, 0xf0, 0x11, 0x00


	//----- nvinfo : EIATTR_KPARAM_INFO
	.align		4
.L_25:
        /*009c*/ 	.byte	0x04, 0x17
        /*009e*/ 	.short	(.L_27 - .L_26)
.L_26:
        /*00a0*/ 	.word	0x00000000
        /*00a4*/ 	.short	0x0005
        /*00a6*/ 	.short	0x0020
        /*00a8*/ 	.byte	0x00, 0xf0, 0x11, 0x00


	//----- nvinfo : EIATTR_KPARAM_INFO
	.align		4
.L_27:
        /*00ac*/ 	.byte	0x04, 0x17
        /*00ae*/ 	.short	(.L_29 - .L_28)
.L_28:
        /*00b0*/ 	.word	0x00000000
        /*00b4*/ 	.short	0x0004
        /*00b6*/ 	.short	0x001c
        /*00b8*/ 	.byte	0x00, 0xf0, 0x11, 0x00


	//----- nvinfo : EIATTR_KPARAM_INFO
	.align		4
.L_29:
        /*00bc*/ 	.byte	0x04, 0x17
        /*00be*/ 	.short	(.L_31 - .L_30)
.L_30:
        /*00c0*/ 	.word	0x00000000
        /*00c4*/ 	.short	0x0003
        /*00c6*/ 	.short	0x0018
        /*00c8*/ 	.byte	0x00, 0xf0, 0x11, 0x00


	//----- nvinfo : EIATTR_KPARAM_INFO
	.align		4
.L_31:
        /*00cc*/ 	.byte	0x04, 0x17
        /*00ce*/ 	.short	(.L_33 - .L_32)
.L_32:
        /*00d0*/ 	.word	0x00000000
        /*00d4*/ 	.short	0x0002
        /*00d6*/ 	.short	0x0010
        /*00d8*/ 	.byte	0x00, 0xf4, 0x21, 0x00


	//----- nvinfo : EIATTR_KPARAM_INFO
	.align		4
.L_33:
        /*00dc*/ 	.byte	0x04, 0x17
        /*00de*/ 	.short	(.L_35 - .L_34)
.L_34:
        /*00e0*/ 	.word	0x00000000
        /*00e4*/ 	.short	0x0001
        /*00e6*/ 	.short	0x0008
        /*00e8*/ 	.byte	0x00, 0xf4, 0x21, 0x00


	//----- nvinfo : EIATTR_KPARAM_INFO
	.align		4
.L_35:
        /*00ec*/ 	.byte	0x04, 0x17
        /*00ee*/ 	.short	(.L_37 - .L_36)
.L_36:
        /*00f0*/ 	.word	0x00000000
        /*00f4*/ 	.short	0x0000
        /*00f6*/ 	.short	0x0000
        /*00f8*/ 	.byte	0x00, 0xf4, 0x21, 0x00


	//----- nvinfo : EIATTR_MAXREG_COUNT
	.align		4
.L_37:
        /*00fc*/ 	.byte	0x03, 0x1b
        /*00fe*/ 	.short	0x00ff


	//----- nvinfo : EIATTR_NUM_BARRIERS
	.align		4
        /*0100*/ 	.byte	0x02, 0x4c
        /*0102*/ 	.byte	0x01
	.zero		1


	//----- nvinfo : EIATTR_ANNOTATIONS
	.align		4
        /*0104*/ 	.byte	0x04, 0x55
        /*0106*/ 	.short	(.L_39 - .L_38)


	//   ....[0]....
.L_38:
        /*0108*/ 	.word	0x00000001
        /*010c*/ 	.byte	0xc0, 0x04, 0x00, 0x00, 0x01, 0x00, 0x00, 0x00, 0x00, 0x05, 0x00, 0x00, 0x01, 0x00, 0x00, 0x00
        /* <DEDUP_REMOVED lines=3983> */
        /*fa0c*/ 	.byte	0xb0, 0x8e, 0x03, 0x00


	//----- nvinfo : EIATTR_MERCURY_ISA_VERSION
	.align		4
.L_39:
        /*fa10*/ 	.byte	0x03, 0x5f
        /*fa12*/ 	.short	0x0000


	//----- nvinfo : EIATTR_EXIT_INSTR_OFFSETS
	.align		4
        /*fa14*/ 	.byte	0x04, 0x1c
        /*fa16*/ 	.short	(.L_41 - .L_40)


	//   ....[0]....
.L_40:
        /*fa18*/ 	.word	0x000391d0


	//   ....[1]....
        /*fa1c*/ 	.word	0x00039200


	//----- nvinfo : EIATTR_REQNTID
	.align		4
.L_41:
        /*fa20*/ 	.byte	0x04, 0x10
        /*fa22*/ 	.short	(.L_43 - .L_42)
.L_42:
        /*fa24*/ 	.word	0x00000080
        /*fa28*/ 	.word	0x00000001
        /*fa2c*/ 	.word	0x00000001
.L_43:


//--------------------- .nv.callgraph             --------------------------
	.section	.nv.callgraph,"",@"SHT_CUDA_CALLGRAPH"
	.align	4
	.sectionentsize	8
	.align		4
        /*0000*/ 	.word	0x00000000
	.align		4
        /*0004*/ 	.word	0xffffffff
	.align		4
        /*0008*/ 	.word	0x00000000
	.align		4
        /*000c*/ 	.word	0xfffffffe
	.align		4
        /*0010*/ 	.word	0x00000000
	.align		4
        /*0014*/ 	.word	0xfffffffd
	.align		4
        /*0018*/ 	.word	0x00000000
	.align		4
        /*001c*/ 	.word	0xfffffffc


//--------------------- .nv.rel.action            --------------------------
	.section	.nv.rel.action,"",@"SHT_CUDA_RELOCINFO"
	.align	8
	.sectionentsize	8
        /*0000*/ 	.byte	0x73, 0x00, 0x00, 0x00, 0x00, 0x00, 0x00, 0x00, 0x00, 0x00, 0x00, 0x11, 0x25, 0x00, 0x05, 0x36


//--------------------- .nv.constant0.matmul_kernel --------------------------
	.section	.nv.constant0.matmul_kernel,"a",@progbits
	.sectionflags	@""
	.align	4
.nv.constant0.matmul_kernel:
	.zero		432


//--------------------- .text.matmul_kernel       --------------------------
	.section	.text.matmul_kernel,"ax",@progbits
	.sectioninfo	@"SHI_REGISTERS=32"
	.align	128
        .global         matmul_kernel
        .type           matmul_kernel,@function
        .size           matmul_kernel,(.L_x_5 - matmul_kernel)
        .other          matmul_kernel,@"STO_CUDA_ENTRY STV_DEFAULT"
matmul_kernel:
.text.matmul_kernel:
[----:B------:R-:W-:-:S04]  /*0000*/  IMAD.MOV.U32 R1, RZ, RZ, c[0x0][0x28] ;  /* 0x00000a00ff017624 */ /* 0x000fc800078e00ff */
[----:B------:R-:W-:Y:S01]  /*0010*/  IMAD.MOV.U32 R0, RZ, RZ, 0x7f ;  /* 0x0000007fff007424 */ /* 0x000fe200078e00ff */
[----:B------:R-:W-:Y:S01]  /*0020*/  IADD3 R1, R1, -0x2340, RZ ;  /* 0xffffdcc001017810 */ /* 0x000fe20007ffe0ff */
[----:B------:R-:W0:Y:S01]  /*0030*/  S2R R13, SR_TID.X ;  /* 0x00000000000d7919 */ /* 0x000e220000002100 */
[----:B------:R-:W-:Y:S02]  /*0040*/  ULDC.64 UR6, c[0x0][0x118] ;  /* 0x0000460000067ab9 */ /* 0x000fe40000000a00 */
[C---:B------:R-:W-:Y:S02]  /*0050*/  IADD3 R2, R0.reuse, c[0x0][0x17c], RZ ;  /* 0x00005f0000027a10 */ /* 0x040fe40007ffe0ff */
[----:B------:R-:W-:Y:S02]  /*0060*/  IADD3 R16, R0, c[0x0][0x180], RZ ;  /* 0x0000600000107a10 */ /* 0x000fe40007ffe0ff */
[----:B------:R-:W-:-:S04]  /*0070*/  SHF.R.S32.HI R3, RZ, 0x1f, R2 ;  /* 0x0000001fff037819 */ /* 0x000fc80000011402 */
[----:B------:R-:W-:Y:S02]  /*0080*/  LEA.HI R2, R3, R2, RZ, 0x7 ;  /* 0x0000000203027211 */ /* 0x000fe400078f38ff */
[----:B------:R-:W1:Y:S02]  /*0090*/  S2R R3, SR_CTAID.X ;  /* 0x0000000000037919 */ /* 0x000e640000002500 */
[----:B------:R-:W-:-:S04]  /*00a0*/  SHF.R.S32.HI R2, RZ, 0x7, R2 ;  /* 0x00000007ff027819 */ /* 0x000fc80000011402 */
[-C--:B------:R-:W-:Y:S02]  /*00b0*/  IABS R8, R2.reuse ;  /* 0x0000000200087213 */ /* 0x080fe40000000000 */
[----:B------:R-:W-:Y:S02]  /*00c0*/  IABS R10, R2 ;  /* 0x00000002000a7213 */ /* 0x000fe40000000000 */
[----:B------:R-:W2:Y:S01]  /*00d0*/  I2F.RP R6, R8 ;  /* 0x0000000800067306 */ /* 0x000ea20000209400 */
[----:B0-----:R-:W-:Y:S02]  /*00e0*/  LOP3.LUT R14, R13, 0x7f, RZ, 0xc0, !PT ;  /* 0x0000007f0d0e7812 */ /* 0x001fe400078ec0ff */
[----:B-1----:R-:W-:-:S05]  /*00f0*/  IABS R9, R3 ;  /* 0x0000000300097213 */ /* 0x002fca0000000000 */
[----:B--2---:R-:W0:Y:S02]  /*0100*/  MUFU.RCP R6, R6 ;  /* 0x0000000600067308 */ /* 0x004e240000001000 */
[----:B0-----:R-:W-:Y:S01]  /*0110*/  IADD3 R4, R6, 0xffffffe, RZ ;  /* 0x0ffffffe06047810 */ /* 0x001fe20007ffe0ff */
[----:B------:R-:W-:-:S05]  /*0120*/  IMAD.MOV R6, RZ, RZ, -R10 ;  /* 0x000000ffff067224 */ /* 0x000fca00078e0a0a */
[----:B------:R0:W1:Y:S02]  /*0130*/  F2I.FTZ.U32.TRUNC.NTZ R5, R4 ;  /* 0x0000000400057305 */ /* 0x000064000021f000 */
[----:B0-----:R-:W-:Y:S02]  /*0140*/  IMAD.MOV.U32 R4, RZ, RZ, RZ ;  /* 0x000000ffff047224 */ /* 0x001fe400078e00ff */
[----:B-1----:R-:W-:-:S04]  /*0150*/  IMAD.MOV R7, RZ, RZ, -R5 ;  /* 0x000000ffff077224 */ /* 0x002fc800078e0a05 */
[----:B------:R-:W-:-:S04]  /*0160*/  IMAD R7, R7, R8, RZ ;  /* 0x0000000807077224 */ /* 0x000fc800078e02ff */
[----:B------:R-:W-:-:S06]  /*0170*/  IMAD.HI.U32 R5, R5, R7, R4 ;  /* 0x0000000705057227 */ /* 0x000fcc00078e0004 */
[----:B------:R-:W-:-:S04]  /*0180*/  IMAD.HI.U32 R4, R5, R9, RZ ;  /* 0x0000000905047227 */ /* 0x000fc800078e00ff */
[----:B------:R-:W-:-:S05]  /*0190*/  IMAD R5, R4, R6, R9 ;  /* 0x0000000604057224 */ /* 0x000fca00078e0209 */
[----:B------:R-:W-:-:S13]  /*01a0*/  ISETP.GT.U32.AND P1, PT, R8, R5, PT ;  /* 0x000000050800720c */ /* 0x000fda0003f24070 */
[----:B------:R-:W-:Y:S01]  /*01b0*/  @!P1 IMAD.IADD R5, R5, 0x1, -R8 ;  /* 0x0000000105059824 */ /* 0x000fe200078e0a08 */
[----:B------:R-:W-:Y:S02]  /*01c0*/  @!P1 IADD3 R4, R4, 0x1, RZ ;  /* 0x0000000104049810 */ /* 0x000fe40007ffe0ff */
[----:B------:R-:W-:Y:S02]  /*01d0*/  ISETP.NE.AND P1, PT, R2, RZ, PT ;  /* 0x000000ff0200720c */ /* 0x000fe40003f25270 */
[----:B------:R-:W-:Y:S02]  /*01e0*/  ISETP.GE.U32.AND P0, PT, R5, R8, PT ;  /* 0x000000080500720c */ /* 0x000fe40003f06070 */
[----:B------:R-:W-:-:S04]  /*01f0*/  LOP3.LUT R5, R3, R2, RZ, 0x3c, !PT ;  /* 0x0000000203057212 */ /* 0x000fc800078e3cff */
[----:B------:R-:W-:Y:S02]  /*0200*/  ISETP.GE.AND P2, PT, R5, RZ, PT ;  /* 0x000000ff0500720c */ /* 0x000fe40003f46270 */
[----:B------:R-:W-:-:S04]  /*0210*/  IADD3 R5, R0, c[0x0][0x178], RZ ;  /* 0x00005e0000057a10 */ /* 0x000fc80007ffe0ff */
[----:B------:R-:W-:Y:S02]  /*0220*/  SHF.R.S32.HI R6, RZ, 0x1f, R5 ;  /* 0x0000001fff067819 */ /* 0x000fe40000011405 */
[----:B------:R-:W-:Y:S02]  /*0230*/  @P0 IADD3 R4, R4, 0x1, RZ ;  /* 0x0000000104040810 */ /* 0x000fe40007ffe0ff */
[----:B------:R-:W-:-:S03]  /*0240*/  LEA.HI R5, R6, R5, RZ, 0x7 ;  /* 0x0000000506057211 */ /* 0x000fc600078f38ff */
[----:B------:R-:W-:Y:S01]  /*0250*/  @!P2 IMAD.MOV R4, RZ, RZ, -R4 ;  /* 0x000000ffff04a224 */ /* 0x000fe200078e0a04 */
[----:B------:R-:W-:-:S04]  /*0260*/  @!P1 LOP3.LUT R4, RZ, R2, RZ, 0x33, !PT ;  /* 0x00000002ff049212 */ /* 0x000fc800078e33ff */
[----:B------:R-:W-:Y:S01]  /*0270*/  LEA.HI.SX32 R5, R5, -R4, 0x19 ;  /* 0x8000000405057211 */ /* 0x000fe200078fcaff */
[----:B------:R-:W-:-:S03]  /*0280*/  IMAD.MOV R8, RZ, RZ, -R4 ;  /* 0x000000ffff087224 */ /* 0x000fc600078e0a04 */
[----:B------:R-:W-:Y:S01]  /*0290*/  IMNMX R10, R5, 0x1, PT ;  /* 0x00000001050a7817 */ /* 0x000fe20003800200 */
[----:B------:R-:W-:-:S03]  /*02a0*/  IMAD R11, R2, R8, R3 ;  /* 0x00000008020b7224 */ /* 0x000fc600078e0203 */
[----:B------:R-:W-:Y:S02]  /*02b0*/  IABS R9, R10 ;  /* 0x0000000a00097213 */ /* 0x000fe40000000000 */
[----:B------:R-:W-:Y:S02]  /*02c0*/  IABS R8, R11 ;  /* 0x0000000b00087213 */ /* 0x000fe40000000000 */
[----:B------:R-:W0:Y:S08]  /*02d0*/  I2F.RP R5, R9 ;  /* 0x0000000900057306 */ /* 0x000e300000209400 */
[----:B0-----:R-:W0:Y:S02]  /*02e0*/  MUFU.RCP R5, R5 ;  /* 0x0000000500057308 */ /* 0x001e240000001000 */
[----:B0-----:R-:W-:-:S06]  /*02f0*/  IADD3 R6, R5, 0xffffffe, RZ ;  /* 0x0ffffffe05067810 */ /* 0x001fcc0007ffe0ff */
[----:B------:R0:W1:Y:S02]  /*0300*/  F2I.FTZ.U32.TRUNC.NTZ R7, R6 ;  /* 0x0000000600077305 */ /* 0x000064000021f000 */
[----:B0-----:R-:W-:Y:S02]  /*0310*/  IMAD.MOV.U32 R6, RZ, RZ, RZ ;  /* 0x000000ffff067224 */ /* 0x001fe400078e00ff */
[----:B-1----:R-:W-:-:S04]  /*0320*/  IMAD.MOV R12, RZ, RZ, -R7 ;  /* 0x000000ffff0c7224 */ /* 0x002fc800078e0a07 */
[----:B------:R-:W-:Y:S01]  /*0330*/  IMAD.MOV.U32 R2, RZ, RZ, R12 ;  /* 0x000000ffff027224 */ /* 0x000fe200078e000c */
[----:B------:R-:W-:-:S03]  /*0340*/  IABS R12, R10 ;  /* 0x0000000a000c7213 */ /* 0x000fc60000000000 */
[----:B------:R-:W-:Y:S02]  /*0350*/  IMAD R3, R2, R9, RZ ;  /* 0x0000000902037224 */ /* 0x000fe400078e02ff */
[----:B------:R-:W-:Y:S02]  /*0360*/  IMAD.MOV.U32 R2, RZ, RZ, R8 ;  /* 0x000000ffff027224 */ /* 0x000fe400078e0008 */
[----:B------:R-:W-:-:S04]  /*0370*/  IMAD.HI.U32 R7, R7, R3, R6 ;  /* 0x0000000307077227 */ /* 0x000fc800078e0006 */
[----:B------:R-:W-:Y:S02]  /*0380*/  IMAD.MOV R3, RZ, RZ, -R12 ;  /* 0x000000ffff037224 */ /* 0x000fe400078e0a0c */
        /* <DEDUP_REMOVED lines=8> */
[----:B------:R-:W-:-:S07]  /*0410*/  ISETP.GE.AND P2, PT, R2, RZ, PT ;  /* 0x000000ff0200720c */ /* 0x000fce0003f46270 */
[----:B------:R-:W-:Y:S02]  /*0420*/  @P0 IADD3 R7, R7, 0x1, RZ ;  /* 0x0000000107070810 */ /* 0x000fe40007ffe0ff */
[----:B------:R-:W-:-:S04]  /*0430*/  ISETP.GT.AND P0, PT, R16, 0x7f, PT ;  /* 0x0000007f1000780c */ /* 0x000fc80003f04270 */
[----:B------:R-:W-:Y:S01]  /*0440*/  @!P2 IMAD.MOV R7, RZ, RZ, -R7 ;  /* 0x000000ffff07a224 */ /* 0x000fe200078e0a07 */
[----:B------:R-:W-:-:S05]  /*0450*/  @!P1 LOP3.LUT R7, RZ, R10, RZ, 0x33, !PT ;  /* 0x0000000aff079212 */ /* 0x000fca00078e33ff */
[----:B------:R-:W-:Y:S02]  /*0460*/  IMAD.MOV R3, RZ, RZ, -R7 ;  /* 0x000000ffff037224 */ /* 0x000fe400078e0a07 */
[----:B------:R-:W-:Y:S02]  /*0470*/  IMAD.SHL.U32 R15, R7, 0x80, RZ ;  /* 0x00000080070f7824 */ /* 0x000fe400078e00ff */
[----:B------:R-:W-:-:S03]  /*0480*/  IMAD R3, R10, R3, R11 ;  /* 0x000000030a037224 */ /* 0x000fc600078e020b */
[C---:B------:R-:W-:Y:S01]  /*0490*/  IADD3 R2, R15.reuse, 0x2, RZ ;  /* 0x000000020f027810 */ /* 0x040fe20007ffe0ff */
[----:B------:R-:W-:Y:S01]  /*04a0*/  IMAD.IADD R0, R4, 0x1, R3 ;  /* 0x0000000104007824 */ /* 0x000fe200078e0203 */
[C---:B------:R-:W-:Y:S01]  /*04b0*/  IADD3 R4, R15.reuse, 0x1, RZ ;  /* 0x000000010f047810 */ /* 0x040fe20007ffe0ff */
[----:B------:R-:W-:Y:S01]  /*04c0*/  STL [R1+0x438], R15 ;  /* 0x0004380f01007387 */ /* 0x000fe20000100800 */
[C---:B------:R-:W-:Y:S01]  /*04d0*/  IADD3 R3, R15.reuse, 0x3, RZ ;  /* 0x000000030f037810 */ /* 0x040fe20007ffe0ff */
[----:B------:R-:W-:Y:S01]  /*04e0*/  IMAD R0, R0, 0x80, R14 ;  /* 0x0000008000007824 */ /* 0x000fe200078e020e */
[C---:B------:R-:W-:Y:S01]  /*04f0*/  IADD3 R5, R15.reuse, 0x73, RZ ;  /* 0x000000730f057810 */ /* 0x040fe20007ffe0ff */
[----:B------:R0:W-:Y:S01]  /*0500*/  STL [R1+0xc6c], R4 ;  /* 0x000c6c0401007387 */ /* 0x0001e20000100800 */
[C---:B------:R-:W-:Y:S02]  /*0510*/  IADD3 R28, R15.reuse, 0x77, RZ ;  /* 0x000000770f1c7810 */ /* 0x040fe40007ffe0ff */
[C---:B------:R-:W-:Y:S01]  /*0520*/  IADD3 R29, R15.reuse, 0x7c, RZ ;  /* 0x0000007c0f1d7810 */ /* 0x040fe20007ffe0ff */
[----:B------:R1:W-:Y:S04]  /*0530*/  STL [R1+0xc68], R2 ;  /* 0x000c680201007387 */ /* 0x0003e80000100800 */
[----:B------:R2:W-:Y:S01]  /*0540*/  STL [R1+0xc64], R3 ;  /* 0x000c640301007387 */ /* 0x0005e20000100800 */
[----:B0-----:R-:W-:-:S02]  /*0550*/  IADD3 R4, R15, 0x4, RZ ;  /* 0x000000040f047810 */ /* 0x001fc40007ffe0ff */
[----:B-1----:R-:W-:-:S03]  /*0560*/  IADD3 R2, R15, 0x5, RZ ;  /* 0x000000050f027810 */ /* 0x002fc60007ffe0ff */
[----:B------:R0:W-:Y:S01]  /*0570*/  STL [R1+0xc70], R4 ;  /* 0x000c700401007387 */ /* 0x0001e20000100800 */
[----:B--2---:R-:W-:-:S03]  /*0580*/  IADD3 R3, R15, 0x6, RZ ;  /* 0x000000060f037810 */ /* 0x004fc60007ffe0ff */
[----:B------:R1:W-:Y:S04]  /*0590*/  STL [R1+0xc74], R2 ;  /* 0x000c740201007387 */ /* 0x0003e80000100800 */
[----:B------:R2:W-:Y:S01]  /*05a0*/  STL [R1+0xc78], R3 ;  /* 0x000c780301007387 */ /* 0x0005e20000100800 */
[C---:B0-----:R-:W-:Y:S02]  /*05b0*/  IADD3 R4, R15.reuse, 0x7, RZ ;  /* 0x000000070f047810 */ /* 0x041fe40007ffe0ff */
        /* <DEDUP_REMOVED lines=215> */
[----:B0-----:R-:W-:-:S03]  /*1330*/  IADD3 R4, R15, 0x75, RZ ;  /* 0x000000750f047810 */ /* 0x001fc60007ffe0ff */
[----:B------:R-:W-:Y:S01]  /*1340*/  STL [R1+0xe2c], R3 ;  /* 0x000e2c0301007387 */ /* 0x000fe20000100800 */
[C---:B-1----:R-:W-:Y:S02]  /*1350*/  IADD3 R2, R15.reuse, 0x74, RZ ;  /* 0x000000740f027810 */ /* 0x042fe40007ffe0ff */
[----:B--2---:R-:W-:-:S03]  /*1360*/  IADD3 R5, R15, 0x78, RZ ;  /* 0x000000780f057810 */ /* 0x004fc60007ffe0ff */
[----:B------:R0:W-:Y:S04]  /*1370*/  STL [R1+0xe38], R2 ;  /* 0x000e380201007387 */ /* 0x0001e80000100800 */
[----:B------:R1:W-:Y:S01]  /*1380*/  STL [R1+0xe40], R4 ;  /* 0x000e400401007387 */ /* 0x0003e20000100800 */
[C---:B0-----:R-:W-:Y:S02]  /*1390*/  IADD3 R2, R15.reuse, 0x76, RZ ;  /* 0x000000760f027810 */ /* 0x041fe40007ffe0ff */
[----:B-1----:R-:W-:-:S03]  /*13a0*/  IADD3 R4, R15, 0x79, RZ ;  /* 0x000000790f047810 */ /* 0x002fc60007ffe0ff */
[----:B------:R0:W-:Y:S04]  /*13b0*/  STL [R1+0xe44], R2 ;  /* 0x000e440201007387 */ /* 0x0001e80000100800 */
[----:B------:R1:W-:Y:S04]  /*13c0*/  STL [R1+0xe50], R5 ;  /* 0x000e500501007387 */ /* 0x0003e80000100800 */
[----:B------:R-:W-:Y:S01]  /*13d0*/  STL [R1+0xe4c], R28 ;  /* 0x000e4c1c01007387 */ /* 0x000fe20000100800 */
[----:B0-----:R-:W-:-:S03]  /*13e0*/  IADD3 R2, R15, 0x7a, RZ ;  /* 0x0000007a0f027810 */ /* 0x001fc60007ffe0ff */
[----:B------:R0:W-:Y:S01]  /*13f0*/  STL [R1+0xe58], R4 ;  /* 0x000e580401007387 */ /* 0x0001e20000100800 */
[----:B-1----:R-:W-:-:S05]  /*1400*/  IADD3 R5, R15, 0x7b, RZ ;  /* 0x0000007b0f057810 */ /* 0x002fca0007ffe0ff */
[----:B------:R1:W-:Y:S01]  /*1410*/  STL [R1+0xe54], R5 ;  /* 0x000e540501007387 */ /* 0x0003e20000100800 */
[----:B0-----:R-:W-:-:S03]  /*1420*/  IADD3 R4, R15, 0x7d, RZ ;  /* 0x0000007d0f047810 */ /* 0x001fc60007ffe0ff */
[----:B------:R-:W-:Y:S04]  /*1430*/  STL [R1+0xe5c], R2 ;  /* 0x000e5c0201007387 */ /* 0x000fe80000100800 */
[----:B------:R0:W-:Y:S01]  /*1440*/  STL [R1+0xe3c], R4 ;  /* 0x000e3c0401007387 */ /* 0x0001e20000100800 */
[----:B-1----:R-:W-:-:S03]  /*1450*/  IADD3 R5, R15, 0x7e, RZ ;  /* 0x0000007e0f057810 */ /* 0x002fc60007ffe0ff */
[----:B------:R1:W-:Y:S04]  /*1460*/  STL [R1+0xe48], R29 ;  /* 0x000e481d01007387 */ /* 0x0003e80000100800 */
[----:B------:R1:W-:Y:S01]  /*1470*/  STL [R1+0xdf0], R5 ;  /* 0x000df00501007387 */ /* 0x0003e20000100800 */
[----:B0-----:R-:W-:-:S05]  /*1480*/  IADD3 R4, R15, 0x7f, RZ ;  /* 0x0000007f0f047810 */ /* 0x001fca0007ffe0ff */
[----:B------:R1:W-:Y:S04]  /*1490*/  STL [R1+0xde4], R4 ;  /* 0x000de40401007387 */ /* 0x0003e80000100800 */
[----:B------:R1:W-:Y:S01]  /*14a0*/  STL [R1+0xc60], R0 ;  /* 0x000c600001007387 */ /* 0x0003e20000100800 */
[----:B------:R-:W-:Y:S05]  /*14b0*/  @P0 BRA `(.L_x_0) ;  /* 0x0000038000000947 */ /* 0x000fea0003800000 */
[----:B------:R0:W-:Y:S01]  /*14c0*/  STL [R1], RZ ;  /* 0x000000ff01007387 */ /* 0x0001e20000100800 */
[----:B-1----:R-:W-:Y:S01]  /*14d0*/  IMAD.SHL.U32 R0, R13, 0x40, RZ ;  /* 0x000000400d007824 */ /* 0x002fe200078e00ff */
[----:B------:R-:W-:Y:S01]  /*14e0*/  CS2R R24, SRZ ;  /* 0x0000000000187805 */ /* 0x000fe2000001ff00 */
[----:B------:R-:W-:Y:S01]  /*14f0*/  CS2R R26, SRZ ;  /* 0x00000000001a7805 */ /* 0x000fe2000001ff00 */
[----:B------:R0:W-:Y:S01]  /*1500*/  STL [R1+0x4], RZ ;  /* 0x000004ff01007387 */ /* 0x0001e20000100800 */
[----:B------:R-:W-:Y:S01]  /*1510*/  CS2R R20, SRZ ;  /* 0x0000000000147805 */ /* 0x000fe2000001ff00 */
[----:B------:R-:W-:Y:S01]  /*1520*/  LOP3.LUT R0, R0, 0x800, RZ, 0xc0, !PT ;  /* 0x0000080000007812 */ /* 0x000fe200078ec0ff */
[----:B------:R-:W-:Y:S01]  /*1530*/  CS2R R22, SRZ ;  /* 0x0000000000167805 */ /* 0x000fe2000001ff00 */
[----:B------:R0:W-:Y:S01]  /*1540*/  STL [R1+0x8], RZ ;  /* 0x000008ff01007387 */ /* 0x0001e20000100800 */
[----:B------:R-:W-:Y:S01]  /*1550*/  CS2R R16, SRZ ;  /* 0x0000000000107805 */ /* 0x000fe2000001ff00 */
[----:B------:R-:W-:Y:S01]  /*1560*/  CS2R R18, SRZ ;  /* 0x0000000000127805 */ /* 0x000fe2000001ff00 */
[----:B------:R-:W-:Y:S01]  /*1570*/  CS2R R12, SRZ ;  /* 0x00000000000c7805 */ /* 0x000fe2000001ff00 */
[----:B------:R0:W-:Y:S01]  /*1580*/  STL [R1+0xc], RZ ;  /* 0x00000cff01007387 */ /* 0x0001e20000100800 */
[----:B------:R-:W-:Y:S01]  /*1590*/  CS2R R14, SRZ ;  /* 0x00000000000e7805 */ /* 0x000fe2000001ff00 */
[----:B------:R-:W-:Y:S01]  /*15a0*/  CS2R R8, SRZ ;  /* 0x0000000000087805 */ /* 0x000fe2000001ff00 */
[----:B------:R-:W-:Y:S01]  /*15b0*/  CS2R R10, SRZ ;  /* 0x00000000000a7805 */ /* 0x000fe2000001ff00 */
[----:B------:R0:W-:Y:S01]  /*15c0*/  STL [R1+0x10], RZ ;  /* 0x000010ff01007387 */ /* 0x0001e20000100800 */
[----:B------:R-:W-:Y:S01]  /*15d0*/  CS2R R4, SRZ ;  /* 0x0000000000047805 */ /* 0x000fe2000001ff00 */
[----:B------:R-:W-:-:S02]  /*15e0*/  CS2R R6, SRZ ;  /* 0x0000000000067805 */ /* 0x000fc4000001ff00 */
[----:B------:R0:W-:Y:S04]  /*15f0*/  STL [R1+0x14], RZ ;  /* 0x000014ff01007387 */ /* 0x0001e80000100800 */
        /* <DEDUP_REMOVED lines=34> */
[----:B------:R0:W-:Y:S01]  /*1820*/  STL [R1+0xc5c], R0 ;  /* 0x000c5c0001007387 */ /* 0x0001e20000100800 */
[----:B------:R-:W-:Y:S05]  /*1830*/  BRA `(.L_x_1) ;  /* 0x000339c000007947 */ /* 0x000fea0003800000 */
.L_x_0:
[----:B------:R-:W2:Y:S04]  /*1840*/  LDL R25, [R1+0x438] ;  /* 0x0004380001197983 */ /* 0x000ea80000100800 */
[----:B------:R-:W3:Y:S04]  /*1850*/  LDL R20, [R1+0xdf0] ;  /* 0x000df00001147983 */ /* 0x000ee80000100800 */
[----:B------:R-:W4:Y:S04]  /*1860*/  LDL R17, [R1+0xe58] ;  /* 0x000e580001117983 */ /* 0x000f280000100800 */
        /* <DEDUP_REMOVED lines=9> */
[----:B------:R-:W4:Y:S01]  /*1900*/  LDL R27, [R1+0xe54] ;  /* 0x000e5400011b7983 */ /* 0x000f220000100800 */
[----:B------:R-:W-:Y:S01]  /*1910*/  IMAD.MOV.U32 R21, RZ, RZ, R29 ;  /* 0x000000ffff157224 */ /* 0x000fe200078e001d */
[----:B-1----:R-:W-:Y:S01]  /*1920*/  IABS R29, c[0x0][0x17c] ;  /* 0x00005f00001d7a13 */ /* 0x002fe20000000000 */
[----:B------:R-:W-:Y:S01]  /*1930*/  IMAD.MOV.U32 R22, RZ, RZ, R2 ;  /* 0x000000ffff167224 */ /* 0x000fe200078e0002 */
[----:B------:R-:W-:Y:S01]  /*1940*/  IABS R0, c[0x0][0x178] ;  /* 0x00005e0000007a13 */ /* 0x000fe20000000000 */
[----:B------:R-:W4:Y:S01]  /*1950*/  LDL R16, [R1+0xe44] ;  /* 0x000e440001107983 */ /* 0x000f220000100800 */
[----:B------:R-:W0:Y:S03]  /*1960*/  I2F.RP R2, R29 ;  /* 0x0000001d00027306 */ /* 0x000e260000209400 */
[----:B------:R-:W-:Y:S01]  /*1970*/  IMAD.MOV.U32 R8, RZ, RZ, R0 ;  /* 0x000000ffff087224 */ /* 0x000fe200078e0000 */
[----:B------:R-:W4:Y:S04]  /*1980*/  LDL R15, [R1+0xe28] ;  /* 0x000e2800010f7983 */ /* 0x000f280000100800 */
[----:B------:R-:W1:Y:S01]  /*1990*/  I2F.RP R0, R8 ;  /* 0x0000000800007306 */ /* 0x000e620000209400 */
[----:B------:R-:W4:Y:S07]  /*19a0*/  LDL R14, [R1+0xe24] ;  /* 0x000e2400010e7983 */ /* 0x000f2e0000100800 */
[----:B0-----:R-:W0:Y:S08]  /*19b0*/  MUFU.RCP R2, R2 ;  /* 0x0000000200027308 */ /* 0x001e300000001000 */
[----:B-1----:R-:W1:Y:S01]  /*19c0*/  MUFU.RCP R0, R0 ;  /* 0x0000000000007308 */ /* 0x002e620000001000 */
[----:B0-----:R-:W-:-:S07]  /*19d0*/  IADD3 R2, R2, 0xffffffe, RZ ;  /* 0x0ffffffe02027810 */ /* 0x001fce0007ffe0ff */
[----:B------:R-:W0:Y:S01]  /*19e0*/  F2I.FTZ.U32.TRUNC.NTZ R5, R2 ;  /* 0x0000000200057305 */ /* 0x000e22000021f000 */
[----:B------:R-:W-:Y:S01]  /*19f0*/  IMAD.MOV.U32 R19, RZ, RZ, R3 ;  /* 0x000000ffff137224 */ /* 0x000fe200078e0003 */
[----:B-1----:R-:W-:-:S06]  /*1a00*/  IADD3 R0, R0, 0xffffffe, RZ ;  /* 0x0ffffffe00007810 */ /* 0x002fcc0007ffe0ff */
[----:B------:R-:W1:Y:S01]  /*1a10*/  F2I.FTZ.U32.TRUNC.NTZ R3, R0 ;  /* 0x0000000000037305 */ /* 0x000e62000021f000 */
[----:B------:R-:W-:Y:S02]  /*1a20*/  IMAD.MOV.U32 R23, RZ, RZ, R28 ;  /* 0x000000ffff177224 */ /* 0x000fe400078e001c */
[----:B------:R-:W-:Y:S02]  /*1a30*/  IMAD.MOV.U32 R4, RZ, RZ, RZ ;  /* 0x000000ffff047224 */ /* 0x000fe400078e00ff */
[----:B0-----:R-:W-:-:S04]  /*1a40*/  IMAD.MOV R28, RZ, RZ, -R5 ;  /* 0x000000ffff1c7224 */ /* 0x001fc800078e0a05 */
[----:B------:R-:W-:Y:S02]  /*1a50*/  IMAD R28, R28, R29, RZ ;  /* 0x0000001d1c1c7224 */ /* 0x000fe400078e02ff */
[----:B-1----:R-:W-:Y:S02]  /*1a60*/  IMAD.MOV R0, RZ, RZ, -R3 ;  /* 0x000000ffff007224 */ /* 0x002fe400078e0a03 */
[----:B------:R-:W-:-:S04]  /*1a70*/  IMAD.HI.U32 R28, R5, R28, R4 ;  /* 0x0000001c051c7227 */ /* 0x000fc800078e0004 */
[----:B------:R-:W-:Y:S01]  /*1a80*/  IMAD R0, R0, R8, RZ ;  /* 0x0000000800007224 */ /* 0x000fe200078e02ff */
[----:B--2---:R-:W-:Y:S01]  /*1a90*/  IABS R2, R25 ;  /* 0x0000001900027213 */ /* 0x004fe20000000000 */
[----:B---3--:R-:W-:Y:S02]  /*1aa0*/  IMAD.MOV.U32 R25, RZ, RZ, R20 ;  /* 0x000000ffff197224 */ /* 0x008fe400078e0014 */
[----:B------:R-:W-:Y:S02]  /*1ab0*/  IMAD.MOV.U32 R20, RZ, RZ, R21 ;  /* 0x000000ffff147224 */ /* 0x000fe400078e0015 */
[----:B------:R-:W-:Y:S02]  /*1ac0*/  IMAD.MOV.U32 R21, RZ, RZ, R22 ;  /* 0x000000ffff157224 */ /* 0x000fe400078e0016 */
[----:B----4-:R-:W-:Y:S02]  /*1ad0*/  IMAD.MOV.U32 R22, RZ, RZ, R17 ;  /* 0x000000ffff167224 */ /* 0x010fe400078e0011 */
[----:B------:R-:W-:-:S02]  /*1ae0*/  IMAD.MOV.U32 R17, RZ, RZ, R18 ;  /* 0x000000ffff117224 */ /* 0x000fc400078e0012 */
[----:B------:R-:W-:Y:S02]  /*1af0*/  IMAD.MOV.U32 R18, RZ, RZ, R12 ;  /* 0x000000ffff127224 */ /* 0x000fe400078e000c */
[----:B------:R-:W-:Y:S02]  /*1b00*/  IMAD.MOV.U32 R12, RZ, RZ, R11 ;  /* 0x000000ffff0c7224 */ /* 0x000fe400078e000b */
[----:B------:R-:W-:Y:S02]  /*1b10*/  IMAD.MOV.U32 R11, RZ, RZ, R7 ;  /* 0x000000ffff0b7224 */ /* 0x000fe400078e0007 */
[----:B------:R-:W0:Y:S01]  /*1b20*/  S2R R7, SR_TID.X ;  /* 0x0000000000077919 */ /* 0x000e220000002100 */
[----:B------:R-:W-:Y:S01]  /*1b30*/  IMAD.MOV.U32 R4, RZ, RZ, R2 ;  /* 0x000000ffff047224 */ /* 0x000fe200078e0002 */
[----:B------:R-:W-:Y:S01]  /*1b40*/  IABS R6, R6 ;  /* 0x0000000600067213 */ /* 0x000fe20000000000 */
[----:B------:R-:W-:Y:S02]  /*1b50*/  IMAD.MOV.U32 R2, RZ, RZ, RZ ;  /* 0x000000ffff027224 */ /* 0x000fe400078e00ff */
[----:B------:R-:W-:-:S04]  /*1b60*/  IMAD.HI.U32 R5, R28, R4, RZ ;  /* 0x000000041c057227 */ /* 0x000fc800078e00ff */
[----:B------:R-:W-:-:S04]  /*1b70*/  IMAD.HI.U32 R2, R3, R0, R2 ;  /* 0x0000000003027227 */ /* 0x000fc800078e0002 */
[----:B------:R-:W-:Y:S02]  /*1b80*/  IMAD.MOV.U32 R0, RZ, RZ, R6 ;  /* 0x000000ffff007224 */ /* 0x000fe400078e0006 */
[----:B------:R-:W-:Y:S02]  /*1b90*/  IMAD.MOV R3, RZ, RZ, -R5 ;  /* 0x000000ffff037224 */ /* 0x000fe400078e0a05 */
[----:B------:R-:W-:-:S04]  /*1ba0*/  IMAD.HI.U32 R5, R2, R0, RZ ;  /* 0x0000000002057227 */ /* 0x000fc800078e00ff */
[----:B0-----:R-:W-:Y:S01]  /*1bb0*/  IMAD.SHL.U32 R24, R7, 0x2, RZ ;  /* 0x0000000207187824 */ /* 0x001fe200078e00ff */
[----:B------:R-:W-:-:S04]  /*1bc0*/  SHF.R.U32.HI R7, RZ, 0x1, R7 ;  /* 0x00000001ff077819 */ /* 0x000fc80000011607 */
[----:B------:R-:W-:Y:S01]  /*1bd0*/  LOP3.LUT R6, R24, 0x10, RZ, 0xc0, !PT ;  /* 0x0000001018067812 */ /* 0x000fe200078ec0ff */
[----:B------:R-:W-:Y:S01]  /*1be0*/  IMAD R3, R29, R3, R4 ;  /* 0x000000031d037224 */ /* 0x000fe200078e0204 */
[----:B------:R-:W-:Y:S01]  /*1bf0*/  IABS R9, R9 ;  /* 0x0000000900097213 */ /* 0x000fe20000000000 */
[----:B------:R-:W-:Y:S01]  /*1c00*/  IMAD.MOV R5, RZ, RZ, -R5 ;  /* 0x000000ffff057224 */ /* 0x000fe200078e0a05 */
[----:B------:R-:W-:Y:S02]  /*1c10*/  LOP3.LUT R6, R6, 0x20, R7, 0xf8, !PT ;  /* 0x0000002006067812 */ /* 0x000fe400078ef807 */
[----:B------:R-:W-:Y:S01]  /*1c20*/  IABS R2, R20 ;  /* 0x0000001400027213 */ /* 0x000fe20000000000 */
[----:B------:R-:W-:Y:S01]  /*1c30*/  IMAD.MOV.U32 R20, RZ, RZ, R21 ;  /* 0x000000ffff147224 */ /* 0x000fe200078e0015 */
[----:B------:R-:W-:Y:S01]  /*1c40*/  IABS R7, R25 ;  /* 0x0000001900077213 */ /* 0x000fe20000000000 */
[----:B------:R-:W-:Y:S01]  /*1c50*/  IMAD.MOV.U32 R21, RZ, RZ, R22 ;  /* 0x000000ffff157224 */ /* 0x000fe200078e0016 */
[----:B------:R-:W-:Y:S01]  /*1c60*/  IABS R4, R26 ;  /* 0x0000001a00047213 */ /* 0x000fe20000000000 */
[----:B------:R-:W-:-:S02]  /*1c70*/  IMAD.MOV.U32 R22, RZ, RZ, R13 ;  /* 0x000000ffff167224 */ /* 0x000fc400078e000d */
[----:B------:R-:W-:Y:S01]  /*1c80*/  IMAD.MOV.U32 R13, RZ, RZ, R10 ;  /* 0x000000ffff0d7224 */ /* 0x000fe200078e000a */
[----:B------:R0:W-:Y:S01]  /*1c90*/  STL [R1+0x178], R6 ;  /* 0x0001780601007387 */ /* 0x0001e20000100800 */
[----:B------:R-:W-:Y:S02]  /*1ca0*/  IMAD R0, R8, R5, R0 ;  /* 0x0000000508007224 */ /* 0x000fe400078e0200 */
[----:B------:R-:W-:-:S04]  /*1cb0*/  IMAD.HI.U32 R10, R28, R9, RZ ;  /* 0x000000091c0a7227 */ /* 0x000fc800078e00ff */
[----:B------:R-:W-:-:S04]  /*1cc0*/  IMAD.HI.U32 R8, R28, R7, RZ ;  /* 0x000000071c087227 */ /* 0x000fc800078e00ff */
[----:B0-----:R-:W-:-:S04]  /*1cd0*/  IMAD.HI.U32 R6, R28, R4, RZ ;  /* 0x000000041c067227 */ /* 0x001fc800078e00ff */
[----:B------:R-:W-:Y:S01]  /*1ce0*/  IMAD.HI.U32 R5, R28, R2, RZ ;  /* 0x000000021c057227 */ /* 0x000fe200078e00ff */
[----:B------:R0:W-:Y:S03]  /*1cf0*/  STL [R1+0x250], R0 ;  /* 0x0002500001007387 */ /* 0x0001e60000100800 */
[----:B------:R-:W-:Y:S02]  /*1d00*/  IMAD.MOV R10, RZ, RZ, -R10 ;  /* 0x000000ffff0a7224 */ /* 0x000fe400078e0a0a */
[----:B------:R-:W-:Y:S02]  /*1d10*/  IMAD.MOV R8, RZ, RZ, -R8 ;  /* 0x000000ffff087224 */ /* 0x000fe400078e0a08 */
[----:B------:R-:W-:Y:S02]  /*1d20*/  IMAD.MOV R6, RZ, RZ, -R6 ;  /* 0x000000ffff067224 */ /* 0x000fe400078e0a06 */
[----:B------:R-:W-:Y:S01]  /*1d30*/  IMAD.MOV R5, RZ, RZ, -R5 ;  /* 0x000000ffff057224 */ /* 0x000fe200078e0a05 */
[----:B0-----:R-:W-:Y:S01]  /*1d40*/  IABS R0, R27 ;  /* 0x0000001b00007213 */ /* 0x001fe20000000000 */
[----:B------:R-:W-:-:S02]  /*1d50*/  IMAD R9, R29, R10, R9 ;  /* 0x0000000a1d097224 */ /* 0x000fc400078e0209 */
[C---:B------:R-:W-:Y:S02]  /*1d60*/  IMAD R7, R29.reuse, R8, R7 ;  /* 0x000000081d077224 */ /* 0x040fe400078e0207 */
[C---:B------:R-:W-:Y:S02]  /*1d70*/  IMAD R6, R29.reuse, R6, R4 ;  /* 0x000000061d067224 */ /* 0x040fe400078e0204 */
[----:B------:R-:W-:Y:S01]  /*1d80*/  IMAD R2, R29, R5, R2 ;  /* 0x000000051d027224 */ /* 0x000fe200078e0202 */
[----:B------:R0:W-:Y:S01]  /*1d90*/  STL [R1+0x78], R9 ;  /* 0x0000780901007387 */ /* 0x0001e20000100800 */
[----:B------:R-:W-:Y:S01]  /*1da0*/  IMAD.HI.U32 R4, R28, R0, RZ ;  /* 0x000000001c047227 */ /* 0x000fe200078e00ff */
[----:B------:R-:W-:Y:S02]  /*1db0*/  IABS R5, R22 ;  /* 0x0000001600057213 */ /* 0x000fe40000000000 */
[----:B------:R1:W-:Y:S01]  /*1dc0*/  STL [R1+0x74], R7 ;  /* 0x0000740701007387 */ /* 0x0003e20000100800 */
[----:B------:R-:W-:-:S03]  /*1dd0*/  IMAD.MOV R4, RZ, RZ, -R4 ;  /* 0x000000ffff047224 */ /* 0x000fc600078e0a04 */
[----:B------:R-:W-:Y:S01]  /*1de0*/  STL [R1+0x70], R6 ;  /* 0x0000700601007387 */ /* 0x000fe20000100800 */
[----:B0-----:R-:W-:-:S03]  /*1df0*/  IABS R9, R20 ;  /* 0x0000001400097213 */ /* 0x001fc60000000000 */
[----:B------:R0:W-:Y:S01]  /*1e00*/  STL [R1+0x6c], R2 ;  /* 0x00006c0201007387 */ /* 0x0001e20000100800 */
[----:B-1----:R-:W-:Y:S01]  /*1e10*/  IABS R7, R21 ;  /* 0x0000001500077213 */ /* 0x002fe20000000000 */
[----:B------:R-:W-:-:S04]  /*1e20*/  IMAD.HI.U32 R10, R28, R9, RZ ;  /* 0x000000091c0a7227 */ /* 0x000fc800078e00ff */
[----:B------:R-:W-:Y:S01]  /*1e30*/  IMAD.HI.U32 R8, R28, R7, RZ ;  /* 0x000000071c087227 */ /* 0x000fe200078e00ff */
[----:B0-----:R-:W-:-:S03]  /*1e40*/  IABS R2, R23 ;  /* 0x0000001700027213 */ /* 0x001fc60000000000 */
[----:B------:R-:W-:Y:S02]  /*1e50*/  IMAD R0, R29, R4, R0 ;  /* 0x000000041d007224 */ /* 0x000fe400078e0200 */
[----:B------:R-:W-:-:S04]  /*1e60*/  IMAD.HI.U32 R6, R28, R5, RZ ;  /* 0x000000051c067227 */ /* 0x000fc800078e00ff */
[----:B------:R-:W-:-:S04]  /*1e70*/  IMAD.HI.U32 R4, R28, R2, RZ ;  /* 0x000000021c047227 */ /* 0x000fc800078e00ff */
[----:B------:R-:W-:Y:S02]  /*1e80*/  IMAD.MOV R10, RZ, RZ, -R10 ;  /* 0x000000ffff0a7224 */ /* 0x000fe400078e0a0a */
[----:B------:R-:W-:Y:S02]  /*1e90*/  IMAD.MOV R8, RZ, RZ, -R8 ;  /* 0x000000ffff087224 */ /* 0x000fe400078e0a08 */
[----:B------:R-:W-:Y:S02]  /*1ea0*/  IMAD.MOV R6, RZ, RZ, -R6 ;  /* 0x000000ffff067224 */ /* 0x000fe400078e0a06 */
[----:B------:R-:W-:Y:S02]  /*1eb0*/  IMAD.MOV R4, RZ, RZ, -R4 ;  /* 0x000000ffff047224 */ /* 0x000fe400078e0a04 */
[C---:B------:R-:W-:Y:S02]  /*1ec0*/  IMAD R9, R29.reuse, R10, R9 ;  /* 0x0000000a1d097224 */ /* 0x040fe400078e0209 */
[----:B------:R-:W-:-:S02]  /*1ed0*/  IMAD R7, R29, R8, R7 ;  /* 0x000000081d077224 */ /* 0x000fc400078e0207 */
[C---:B------:R-:W-:Y:S01]  /*1ee0*/  IMAD R6, R29.reuse, R6, R5 ;  /* 0x000000061d067224 */ /* 0x040fe200078e0205 */
[----:B------:R0:W-:Y:S01]  /*1ef0*/  STL [R1+0x68], R0 ;  /* 0x0000680001007387 */ /* 0x0001e20000100800 */
[----:B------:R-:W-:-:S03]  /*1f00*/  IMAD R2, R29, R4, R2 ;  /* 0x000000041d027224 */ /* 0x000fc600078e0202 */
[----:B------:R1:W-:Y:S01]  /*1f10*/  STL [R1+0x64], R9 ;  /* 0x0000640901007387 */ /* 0x0003e20000100800 */
[----:B------:R-:W-:-:S03]  /*1f20*/  IABS R4, R11 ;  /* 0x0000000b00047213 */ /* 0x000fc60000000000 */
[----:B------:R2:W-:Y:S04]  /*1f30*/  STL [R1+0x60], R7 ;  /* 0x0000600701007387 */ /* 0x0005e80000100800 */
[----:B------:R3:W-:Y:S04]  /*1f40*/  STL [R1+0x5c], R6 ;  /* 0x00005c0601007387 */ /* 0x0007e80000100800 */
[----:B------:R3:W-:Y:S04]  /*1f50*/  STL [R1+0x58], R2 ;  /* 0x0000580201007387 */ /* 0x0007e80000100800 */
[----:B------:R-:W4:Y:S01]  /*1f60*/  LDL R11, [R1+0xe20] ;  /* 0x000e2000010b7983 */ /* 0x000f220000100800 */
[----:B0-----:R-:W-:-:S02]  /*1f70*/  IABS R0, R16 ;  /* 0x0000001000007213 */ /* 0x001fc40000000000 */
[----:B-1----:R-:W-:Y:S02]  /*1f80*/  IABS R9, R17 ;  /* 0x0000001100097213 */ /* 0x002fe40000000000 */
[----:B--2---:R-:W-:Y:S01]  /*1f90*/  IABS R7, R18 ;  /* 0x0000001200077213 */ /* 0x004fe20000000000 */
[----:B------:R-:W-:-:S04]  /*1fa0*/  IMAD.HI.U32 R5, R28, R0, RZ ;  /* 0x000000001c057227 */ /* 0x000fc800078e00ff */
[----:B------:R-:W-:-:S04]  /*1fb0*/  IMAD.HI.U32 R10, R28, R9, RZ ;  /* 0x000000091c0a7227 */ /* 0x000fc800078e00ff */
[----:B------:R-:W-:-:S04]  /*1fc0*/  IMAD.HI.U32 R8, R28, R7, RZ ;  /* 0x000000071c087227 */ /* 0x000fc800078e00ff */
[----:B---3--:R-:W-:-:S04]  /*1fd0*/  IMAD.HI.U32 R6, R28, R4, RZ ;  /* 0x000000041c067227 */ /* 0x008fc800078e00ff */
[----:B------:R-:W-:Y:S02]  /*1fe0*/  IMAD.MOV R5, RZ, RZ, -R5 ;  /* 0x000000ffff057224 */ /* 0x000fe400078e0a05 */
[----:B------:R-:W-:Y:S02]  /*1ff0*/  IMAD.MOV R10, RZ, RZ, -R10 ;  /* 0x000000ffff0a7224 */ /* 0x000fe400078e0a0a */
[----:B------:R-:W-:Y:S02]  /*2000*/  IMAD.MOV R8, RZ, RZ, -R8 ;  /* 0x000000ffff087224 */ /* 0x000fe400078e0a08 */
[----:B------:R-:W-:Y:S02]  /*2010*/  IMAD.MOV R6, RZ, RZ, -R6 ;  /* 0x000000ffff067224 */ /* 0x000fe400078e0a06 */
[C---:B------:R-:W-:Y:S02]  /*2020*/  IMAD R0, R29.reuse, R5, R0 ;  /* 0x000000051d007224 */ /* 0x040fe400078e0200 */
[C---:B------:R-:W-:Y:S01]  /*2030*/  IMAD R9, R29.reuse, R10, R9 ;  /* 0x0000000a1d097224 */ /* 0x040fe200078e0209 */
[----:B------:R-:W-:Y:S01]  /*2040*/  IABS R2, R19 ;  /* 0x0000001300027213 */ /* 0x000fe20000000000 */
[C---:B------:R-:W-:Y:S01]  /*2050*/  IMAD R7, R29.reuse, R8, R7 ;  /* 0x000000081d077224 */ /* 0x040fe200078e0207 */
[----:B------:R-:W2:Y:S01]  /*2060*/  LDL R19, [R1+0xe14] ;  /* 0x000e140001137983 */ /* 0x000ea20000100800 */
[----:B------:R-:W-:-:S03]  /*2070*/  IMAD R6, R29, R6, R4 ;  /* 0x000000061d067224 */ /* 0x000fc600078e0204 */
[----:B------:R0:W-:Y:S01]  /*2080*/  STL [R1+0x54], R0 ;  /* 0x0000540001007387 */ /* 0x0001e20000100800 */
[----:B------:R-:W-:-:S03]  /*2090*/  IMAD.HI.U32 R5, R28, R2, RZ ;  /* 0x000000021c057227 */ /* 0x000fc600078e00ff */
[----:B------:R1:W-:Y:S04]  /*20a0*/  STL [R1+0x50], R9 ;  /* 0x0000500901007387 */ /* 0x0003e80000100800 */
[----:B------:R3:W-:Y:S01]  /*20b0*/  STL [R1+0x4c], R7 ;  /* 0x00004c0701007387 */ /* 0x0007e20000100800 */
[----:B0-----:R-:W-:-:S03]  /*20c0*/  IABS R0, R13 ;  /* 0x0000000d00007213 */ /* 0x001fc60000000000 */
[----:B------:R-:W-:Y:S01]  /*20d0*/  STL [R1+0x48], R6 ;  /* 0x0000480601007387 */ /* 0x000fe20000100800 */
[----:B------:R-:W-:-:S03]  /*20e0*/  IMAD.MOV R5, RZ, RZ, -R5 ;  /* 0x000000ffff057224 */ /* 0x000fc600078e0a05 */
[----:B------:R-:W2:Y:S01]  /*20f0*/  LDL R13, [R1+0xe18] ;  /* 0x000e1800010d7983 */ /* 0x000ea20000100800 */
[----:B------:R-:W-:Y:S01]  /*2100*/  IMAD R2, R29, R5, R2 ;  /* 0x000000051d027224 */ /* 0x000fe200078e0202 */
[----:B-1----:R-:W-:-:S04]  /*2110*/  IABS R9, R14 ;  /* 0x0000000e00097213 */ /* 0x002fc80000000000 */
[----:B------:R4:W-:Y:S04]  /*2120*/  STL [R1+0x44], R2 ;  /* 0x0000440201007387 */ /* 0x0009e80000100800 */
[----:B------:R-:W2:Y:S01]  /*2130*/  LDL R14, [R1+0xe0c] ;  /* 0x000e0c00010e7983 */ /* 0x000ea20000100800 */
[----:B---3--:R-:W-:-:S03]  /*2140*/  IABS R7, R15 ;  /* 0x0000000f00077213 */ /* 0x008fc60000000000 */
[----:B------:R-:W3:Y:S01]  /*2150*/  LDL R15, [R1+0xe10] ;  /* 0x000e1000010f7983 */ /* 0x000ee20000100800 */
[----:B------:R-:W-:-:S03]  /*2160*/  IABS R5, R12 ;  /* 0x0000000c00057213 */ /* 0x000fc60000000000 */
[----:B------:R-:W3:Y:S01]  /*2170*/  LDL R12, [R1+0xe04] ;  /* 0x000e0400010c7983 */ /* 0x000ee20000100800 */
[----:B----4-:R-:W-:-:S03]  /*2180*/  IABS R2, R11 ;  /* 0x0000000b00027213 */ /* 0x010fc60000000000 */
[----:B------:R-:W4:Y:S01]  /*2190*/  LDL R11, [R1+0xe08] ;  /* 0x000e0800010b7983 */ /* 0x000f220000100800 */
[----:B------:R-:W-:-:S04]  /*21a0*/  IMAD.HI.U32 R4, R28, R0, RZ ;  /* 0x000000001c047227 */ /* 0x000fc800078e00ff */
[----:B------:R-:W-:-:S04]  /*21b0*/  IMAD.HI.U32 R10, R28, R9, RZ ;  /* 0x000000091c0a7227 */ /* 0x000fc800078e00ff */
[----:B------:R-:W-:-:S04]  /*21c0*/  IMAD.HI.U32 R8, R28, R7, RZ ;  /* 0x000000071c087227 */ /* 0x000fc800078e00ff */
[----:B------:R-:W-:Y:S02]  /*21d0*/  IMAD.MOV R4, RZ, RZ, -R4 ;  /* 0x000000ffff047224 */ /* 0x000fe400078e0a04 */
[----:B------:R-:W-:-:S04]  /*21e0*/  IMAD.HI.U32 R6, R28, R5, RZ ;  /* 0x000000051c067227 */ /* 0x000fc800078e00ff */
[----:B------:R-:W-:Y:S02]  /*21f0*/  IMAD.MOV R10, RZ, RZ, -R10 ;  /* 0x000000ffff0a7224 */ /* 0x000fe400078e0a0a */
[----:B------:R-:W-:Y:S02]  /*2200*/  IMAD.MOV R8, RZ, RZ, -R8 ;  /* 0x000000ffff087224 */ /* 0x000fe400078e0a08 */
[----:B------:R-:W-:Y:S02]  /*2210*/  IMAD R0, R29, R4, R0 ;  /* 0x000000041d007224 */ /* 0x000fe400078e0200 */
[----:B------:R-:W-:Y:S02]  /*2220*/  IMAD.MOV R6, RZ, RZ, -R6 ;  /* 0x000000ffff067224 */ /* 0x000fe400078e0a06 */
[----:B------:R-:W-:-:S04]  /*2230*/  IMAD.HI.U32 R4, R28, R2, RZ ;  /* 0x000000021c047227 */ /* 0x000fc800078e00ff */
[C---:B------:R-:W-:Y:S02]  /*2240*/  IMAD R9, R29.reuse, R10, R9 ;  /* 0x0000000a1d097224 */ /* 0x040fe400078e0209 */
[C---:B------:R-:W-:Y:S02]  /*2250*/  IMAD R7, R29.reuse, R8, R7 ;  /* 0x000000081d077224 */ /* 0x040fe400078e0207 */
[----:B------:R-:W-:Y:S01]  /*2260*/  IMAD R6, R29, R6, R5 ;  /* 0x000000061d067224 */ /* 0x000fe200078e0205 */
[----:B------:R2:W-:Y:S01]  /*2270*/  STL [R1+0x40], R0 ;  /* 0x0000400001007387 */ /* 0x0005e20000100800 */
[----:B------:R-:W-:-:S03]  /*2280*/  IMAD.MOV R4, RZ, RZ, -R4 ;  /* 0x000000ffff047224 */ /* 0x000fc600078e0a04 */
[----:B------:R0:W-:Y:S01]  /*2290*/  STL [R1+0x3c], R9 ;  /* 0x00003c0901007387 */ /* 0x0001e20000100800 */
[----:B------:R-:W-:-:S03]  /*22a0*/  IMAD R2, R29, R4, R2 ;  /* 0x000000041d027224 */ /* 0x000fc600078e0202 */
[----:B------:R1:W-:Y:S01]  /*22b0*/  STL [R1+0x15c], R7 ;  /* 0x00015c0701007387 */ /* 0x0003e20000100800 */
[----:B--2---:R-:W-:-:S03]  /*22c0*/  IABS R0, R19 ;  /* 0x0000001300007213 */ /* 0x004fc60000000000 */
[----:B------:R2:W-:Y:S04]  /*22d0*/  STL [R1+0x160], R6 ;  /* 0x0001600601007387 */ /* 0x0005e80000100800 */
[----:B------:R-:W4:Y:S01]  /*22e0*/  LDL R19, [R1+0xdfc] ;  /* 0x000dfc0001137983 */ /* 0x000f220000100800 */
[----:B0-----:R-:W-:-:S03]  /*22f0*/  IABS R9, R13 ;  /* 0x0000000d00097213 */ /* 0x001fc60000000000 */
[----:B------:R0:W-:Y:S04]  /*2300*/  STL [R1+0x164], R2 ;  /* 0x0001640201007387 */ /* 0x0001e80000100800 */
[----:B------:R-:W4:Y:S01]  /*2310*/  LDL R13, [R1+0xe00] ;  /* 0x000e0000010d7983 */ /* 0x000f220000100800 */
[----:B-1----:R-:W-:-:S03]  /*2320*/  IABS R7, R14 ;  /* 0x0000000e00077213 */ /* 0x002fc60000000000 */
[----:B------:R-:W4:Y:S01]  /*2330*/  LDL R14, [R1+0xdf4] ;  /* 0x000df400010e7983 */ /* 0x000f220000100800 */
[----:B---3--:R-:W-:Y:S01]  /*2340*/  IABS R4, R15 ;  /* 0x0000000f00047213 */ /* 0x008fe20000000000 */
[C---:B------:R-:W-:Y:S02]  /*2350*/  IMAD.HI.U32 R5, R28.reuse, R0, RZ ;  /* 0x000000001c057227 */ /* 0x040fe400078e00ff */
[----:B------:R-:W3:Y:S02]  /*2360*/  LDL R15, [R1+0xdf8] ;  /* 0x000df800010f7983 */ /* 0x000ee40000100800 */
[----:B------:R-:W-:-:S04]  /*2370*/  IMAD.HI.U32 R10, R28, R9, RZ ;  /* 0x000000091c0a7227 */ /* 0x000fc800078e00ff */
[----:B------:R-:W-:-:S04]  /*2380*/  IMAD.HI.U32 R8, R28, R7, RZ ;  /* 0x000000071c087227 */ /* 0x000fc800078e00ff */
[----:B--2---:R-:W-:-:S04]  /*2390*/  IMAD.HI.U32 R6, R28, R4, RZ ;  /* 0x000000041c067227 */ /* 0x004fc800078e00ff */
[----:B------:R-:W-:Y:S02]  /*23a0*/  IMAD.MOV R5, RZ, RZ, -R5 ;  /* 0x000000ffff057224 */ /* 0x000fe400078e0a05 */
[----:B------:R-:W-:Y:S02]  /*23b0*/  IMAD.MOV R10, RZ, RZ, -R10 ;  /* 0x000000ffff0a7224 */ /* 0x000fe400078e0a0a */
[----:B------:R-:W-:Y:S02]  /*23c0*/  IMAD.MOV R8, RZ, RZ, -R8 ;  /* 0x000000ffff087224 */ /* 0x000fe400078e0a08 */
[----:B------:R-:W-:Y:S02]  /*23d0*/  IMAD.MOV R6, RZ, RZ, -R6 ;  /* 0x000000ffff067224 */ /* 0x000fe400078e0a06 */
[C---:B------:R-:W-:Y:S02]  /*23e0*/  IMAD R0, R29.reuse, R5, R0 ;  /* 0x000000051d007224 */ /* 0x040fe400078e0200 */
[C---:B------:R-:W-:Y:S01]  /*23f0*/  IMAD R9, R29.reuse, R10, R9 ;  /* 0x0000000a1d097224 */ /* 0x040fe200078e0209 */
[----:B0-----:R-:W-:Y:S01]  /*2400*/  IABS R2, R12 ;  /* 0x0000000c00027213 */ /* 0x001fe20000000000 */
[C---:B------:R-:W-:Y:S01]  /*2410*/  IMAD R7, R29.reuse, R8, R7 ;  /* 0x000000081d077224 */ /* 0x040fe200078e0207 */
[----:B------:R-:W2:Y:S01]  /*2420*/  LDL R12, [R1+0xde8] ;  /* 0x000de800010c7983 */ /* 0x000ea20000100800 */
[----:B------:R-:W-:-:S03]  /*2430*/  IMAD R6, R29, R6, R4 ;  /* 0x000000061d067224 */ /* 0x000fc600078e0204 */
[----:B------:R4:W-:Y:S04]  /*2440*/  STL [R1+0x170], R0 ;  /* 0x0001700001007387 */ /* 0x0009e80000100800 */
[----:B------:R0:W-:Y:S04]  /*2450*/  STL [R1+0x144], R9 ;  /* 0x0001440901007387 */ /* 0x0001e80000100800 */
[----:B------:R1:W-:Y:S04]  /*2460*/  STL [R1+0x148], R7 ;  /* 0x0001480701007387 */ /* 0x0003e80000100800 */
[----:B------:R-:W-:Y:S01]  /*2470*/  STL [R1+0x14c], R6 ;  /* 0x00014c0601007387 */ /* 0x000fe20000100800 */
[----:B----4-:R-:W-:-:S03]  /*2480*/  IABS R0, R11 ;  /* 0x0000000b00007213 */ /* 0x010fc60000000000 */
[----:B------:R-:W4:Y:S01]  /*2490*/  LDL R11, [R1+0xdec] ;  /* 0x000dec00010b7983 */ /* 0x000f220000100800 */
[----:B------:R-:W-:-:S04]  /*24a0*/  IMAD.HI.U32 R5, R28, R2, RZ ;  /* 0x000000021c057227 */ /* 0x000fc800078e00ff */
[----:B------:R-:W-:-:S04]  /*24b0*/  IMAD.MOV R5, RZ, RZ, -R5 ;  /* 0x000000ffff057224 */ /* 0x000fc800078e0a05 */
[----:B------:R-:W-:-:S05]  /*24c0*/  IMAD R2, R29, R5, R2 ;  /* 0x000000051d027224 */ /* 0x000fca00078e0202 */
[----:B------:R3:W-:Y:S01]  /*24d0*/  STL [R1+0x158], R2 ;  /* 0x0001580201007387 */ /* 0x0007e20000100800 */
[----:B------:R-:W-:-:S04]  /*24e0*/  IMAD.HI.U32 R4, R28, R0, RZ ;  /* 0x000000001c047227 */ /* 0x000fc800078e00ff */
[----:B------:R-:W-:-:S04]  /*24f0*/  IMAD.MOV R4, RZ, RZ, -R4 ;  /* 0x000000ffff047224 */ /* 0x000fc800078e0a04 */
[----:B------:R-:W-:Y:S01]  /*2500*/  IMAD R0, R29, R4, R0 ;  /* 0x000000041d007224 */ /* 0x000fe200078e0200 */
[----:B0-----:R-:W-:Y:S02]  /*2510*/  IABS R9, R19 ;  /* 0x0000001300097213 */ /* 0x001fe40000000000 */
[----:B------:R-:W4:Y:S01]  /*2520*/  LDL R19, [R1+0xddc] ;  /* 0x000ddc0001137983 */ /* 0x000f220000100800 */
[----:B-1----:R-:W-:-:S03]  /*2530*/  IABS R7, R13 ;  /* 0x0000000d00077213 */ /* 0x002fc60000000000 */
[----:B------:R-:W4:Y:S01]  /*2540*/  LDL R13, [R1+0xde0] ;  /* 0x000de000010d7983 */ /* 0x000f220000100800 */
[----:B------:R-:W-:-:S03]  /*2550*/  IABS R5, R14 ;  /* 0x0000000e00057213 */ /* 0x000fc60000000000 */
[----:B------:R-:W4:Y:S01]  /*2560*/  LDL R14, [R1+0xdd8] ;  /* 0x000dd800010e7983 */ /* 0x000f220000100800 */
[C---:B------:R-:W-:Y:S01]  /*2570*/  IMAD.HI.U32 R10, R28.reuse, R9, RZ ;  /* 0x000000091c0a7227 */ /* 0x040fe200078e00ff */
[----:B---3--:R-:W-:Y:S02]  /*2580*/  IABS R2, R15 ;  /* 0x0000000f00027213 */ /* 0x008fe40000000000 */
[----:B------:R-:W3:Y:S01]  /*2590*/  LDL R15, [R1+0xdd4] ;  /* 0x000dd400010f7983 */ /* 0x000ee20000100800 */
[----:B------:R-:W-:-:S04]  /*25a0*/  IMAD.HI.U32 R8, R28, R7, RZ ;  /* 0x000000071c087227 */ /* 0x000fc800078e00ff */
[----:B------:R-:W-:-:S04]  /*25b0*/  IMAD.HI.U32 R6, R28, R5, RZ ;  /* 0x000000051c067227 */ /* 0x000fc800078e00ff */
[----:B------:R-:W-:Y:S02]  /*25c0*/  IMAD.MOV R10, RZ, RZ, -R10 ;  /* 0x000000ffff0a7224 */ /* 0x000fe400078e0a0a */
[----:B------:R-:W-:Y:S02]  /*25d0*/  IMAD.MOV R8, RZ, RZ, -R8 ;  /* 0x000000ffff087224 */ /* 0x000fe400078e0a08 */
        /* <DEDUP_REMOVED lines=12> */
[----:B------:R-:W2:Y:S04]  /*26a0*/  LDL R12, [R1+0xdd0] ;  /* 0x000dd000010c7983 */ /* 0x000ea80000100800 */
[----:B------:R0:W-:Y:S01]  /*26b0*/  STL [R1+0x140], R2 ;  /* 0x0001400201007387 */ /* 0x0001e20000100800 */
[----:B----4-:R-:W-:-:S03]  /*26c0*/  IABS R9, R11 ;  /* 0x0000000b00097213 */ /* 0x010fc60000000000 */
[----:B------:R-:W4:Y:S01]  /*26d0*/  LDL R11, [R1+0xdcc] ;  /* 0x000dcc00010b7983 */ /* 0x000f220000100800 */
[----:B------:R-:W-:-:S04]  /*26e0*/  IMAD.HI.U32 R5, R28, R0, RZ ;  /* 0x000000001c057227 */ /* 0x000fc800078e00ff */
[----:B------:R-:W-:-:S04]  /*26f0*/  IMAD.HI.U32 R10, R28, R9, RZ ;  /* 0x000000091c0a7227 */ /* 0x000fc800078e00ff */
[----:B------:R-:W-:Y:S02]  /*2700*/  IMAD.MOV R5, RZ, RZ, -R5 ;  /* 0x000000ffff057224 */ /* 0x000fe400078e0a05 */
[----:B------:R-:W-:Y:S02]  /*2710*/  IMAD.MOV R10, RZ, RZ, -R10 ;  /* 0x000000ffff0a7224 */ /* 0x000fe400078e0a0a */
[C---:B------:R-:W-:Y:S02]  /*2720*/  IMAD R0, R29.reuse, R5, R0 ;  /* 0x000000051d007224 */ /* 0x040fe400078e0200 */
[----:B------:R-:W-:Y:S01]  /*2730*/  IMAD R9, R29, R10, R9 ;  /* 0x0000000a1d097224 */ /* 0x000fe200078e0209 */
[----:B0-----:R-:W-:Y:S02]  /*2740*/  IABS R7, R19 ;  /* 0x0000001300077213 */ /* 0x001fe40000000000 */
[----:B------:R-:W4:Y:S01]  /*2750*/  LDL R19, [R1+0xdc8] ;  /* 0x000dc80001137983 */ /* 0x000f220000100800 */
[----:B------:R-:W-:-:S03]  /*2760*/  IABS R4, R13 ;  /* 0x0000000d00047213 */ /* 0x000fc60000000000 */
[----:B------:R-:W4:Y:S01]  /*2770*/  LDL R13, [R1+0xdc4] ;  /* 0x000dc400010d7983 */ /* 0x000f220000100800 */
[----:B------:R-:W-:-:S04]  /*2780*/  IMAD.HI.U32 R8, R28, R7, RZ ;  /* 0x000000071c087227 */ /* 0x000fc800078e00ff */
[----:B-1----:R-:W-:-:S04]  /*2790*/  IMAD.HI.U32 R6, R28, R4, RZ ;  /* 0x000000041c067227 */ /* 0x002fc800078e00ff */
[----:B------:R-:W-:Y:S02]  /*27a0*/  IMAD.MOV R8, RZ, RZ, -R8 ;  /* 0x000000ffff087224 */ /* 0x000fe400078e0a08 */
[----:B------:R-:W-:Y:S01]  /*27b0*/  IMAD.MOV R6, RZ, RZ, -R6 ;  /* 0x000000ffff067224 */ /* 0x000fe200078e0a06 */
[----:B------:R-:W-:Y:S01]  /*27c0*/  IABS R2, R14 ;  /* 0x0000000e00027213 */ /* 0x000fe20000000000 */
[C---:B------:R-:W-:Y:S01]  /*27d0*/  IMAD R7, R29.reuse, R8, R7 ;  /* 0x000000081d077224 */ /* 0x040fe200078e0207 */
[----:B------:R-:W4:Y:S01]  /*27e0*/  LDL R14, [R1+0xdc0] ;  /* 0x000dc000010e7983 */ /* 0x000f220000100800 */
[----:B------:R-:W-:-:S03]  /*27f0*/  IMAD R6, R29, R6, R4 ;  /* 0x000000061d067224 */ /* 0x000fc600078e0204 */
[----:B------:R3:W-:Y:S01]  /*2800*/  STL [R1+0x138], R0 ;  /* 0x0001380001007387 */ /* 0x0007e20000100800 */
[----:B------:R-:W-:-:S03]  /*2810*/  IMAD.HI.U32 R5, R28, R2, RZ ;  /* 0x000000021c057227 */ /* 0x000fc600078e00ff */
[----:B------:R2:W-:Y:S04]  /*2820*/  STL [R1+0x108], R9 ;  /* 0x0001080901007387 */ /* 0x0005e80000100800 */
[----:B------:R4:W-:Y:S01]  /*2830*/  STL [R1+0x10c], R7 ;  /* 0x00010c0701007387 */ /* 0x0009e20000100800 */
[----:B---3--:R-:W-:-:S03]  /*2840*/  IABS R0, R15 ;  /* 0x0000000f00007213 */ /* 0x008fc60000000000 */
[----:B------:R0:W-:Y:S01]  /*2850*/  STL [R1+0x110], R6 ;  /* 0x0001100601007387 */ /* 0x0001e20000100800 */
[----:B------:R-:W-:-:S03]  /*2860*/  IMAD.MOV R5, RZ, RZ, -R5 ;  /* 0x000000ffff057224 */ /* 0x000fc600078e0a05 */
[----:B------:R-:W3:Y:S01]  /*2870*/  LDL R15, [R1+0xdbc] ;  /* 0x000dbc00010f7983 */ /* 0x000ee20000100800 */
[----:B------:R-:W-:-:S05]  /*2880*/  IMAD R2, R29, R5, R2 ;  /* 0x000000051d027224 */ /* 0x000fca00078e0202 */
[----:B------:R1:W-:Y:S01]  /*2890*/  STL [R1+0x11c], R2 ;  /* 0x00011c0201007387 */ /* 0x0003e20000100800 */
[----:B--2---:R-:W-:-:S03]  /*28a0*/  IABS R9, R12 ;  /* 0x0000000c00097213 */ /* 0x004fc60000000000 */
[----:B------:R-:W2:Y:S01]  /*28b0*/  LDL R12, [R1+0xdb8] ;  /* 0x000db800010c7983 */ /* 0x000ea20000100800 */
[----:B----4-:R-:W-:-:S03]  /*28c0*/  IABS R7, R11 ;  /* 0x0000000b00077213 */ /* 0x010fc60000000000 */
[----:B------:R-:W4:Y:S01]  /*28d0*/  LDL R11, [R1+0xdb4] ;  /* 0x000db400010b7983 */ /* 0x000f220000100800 */
[----:B------:R-:W-:-:S04]  /*28e0*/  IMAD.HI.U32 R4, R28, R0, RZ ;  /* 0x000000001c047227 */ /* 0x000fc800078e00ff */
[----:B------:R-:W-:-:S04]  /*28f0*/  IMAD.HI.U32 R10, R28, R9, RZ ;  /* 0x000000091c0a7227 */ /* 0x000fc800078e00ff */
[----:B------:R-:W-:-:S04]  /*2900*/  IMAD.HI.U32 R8, R28, R7, RZ ;  /* 0x000000071c087227 */ /* 0x000fc800078e00ff */
[----:B------:R-:W-:Y:S02]  /*2910*/  IMAD.MOV R4, RZ, RZ, -R4 ;  /* 0x000000ffff047224 */ /* 0x000fe400078e0a04 */
[----:B------:R-:W-:Y:S02]  /*2920*/  IMAD.MOV R10, RZ, RZ, -R10 ;  /* 0x000000ffff0a7224 */ /* 0x000fe400078e0a0a */
[----:B------:R-:W-:Y:S02]  /*2930*/  IMAD.MOV R8, RZ, RZ, -R8 ;  /* 0x000000ffff087224 */ /* 0x000fe400078e0a08 */
[C---:B------:R-:W-:Y:S02]  /*2940*/  IMAD R0, R29.reuse, R4, R0 ;  /* 0x000000041d007224 */ /* 0x040fe400078e0200 */
[C---:B------:R-:W-:Y:S02]  /*2950*/  IMAD R9, R29.reuse, R10, R9 ;  /* 0x0000000a1d097224 */ /* 0x040fe400078e0209 */
[----:B------:R-:W-:Y:S01]  /*2960*/  IMAD R7, R29, R8, R7 ;  /* 0x000000081d077224 */ /* 0x000fe200078e0207 */
[----:B------:R-:W-:-:S02]  /*2970*/  IABS R5, R19 ;  /* 0x0000001300057213 */ /* 0x000fc40000000000 */
[----:B------:R-:W4:Y:S03]  /*2980*/  LDL R19, [R1+0xdb0] ;  /* 0x000db00001137983 */ /* 0x000f260000100800 */
[C---:B0-----:R-:W-:Y:S01]  /*2990*/  IMAD.HI.U32 R6, R28.reuse, R5, RZ ;  /* 0x000000051c067227 */ /* 0x041fe200078e00ff */
[----:B-1----:R-:W-:Y:S02]  /*29a0*/  IABS R2, R13 ;  /* 0x0000000d00027213 */ /* 0x002fe40000000000 */
[----:B------:R-:W4:Y:S01]  /*29b0*/  LDL R13, [R1+0xdac] ;  /* 0x000dac00010d7983 */ /* 0x000f220000100800 */
[----:B------:R-:W-:Y:S02]  /*29c0*/  IMAD.MOV R6, RZ, RZ, -R6 ;  /* 0x000000ffff067224 */ /* 0x000fe400078e0a06 */
[----:B------:R-:W-:Y:S01]  /*29d0*/  IMAD.HI.U32 R4, R28, R2, RZ ;  /* 0x000000021c047227 */ /* 0x000fe200078e00ff */
[----:B------:R0:W-:Y:S03]  /*29e0*/  STL [R1+0x118], R0 ;  /* 0x0001180001007387 */ /* 0x0001e60000100800 */
[----:B------:R-:W-:-:S02]  /*29f0*/  IMAD R6, R29, R6, R5 ;  /* 0x000000061d067224 */ /* 0x000fc400078e0205 */
[----:B------:R-:W-:Y:S01]  /*2a00*/  IMAD.MOV R4, RZ, RZ, -R4 ;  /* 0x000000ffff047224 */ /* 0x000fe200078e0a04 */
[----:B------:R3:W-:Y:S03]  /*2a10*/  STL [R1+0xe4], R9 ;  /* 0x0000e40901007387 */ /* 0x0007e60000100800 */
[----:B------:R-:W-:Y:S01]  /*2a20*/  IMAD R2, R29, R4, R2 ;  /* 0x000000041d027224 */ /* 0x000fe200078e0202 */
[----:B------:R2:W-:Y:S01]  /*2a30*/  STL [R1+0xf0], R7 ;  /* 0x0000f00701007387 */ /* 0x0005e20000100800 */
[----:B0-----:R-:W-:-:S03]  /*2a40*/  IABS R0, R14 ;  /* 0x0000000e00007213 */ /* 0x001fc60000000000 */
[----:B------:R0:W-:Y:S04]  /*2a50*/  STL [R1+0xf8], R6 ;  /* 0x0000f80601007387 */ /* 0x0001e80000100800 */
[----:B------:R-:W4:Y:S04]  /*2a60*/  LDL R14, [R1+0xda8] ;  /* 0x000da800010e7983 */ /* 0x000f280000100800 */
[----:B------:R1:W-:Y:S01]  /*2a70*/  STL [R1+0x104], R2 ;  /* 0x0001040201007387 */ /* 0x0003e20000100800 */
[----:B---3--:R-:W-:-:S03]  /*2a80*/  IABS R9, R15 ;  /* 0x0000000f00097213 */ /* 0x008fc60000000000 */
[----:B------:R-:W3:Y:S01]  /*2a90*/  LDL R15, [R1+0xda4] ;  /* 0x000da400010f7983 */ /* 0x000ee20000100800 */
[----:B--2---:R-:W-:-:S03]  /*2aa0*/  IABS R7, R12 ;  /* 0x0000000c00077213 */ /* 0x004fc60000000000 */
[----:B------:R-:W2:Y:S01]  /*2ab0*/  LDL R12, [R1+0xda0] ;  /* 0x000da000010c7983 */ /* 0x000ea20000100800 */
[----:B----4-:R-:W-:-:S03]  /*2ac0*/  IABS R4, R11 ;  /* 0x0000000b00047213 */ /* 0x010fc60000000000 */
[----:B------:R-:W4:Y:S01]  /*2ad0*/  LDL R11, [R1+0xd9c] ;  /* 0x000d9c00010b7983 */ /* 0x000f220000100800 */
[----:B------:R-:W-:-:S04]  /*2ae0*/  IMAD.HI.U32 R5, R28, R0, RZ ;  /* 0x000000001c057227 */ /* 0x000fc800078e00ff */
[----:B------:R-:W-:-:S04]  /*2af0*/  IMAD.HI.U32 R10, R28, R9, RZ ;  /* 0x000000091c0a7227 */ /* 0x000fc800078e00ff */
[----:B------:R-:W-:-:S04]  /*2b00*/  IMAD.HI.U32 R8, R28, R7, RZ ;  /* 0x000000071c087227 */ /* 0x000fc800078e00ff */
[----:B0-----:R-:W-:-:S04]  /*2b10*/  IMAD.HI.U32 R6, R28, R4, RZ ;  /* 0x000000041c067227 */ /* 0x001fc800078e00ff */
[----:B------:R-:W-:Y:S02]  /*2b20*/  IMAD.MOV R5, RZ, RZ, -R5 ;  /* 0x000000ffff057224 */ /* 0x000fe400078e0a05 */
[----:B------:R-:W-:Y:S02]  /*2b30*/  IMAD.MOV R10, RZ, RZ, -R10 ;  /* 0x000000ffff0a7224 */ /* 0x000fe400078e0a0a */
[----:B------:R-:W-:Y:S02]  /*2b40*/  IMAD.MOV R8, RZ, RZ, -R8 ;  /* 0x000000ffff087224 */ /* 0x000fe400078e0a08 */
[----:B------:R-:W-:Y:S02]  /*2b50*/  IMAD.MOV R6, RZ, RZ, -R6 ;  /* 0x000000ffff067224 */ /* 0x000fe400078e0a06 */
[C---:B------:R-:W-:Y:S02]  /*2b60*/  IMAD R0, R29.reuse, R5, R0 ;  /* 0x000000051d007224 */ /* 0x040fe400078e0200 */
[----:B------:R-:W-:-:S02]  /*2b70*/  IMAD R9, R29, R10, R9 ;  /* 0x0000000a1d097224 */ /* 0x000fc400078e0209 */
[C---:B------:R-:W-:Y:S02]  /*2b80*/  IMAD R7, R29.reuse, R8, R7 ;  /* 0x000000081d077224 */ /* 0x040fe400078e0207 */
[----:B------:R-:W-:Y:S01]  /*2b90*/  IMAD R6, R29, R6, R4 ;  /* 0x000000061d067224 */ /* 0x000fe200078e0204 */
[----:B-1----:R-:W-:Y:S02]  /*2ba0*/  IABS R2, R19 ;  /* 0x0000001300027213 */ /* 0x002fe40000000000 */
[----:B------:R-:W4:Y:S04]  /*2bb0*/  LDL R19, [R1+0xd98] ;  /* 0x000d980001137983 */ /* 0x000f280000100800 */
[----:B------:R0:W-:Y:S01]  /*2bc0*/  STL [R1+0x100], R0 ;  /* 0x0001000001007387 */ /* 0x0001e20000100800 */
[----:B------:R-:W-:-:S03]  /*2bd0*/  IMAD.HI.U32 R5, R28, R2, RZ ;  /* 0x000000021c057227 */ /* 0x000fc600078e00ff */
[----:B------:R1:W-:Y:S04]  /*2be0*/  STL [R1+0xd0], R9 ;  /* 0x0000d00901007387 */ /* 0x0003e80000100800 */
[----:B------:R3:W-:Y:S01]  /*2bf0*/  STL [R1+0xd4], R7 ;  /* 0x0000d40701007387 */ /* 0x0007e20000100800 */
[----:B0-----:R-:W-:-:S03]  /*2c00*/  IABS R0, R13 ;  /* 0x0000000d00007213 */ /* 0x001fc60000000000 */
[----:B------:R-:W-:Y:S01]  /*2c10*/  STL [R1+0xd8], R6 ;  /* 0x0000d80601007387 */ /* 0x000fe20000100800 */
[----:B------:R-:W-:-:S03]  /*2c20*/  IMAD.MOV R5, RZ, RZ, -R5 ;  /* 0x000000ffff057224 */ /* 0x000fc600078e0a05 */
[----:B------:R-:W4:Y:S01]  /*2c30*/  LDL R13, [R1+0xd94] ;  /* 0x000d9400010d7983 */ /* 0x000f220000100800 */
[----:B------:R-:W-:-:S05]  /*2c40*/  IMAD R2, R29, R5, R2 ;  /* 0x000000051d027224 */ /* 0x000fca00078e0202 */
[----:B------:R4:W-:Y:S01]  /*2c50*/  STL [R1+0xe0], R2 ;  /* 0x0000e00201007387 */ /* 0x0009e20000100800 */
[----:B-1----:R-:W-:-:S03]  /*2c60*/  IABS R9, R14 ;  /* 0x0000000e00097213 */ /* 0x002fc60000000000 */
[----:B------:R-:W4:Y:S01]  /*2c70*/  LDL R14, [R1+0xd90] ;  /* 0x000d9000010e7983 */ /* 0x000f220000100800 */
[----:B---3--:R-:W-:-:S03]  /*2c80*/  IABS R7, R15 ;  /* 0x0000000f00077213 */ /* 0x008fc60000000000 */
[----:B------:R-:W3:Y:S01]  /*2c90*/  LDL R15, [R1+0xd8c] ;  /* 0x000d8c00010f7983 */ /* 0x000ee20000100800 */
[----:B--2---:R-:W-:-:S03]  /*2ca0*/  IABS R5, R12 ;  /* 0x0000000c00057213 */ /* 0x004fc60000000000 */
[----:B------:R-:W2:Y:S01]  /*2cb0*/  LDL R12, [R1+0xd88] ;  /* 0x000d8800010c7983 */ /* 0x000ea20000100800 */
[----:B----4-:R-:W-:-:S03]  /*2cc0*/  IABS R2, R11 ;  /* 0x0000000b00027213 */ /* 0x010fc60000000000 */
[----:B------:R-:W4:Y:S01]  /*2cd0*/  LDL R11, [R1+0xd84] ;  /* 0x000d8400010b7983 */ /* 0x000f220000100800 */
[----:B------:R-:W-:-:S04]  /*2ce0*/  IMAD.HI.U32 R4, R28, R0, RZ ;  /* 0x000000001c047227 */ /* 0x000fc800078e00ff */
[----:B------:R-:W-:Y:S02]  /*2cf0*/  IMAD.MOV R4, RZ, RZ, -R4 ;  /* 0x000000ffff047224 */ /* 0x000fe400078e0a04 */
[----:B------:R-:W-:-:S04]  /*2d00*/  IMAD.HI.U32 R10, R28, R9, RZ ;  /* 0x000000091c0a7227 */ /* 0x000fc800078e00ff */
[----:B------:R-:W-:-:S04]  /*2d10*/  IMAD.HI.U32 R8, R28, R7, RZ ;  /* 0x000000071c087227 */ /* 0x000fc800078e00ff */
[----:B------:R-:W-:-:S04]  /*2d20*/  IMAD.HI.U32 R6, R28, R5, RZ ;  /* 0x000000051c067227 */ /* 0x000fc800078e00ff */
[----:B------:R-:W-:Y:S02]  /*2d30*/  IMAD R0, R29, R4, R0 ;  /* 0x000000041d007224 */ /* 0x000fe400078e0200 */
        /* <DEDUP_REMOVED lines=10> */
[----:B------:R1:W-:Y:S04]  /*2de0*/  STL [R1+0xbc], R9 ;  /* 0x0000bc0901007387 */ /* 0x0003e80000100800 */
[----:B------:R1:W-:Y:S01]  /*2df0*/  STL [R1+0xc0], R7 ;  /* 0x0000c00701007387 */ /* 0x0003e20000100800 */
[----:B0-----:R-:W-:-:S03]  /*2e00*/  IABS R0, R19 ;  /* 0x0000001300007213 */ /* 0x001fc60000000000 */
[----:B------:R0:W-:Y:S04]  /*2e10*/  STL [R1+0xc4], R6 ;  /* 0x0000c40601007387 */ /* 0x0001e80000100800 */
[----:B------:R-:W4:Y:S04]  /*2e20*/  LDL R19, [R1+0xd80] ;  /* 0x000d800001137983 */ /* 0x000f280000100800 */
[----:B------:R2:W-:Y:S01]  /*2e30*/  STL [R1+0xcc], R2 ;  /* 0x0000cc0201007387 */ /* 0x0005e20000100800 */
[----:B-1----:R-:W-:-:S03]  /*2e40*/  IABS R9, R13 ;  /* 0x0000000d00097213 */ /* 0x002fc60000000000 */
[----:B------:R-:W4:Y:S01]  /*2e50*/  LDL R13, [R1+0xd7c] ;  /* 0x000d7c00010d7983 */ /* 0x000f220000100800 */
[C---:B------:R-:W-:Y:S01]  /*2e60*/  IMAD.HI.U32 R5, R28.reuse, R0, RZ ;  /* 0x000000001c057227 */ /* 0x040fe200078e00ff */
[----:B------:R-:W-:Y:S02]  /*2e70*/  IABS R7, R14 ;  /* 0x0000000e00077213 */ /* 0x000fe40000000000 */
[----:B------:R-:W4:Y:S01]  /*2e80*/  LDL R14, [R1+0xd78] ;  /* 0x000d7800010e7983 */ /* 0x000f220000100800 */
[----:B------:R-:W-:-:S04]  /*2e90*/  IMAD.HI.U32 R10, R28, R9, RZ ;  /* 0x000000091c0a7227 */ /* 0x000fc800078e00ff */
[C---:B------:R-:W-:Y:S01]  /*2ea0*/  IMAD.HI.U32 R8, R28.reuse, R7, RZ ;  /* 0x000000071c087227 */ /* 0x040fe200078e00ff */
[----:B---3--:R-:W-:Y:S02]  /*2eb0*/  IABS R4, R15 ;  /* 0x0000000f00047213 */ /* 0x008fe40000000000 */
[----:B------:R-:W3:Y:S01]  /*2ec0*/  LDL R15, [R1+0xd74] ;  /* 0x000d7400010f7983 */ /* 0x000ee20000100800 */
[----:B------:R-:W-:Y:S02]  /*2ed0*/  IMAD.MOV R5, RZ, RZ, -R5 ;  /* 0x000000ffff057224 */ /* 0x000fe400078e0a05 */
[----:B0-----:R-:W-:-:S04]  /*2ee0*/  IMAD.HI.U32 R6, R28, R4, RZ ;  /* 0x000000041c067227 */ /* 0x001fc800078e00ff */
[----:B------:R-:W-:Y:S02]  /*2ef0*/  IMAD.MOV R10, RZ, RZ, -R10 ;  /* 0x000000ffff0a7224 */ /* 0x000fe400078e0a0a */
[----:B------:R-:W-:Y:S02]  /*2f00*/  IMAD.MOV R8, RZ, RZ, -R8 ;  /* 0x000000ffff087224 */ /* 0x000fe400078e0a08 */
[----:B------:R-:W-:Y:S02]  /*2f10*/  IMAD.MOV R6, RZ, RZ, -R6 ;  /* 0x000000ffff067224 */ /* 0x000fe400078e0a06 */
[C---:B------:R-:W-:Y:S02]  /*2f20*/  IMAD R0, R29.reuse, R5, R0 ;  /* 0x000000051d007224 */ /* 0x040fe400078e0200 */
[C---:B------:R-:W-:Y:S01]  /*2f30*/  IMAD R9, R29.reuse, R10, R9 ;  /* 0x0000000a1d097224 */ /* 0x040fe200078e0209 */
[----:B--2---:R-:W-:Y:S01]  /*2f40*/  IABS R2, R12 ;  /* 0x0000000c00027213 */ /* 0x004fe20000000000 */
[C---:B------:R-:W-:Y:S01]  /*2f50*/  IMAD R7, R29.reuse, R8, R7 ;  /* 0x000000081d077224 */ /* 0x040fe200078e0207 */
[----:B------:R-:W2:Y:S01]  /*2f60*/  LDL R12, [R1+0xd70] ;  /* 0x000d7000010c7983 */ /* 0x000ea20000100800 */
[----:B------:R-:W-:-:S03]  /*2f70*/  IMAD R6, R29, R6, R4 ;  /* 0x000000061d067224 */ /* 0x000fc600078e0204 */
[----:B------:R4:W-:Y:S04]  /*2f80*/  STL [R1+0xc8], R0 ;  /* 0x0000c80001007387 */ /* 0x0009e80000100800 */
[----:B------:R0:W-:Y:S04]  /*2f90*/  STL [R1+0xa8], R9 ;  /* 0x0000a80901007387 */ /* 0x0001e80000100800 */
[----:B------:R1:W-:Y:S04]  /*2fa0*/  STL [R1+0xac], R7 ;  /* 0x0000ac0701007387 */ /* 0x0003e80000100800 */
[----:B------:R0:W-:Y:S01]  /*2fb0*/  STL [R1+0xb0], R6 ;  /* 0x0000b00601007387 */ /* 0x0001e20000100800 */
        /* <DEDUP_REMOVED lines=21> */
[----:B------:R-:W-:-:S04]  /*3110*/  IMAD.HI.U32 R4, R28, R2, RZ ;  /* 0x000000021c047227 */ /* 0x000fc800078e00ff */
[----:B------:R-:W-:Y:S02]  /*3120*/  IMAD.MOV R8, RZ, RZ, -R8 ;  /* 0x000000ffff087224 */ /* 0x000fe400078e0a08 */
[----:B------:R-:W-:Y:S02]  /*3130*/  IMAD.MOV R6, RZ, RZ, -R6 ;  /* 0x000000ffff067224 */ /* 0x000fe400078e0a06 */
[----:B------:R-:W-:Y:S02]  /*3140*/  IMAD.MOV R4, RZ, RZ, -R4 ;  /* 0x000000ffff047224 */ /* 0x000fe400078e0a04 */
[C---:B------:R-:W-:Y:S02]  /*3150*/  IMAD R9, R29.reuse, R10, R9 ;  /* 0x0000000a1d097224 */ /* 0x040fe400078e0209 */
[C---:B------:R-:W-:Y:S02]  /*3160*/  IMAD R7, R29.reuse, R8, R7 ;  /* 0x000000081d077224 */ /* 0x040fe400078e0207 */
[C---:B------:R-:W-:Y:S01]  /*3170*/  IMAD R6, R29.reuse, R6, R5 ;  /* 0x000000061d067224 */ /* 0x040fe200078e0205 */
[----:B------:R2:W-:Y:S01]  /*3180*/  STL [R1+0xb4], R0 ;  /* 0x0000b40001007387 */ /* 0x0005e20000100800 */
[----:B------:R-:W-:-:S03]  /*3190*/  IMAD R2, R29, R4, R2 ;  /* 0x000000041d027224 */ /* 0x000fc600078e0202 */
[----:B------:R4:W-:Y:S04]  /*31a0*/  STL [R1+0x98], R9 ;  /* 0x0000980901007387 */ /* 0x0009e80000100800 */
        /* <DEDUP_REMOVED lines=14> */
[----:B------:R-:W4:Y:S03]  /*3290*/  LDL R19, [R1+0xd58] ;  /* 0x000d580001137983 */ /* 0x000f260000100800 */
[----:B------:R-:W-:-:S04]  /*32a0*/  IMAD.HI.U32 R8, R28, R7, RZ ;  /* 0x000000071c087227 */ /* 0x000fc800078e00ff */
[----:B------:R-:W-:Y:S01]  /*32b0*/  IMAD.MOV R8, RZ, RZ, -R8 ;  /* 0x000000ffff087224 */ /* 0x000fe200078e0a08 */
[----:B------:R-:W-:Y:S02]  /*32c0*/  IABS R4, R13 ;  /* 0x0000000d00047213 */ /* 0x000fe40000000000 */
[----:B------:R-:W4:Y:S03]  /*32d0*/  LDL R13, [R1+0xd54] ;  /* 0x000d5400010d7983 */ /* 0x000f260000100800 */
[----:B-1----:R-:W-:-:S04]  /*32e0*/  IMAD.HI.U32 R6, R28, R4, RZ ;  /* 0x000000041c067227 */ /* 0x002fc800078e00ff */
[----:B------:R-:W-:Y:S01]  /*32f0*/  IMAD.MOV R6, RZ, RZ, -R6 ;  /* 0x000000ffff067224 */ /* 0x000fe200078e0a06 */
[----:B------:R-:W-:Y:S01]  /*3300*/  IABS R2, R14 ;  /* 0x0000000e00027213 */ /* 0x000fe20000000000 */
[C---:B------:R-:W-:Y:S01]  /*3310*/  IMAD R7, R29.reuse, R8, R7 ;  /* 0x000000081d077224 */ /* 0x040fe200078e0207 */
[----:B------:R-:W4:Y:S01]  /*3320*/  LDL R14, [R1+0xd4c] ;  /* 0x000d4c00010e7983 */ /* 0x000f220000100800 */
[----:B------:R-:W-:-:S03]  /*3330*/  IMAD R6, R29, R6, R4 ;  /* 0x000000061d067224 */ /* 0x000fc600078e0204 */
[----:B------:R3:W-:Y:S04]  /*3340*/  STL [R1+0x1cc], R0 ;  /* 0x0001cc0001007387 */ /* 0x0007e80000100800 */
[----:B------:R2:W-:Y:S04]  /*3350*/  STL [R1+0x8c], R9 ;  /* 0x00008c0901007387 */ /* 0x0005e80000100800 */
[----:B------:R4:W-:Y:S01]  /*3360*/  STL [R1+0x90], R7 ;  /* 0x0000900701007387 */ /* 0x0009e20000100800 */
[----:B---3--:R-:W-:-:S03]  /*3370*/  IABS R0, R15 ;  /* 0x0000000f00007213 */ /* 0x008fc60000000000 */
[----:B------:R0:W-:Y:S01]  /*3380*/  STL [R1+0x94], R6 ;  /* 0x0000940601007387 */ /* 0x0001e20000100800 */
[----:B------:R-:W-:-:S03]  /*3390*/  IMAD.HI.U32 R5, R28, R2, RZ ;  /* 0x000000021c057227 */ /* 0x000fc600078e00ff */
[----:B------:R-:W3:Y:S01]  /*33a0*/  LDL R15, [R1+0xd48] ;  /* 0x000d4800010f7983 */ /* 0x000ee20000100800 */
[----:B------:R-:W-:-:S04]  /*33b0*/  IMAD.MOV R5, RZ, RZ, -R5 ;  /* 0x000000ffff057224 */ /* 0x000fc800078e0a05 */
[----:B------:R-:W-:-:S05]  /*33c0*/  IMAD R2, R29, R5, R2 ;  /* 0x000000051d027224 */ /* 0x000fca00078e0202 */
[----:B------:R1:W-:Y:S01]  /*33d0*/  STL [R1+0x1c0], R2 ;  /* 0x0001c00201007387 */ /* 0x0003e20000100800 */
        /* <DEDUP_REMOVED lines=8> */
[C---:B------:R-:W-:Y:S02]  /*3460*/  IMAD R0, R29.reuse, R4, R0 ;  /* 0x000000041d007224 */ /* 0x040fe400078e0200 */
[----:B------:R-:W-:Y:S02]  /*3470*/  IMAD.MOV R10, RZ, RZ, -R10 ;  /* 0x000000ffff0a7224 */ /* 0x000fe400078e0a0a */
[----:B------:R-:W-:Y:S02]  /*3480*/  IMAD.MOV R8, RZ, RZ, -R8 ;  /* 0x000000ffff087224 */ /* 0x000fe400078e0a08 */
[C---:B------:R-:W-:Y:S02]  /*3490*/  IMAD R9, R29.reuse, R10, R9 ;  /* 0x0000000a1d097224 */ /* 0x040fe400078e0209 */
[----:B------:R-:W-:Y:S01]  /*34a0*/  IMAD R7, R29, R8, R7 ;  /* 0x000000081d077224 */ /* 0x000fe200078e0207 */
[----:B------:R-:W-:Y:S02]  /*34b0*/  IABS R5, R19 ;  /* 0x0000001300057213 */ /* 0x000fe40000000000 */
[----:B------:R-:W4:Y:S03]  /*34c0*/  LDL R19, [R1+0xd38] ;  /* 0x000d380001137983 */ /* 0x000f260000100800 */
[----:B0-----:R-:W-:-:S04]  /*34d0*/  IMAD.HI.U32 R6, R28, R5, RZ ;  /* 0x000000051c067227 */ /* 0x001fc800078e00ff */
[----:B------:R-:W-:Y:S01]  /*34e0*/  IMAD.MOV R6, RZ, RZ, -R6 ;  /* 0x000000ffff067224 */ /* 0x000fe200078e0a06 */
[----:B-1----:R-:W-:-:S03]  /*34f0*/  IABS R2, R13 ;  /* 0x0000000d00027213 */ /* 0x002fc60000000000 */
[----:B------:R-:W-:Y:S01]  /*3500*/  IMAD R6, R29, R6, R5 ;  /* 0x000000061d067224 */ /* 0x000fe200078e0205 */
[----:B------:R-:W4:Y:S01]  /*3510*/  LDL R13, [R1+0xd34] ;  /* 0x000d3400010d7983 */ /* 0x000f220000100800 */
[----:B------:R-:W-:-:S04]  /*3520*/  IMAD.HI.U32 R4, R28, R2, RZ ;  /* 0x000000021c047227 */ /* 0x000fc800078e00ff */
[----:B------:R-:W-:Y:S01]  /*3530*/  IMAD.MOV R4, RZ, RZ, -R4 ;  /* 0x000000ffff047224 */ /* 0x000fe200078e0a04 */
[----:B------:R0:W-:Y:S03]  /*3540*/  STL [R1+0x1b4], R0 ;  /* 0x0001b40001007387 */ /* 0x0001e60000100800 */
[----:B------:R-:W-:Y:S01]  /*3550*/  IMAD R2, R29, R4, R2 ;  /* 0x000000041d027224 */ /* 0x000fe200078e0202 */
[----:B------:R3:W-:Y:S04]  /*3560*/  STL [R1+0x88], R9 ;  /* 0x0000880901007387 */ /* 0x0007e80000100800 */
[----:B------:R2:W-:Y:S01]  /*3570*/  STL [R1+0x194], R7 ;  /* 0x0001940701007387 */ /* 0x0005e20000100800 */
[----:B0-----:R-:W-:-:S03]  /*3580*/  IABS R0, R14 ;  /* 0x0000000e00007213 */ /* 0x001fc60000000000 */
[----:B------:R0:W-:Y:S04]  /*3590*/  STL [R1+0x198], R6 ;  /* 0x0001980601007387 */ /* 0x0001e80000100800 */
[----:B------:R-:W4:Y:S01]  /*35a0*/  LDL R14, [R1+0xd30] ;  /* 0x000d3000010e7983 */ /* 0x000f220000100800 */
[----:B---3--:R-:W-:-:S03]  /*35b0*/  IABS R9, R15 ;  /* 0x0000000f00097213 */ /* 0x008fc60000000000 */
[----:B------:R1:W-:Y:S04]  /*35c0*/  STL [R1+0x1a8], R2 ;  /* 0x0001a80201007387 */ /* 0x0003e80000100800 */
        /* <DEDUP_REMOVED lines=9> */
[----:B0-----:R-:W-:-:S04]  /*3660*/  IMAD.HI.U32 R6, R28, R4, RZ ;  /* 0x000000041c067227 */ /* 0x001fc800078e00ff */
[C---:B------:R-:W-:Y:S02]  /*3670*/  IMAD R0, R29.reuse, R5, R0 ;  /* 0x000000051d007224 */ /* 0x040fe400078e0200 */
[----:B------:R-:W-:Y:S02]  /*3680*/  IMAD.MOV R10, RZ, RZ, -R10 ;  /* 0x000000ffff0a7224 */ /* 0x000fe400078e0a0a */
[----:B------:R-:W-:Y:S02]  /*3690*/  IMAD.MOV R8, RZ, RZ, -R8 ;  /* 0x000000ffff087224 */ /* 0x000fe400078e0a08 */
[----:B------:R-:W-:Y:S02]  /*36a0*/  IMAD.MOV R6, RZ, RZ, -R6 ;  /* 0x000000ffff067224 */ /* 0x000fe400078e0a06 */
[C---:B------:R-:W-:Y:S02]  /*36b0*/  IMAD R9, R29.reuse, R10, R9 ;  /* 0x0000000a1d097224 */ /* 0x040fe400078e0209 */
[----:B------:R-:W-:-:S02]  /*36c0*/  IMAD R7, R29, R8, R7 ;  /* 0x000000081d077224 */ /* 0x000fc400078e0207 */
[C---:B------:R-:W-:Y:S01]  /*36d0*/  IMAD R6, R29.reuse, R6, R4 ;  /* 0x000000061d067224 */ /* 0x040fe200078e0204 */
[----:B-1----:R-:W-:Y:S02]  /*36e0*/  IABS R2, R19 ;  /* 0x0000001300027213 */ /* 0x002fe40000000000 */
[----:B------:R-:W4:Y:S03]  /*36f0*/  LDL R19, [R1+0xd1c] ;  /* 0x000d1c0001137983 */ /* 0x000f260000100800 */
[----:B------:R-:W-:Y:S01]  /*3700*/  IMAD.HI.U32 R5, R28, R2, RZ ;  /* 0x000000021c057227 */ /* 0x000fe200078e00ff */
[----:B------:R0:W-:Y:S03]  /*3710*/  STL [R1+0x1a0], R0 ;  /* 0x0001a00001007387 */ /* 0x0001e60000100800 */
[----:B------:R-:W-:Y:S01]  /*3720*/  IMAD.MOV R5, RZ, RZ, -R5 ;  /* 0x000000ffff057224 */ /* 0x000fe200078e0a05 */
[----:B------:R1:W-:Y:S03]  /*3730*/  STL [R1+0x168], R9 ;  /* 0x0001680901007387 */ /* 0x0003e60000100800 */
[----:B------:R-:W-:Y:S01]  /*3740*/  IMAD R2, R29, R5, R2 ;  /* 0x000000051d027224 */ /* 0x000fe200078e0202 */
[----:B0-----:R-:W-:-:S02]  /*3750*/  IABS R0, R13 ;  /* 0x0000000d00007213 */ /* 0x001fc40000000000 */
[----:B------:R-:W4:Y:S04]  /*3760*/  LDL R13, [R1+0xd20] ;  /* 0x000d2000010d7983 */ /* 0x000f280000100800 */
[----:B------:R3:W-:Y:S04]  /*3770*/  STL [R1+0x16c], R7 ;  /* 0x00016c0701007387 */ /* 0x0007e80000100800 */
[----:B------:R-:W-:Y:S01]  /*3780*/  STL [R1+0x174], R6 ;  /* 0x0001740601007387 */ /* 0x000fe20000100800 */
[----:B-1----:R-:W-:-:S03]  /*3790*/  IABS R9, R14 ;  /* 0x0000000e00097213 */ /* 0x002fc60000000000 */
        /* <DEDUP_REMOVED lines=25> */
[----:B------:R1:W-:Y:S04]  /*3930*/  STL [R1+0x130], R7 ;  /* 0x0001300701007387 */ /* 0x0003e80000100800 */
[----:B------:R-:W-:Y:S04]  /*3940*/  STL [R1+0x134], R6 ;  /* 0x0001340601007387 */ /* 0x000fe80000100800 */
[----:B------:R-:W4:Y:S01]  /*3950*/  LDL R18, [R1+0xd04] ;  /* 0x000d040001127983 */ /* 0x000f220000100800 */
[----:B0-----:R-:W-:-:S03]  /*3960*/  IABS R0, R19 ;  /* 0x0000001300007213 */ /* 0x001fc60000000000 */
[----:B------:R2:W-:Y:S02]  /*3970*/  STL [R1+0x154], R2 ;  /* 0x0001540201007387 */ /* 0x0005e40000100800 */
[----:B------:R-:W-:Y:S02]  /*3980*/  IMAD.HI.U32 R5, R28, R0, RZ ;  /* 0x000000001c057227 */ /* 0x000fe400078e00ff */
[----:B------:R-:W4:Y:S01]  /*3990*/  LDL R19, [R1+0xcf8] ;  /* 0x000cf80001137983 */ /* 0x000f220000100800 */
[----:B-1----:R-:W-:-:S03]  /*39a0*/  IABS R9, R13 ;  /* 0x0000000d00097213 */ /* 0x002fc60000000000 */
[----:B------:R-:W4:Y:S02]  /*39b0*/  LDL R13, [R1+0xd08] ;  /* 0x000d0800010d7983 */ /* 0x000f240000100800 */
[----:B------:R-:W-:-:S04]  /*39c0*/  IMAD.HI.U32 R10, R28, R9, RZ ;  /* 0x000000091c0a7227 */ /* 0x000fc800078e00ff */
[----:B------:R-:W-:Y:S02]  /*39d0*/  IMAD.MOV R5, RZ, RZ, -R5 ;  /* 0x000000ffff057224 */ /* 0x000fe400078e0a05 */
[----:B------:R-:W-:Y:S02]  /*39e0*/  IMAD.MOV R10, RZ, RZ, -R10 ;  /* 0x000000ffff0a7224 */ /* 0x000fe400078e0a0a */
[----:B------:R-:W-:Y:S01]  /*39f0*/  IMAD R0, R29, R5, R0 ;  /* 0x000000051d007224 */ /* 0x000fe200078e0200 */
[----:B------:R-:W-:Y:S02]  /*3a00*/  IABS R7, R14 ;  /* 0x0000000e00077213 */ /* 0x000fe40000000000 */
[----:B------:R-:W4:Y:S01]  /*3a10*/  LDL R14, [R1+0xcfc] ;  /* 0x000cfc00010e7983 */ /* 0x000f220000100800 */
[----:B---3--:R-:W-:-:S03]  /*3a20*/  IABS R4, R15 ;  /* 0x0000000f00047213 */ /* 0x008fc60000000000 */
[----:B------:R-:W3:Y:S01]  /*3a30*/  LDL R15, [R1+0xd00] ;  /* 0x000d0000010f7983 */ /* 0x000ee20000100800 */
[----:B------:R-:W-:-:S04]  /*3a40*/  IMAD.HI.U32 R8, R28, R7, RZ ;  /* 0x000000071c087227 */ /* 0x000fc800078e00ff */
[----:B------:R-:W-:Y:S02]  /*3a50*/  IMAD.MOV R8, RZ, RZ, -R8 ;  /* 0x000000ffff087224 */ /* 0x000fe400078e0a08 */
[C---:B------:R-:W-:Y:S02]  /*3a60*/  IMAD R9, R29.reuse, R10, R9 ;  /* 0x0000000a1d097224 */ /* 0x040fe400078e0209 */
[----:B------:R-:W-:Y:S01]  /*3a70*/  IMAD R7, R29, R8, R7 ;  /* 0x000000081d077224 */ /* 0x000fe200078e0207 */
[----:B------:R4:W-:Y:S04]  /*3a80*/  STL [R1+0x13c], R0 ;  /* 0x00013c0001007387 */ /* 0x0009e80000100800 */
[----:B------:R-:W-:Y:S01]  /*3a90*/  STL [R1+0xe8], R9 ;  /* 0x0000e80901007387 */ /* 0x000fe20000100800 */
[----:B--2---:R-:W-:-:S03]  /*3aa0*/  IABS R2, R12 ;  /* 0x0000000c00027213 */ /* 0x004fc60000000000 */
[----:B------:R-:W2:Y:S04]  /*3ab0*/  LDL R12, [R1+0xcf4] ;  /* 0x000cf400010c7983 */ /* 0x000ea80000100800 */
[----:B------:R-:W-:Y:S01]  /*3ac0*/  STL [R1+0xec], R7 ;  /* 0x0000ec0701007387 */ /* 0x000fe20000100800 */
[----:B----4-:R-:W-:-:S03]  /*3ad0*/  IABS R0, R11 ;  /* 0x0000000b00007213 */ /* 0x010fc60000000000 */
[----:B------:R-:W4:Y:S01]  /*3ae0*/  LDL R11, [R1+0xcf0] ;  /* 0x000cf000010b7983 */ /* 0x000f220000100800 */
[----:B------:R-:W-:-:S04]  /*3af0*/  IMAD.HI.U32 R6, R28, R4, RZ ;  /* 0x000000041c067227 */ /* 0x000fc800078e00ff */
[----:B------:R-:W-:-:S04]  /*3b00*/  IMAD.HI.U32 R5, R28, R2, RZ ;  /* 0x000000021c057227 */ /* 0x000fc800078e00ff */
[----:B------:R-:W-:Y:S02]  /*3b10*/  IMAD.MOV R6, RZ, RZ, -R6 ;  /* 0x000000ffff067224 */ /* 0x000fe400078e0a06 */
[----:B------:R-:W-:Y:S02]  /*3b20*/  IMAD.MOV R5, RZ, RZ, -R5 ;  /* 0x000000ffff057224 */ /* 0x000fe400078e0a05 */
[C---:B------:R-:W-:Y:S02]  /*3b30*/  IMAD R4, R29.reuse, R6, R4 ;  /* 0x000000061d047224 */ /* 0x040fe400078e0204 */
[----:B------:R-:W-:-:S03]  /*3b40*/  IMAD R2, R29, R5, R2 ;  /* 0x000000051d027224 */ /* 0x000fc600078e0202 */
[----:B------:R0:W-:Y:S04]  /*3b50*/  STL [R1+0xf4], R4 ;  /* 0x0000f40401007387 */ /* 0x0001e80000100800 */
[----:B------:R3:W-:Y:S01]  /*3b60*/  STL [R1+0x114], R2 ;  /* 0x0001140201007387 */ /* 0x0007e20000100800 */
[----:B0-----:R-:W-:-:S04]  /*3b70*/  IMAD.HI.U32 R4, R28, R0, RZ ;  /* 0x000000001c047227 */ /* 0x001fc800078e00ff */
[----:B------:R-:W-:-:S04]  /*3b80*/  IMAD.MOV R4, RZ, RZ, -R4 ;  /* 0x000000ffff047224 */ /* 0x000fc800078e0a04 */
[----:B------:R-:W-:Y:S01]  /*3b90*/  IMAD R0, R29, R4, R0 ;  /* 0x000000041d007224 */ /* 0x000fe200078e0200 */
[----:B------:R-:W-:-:S05]  /*3ba0*/  IABS R9, R18 ;  /* 0x0000001200097213 */ /* 0x000fca0000000000 */
[C---:B------:R-:W-:Y:S01]  /*3bb0*/  IMAD.HI.U32 R10, R28.reuse, R9, RZ ;  /* 0x000000091c0a7227 */ /* 0x040fe200078e00ff */
[----:B------:R-:W-:Y:S02]  /*3bc0*/  IABS R7, R13 ;  /* 0x0000000d00077213 */ /* 0x000fe40000000000 */
[----:B------:R-:W4:Y:S03]  /*3bd0*/  LDL R13, [R1+0xcec] ;  /* 0x000cec00010d7983 */ /* 0x000f260000100800 */
[----:B------:R-:W-:-:S04]  /*3be0*/  IMAD.HI.U32 R8, R28, R7, RZ ;  /* 0x000000071c087227 */ /* 0x000fc800078e00ff */
[----:B------:R-:W-:Y:S02]  /*3bf0*/  IMAD.MOV R10, RZ, RZ, -R10 ;  /* 0x000000ffff0a7224 */ /* 0x000fe400078e0a0a */
[----:B------:R-:W-:Y:S02]  /*3c00*/  IMAD.MOV R8, RZ, RZ, -R8 ;  /* 0x000000ffff087224 */ /* 0x000fe400078e0a08 */
[----:B------:R-:W-:Y:S01]  /*3c10*/  IMAD R9, R29, R10, R9 ;  /* 0x0000000a1d097224 */ /* 0x000fe200078e0209 */
[----:B------:R-:W-:Y:S02]  /*3c20*/  IABS R5, R14 ;  /* 0x0000000e00057213 */ /* 0x000fe40000000000 */
[----:B------:R-:W4:Y:S03]  /*3c30*/  LDL R14, [R1+0xce8] ;  /* 0x000ce800010e7983 */ /* 0x000f260000100800 */
[----:B------:R-:W-:Y:S01]  /*3c40*/  IMAD.HI.U32 R6, R28, R5, RZ ;  /* 0x000000051c067227 */ /* 0x000fe200078e00ff */
[----:B---3--:R-:W-:-:S03]  /*3c50*/  IABS R2, R15 ;  /* 0x0000000f00027213 */ /* 0x008fc60000000000 */
[----:B------:R-:W-:Y:S01]  /*3c60*/  IMAD.MOV R6, RZ, RZ, -R6 ;  /* 0x000000ffff067224 */ /* 0x000fe200078e0a06 */
[----:B------:R-:W3:Y:S01]  /*3c70*/  LDL R15, [R1+0xce4] ;  /* 0x000ce400010f7983 */ /* 0x000ee20000100800 */
[----:B------:R-:W-:-:S04]  /*3c80*/  IMAD.HI.U32 R4, R28, R2, RZ ;  /* 0x000000021c047227 */ /* 0x000fc800078e00ff */
[----:B------:R-:W-:Y:S02]  /*3c90*/  IMAD.MOV R4, RZ, RZ, -R4 ;  /* 0x000000ffff047224 */ /* 0x000fe400078e0a04 */
[C---:B------:R-:W-:Y:S02]  /*3ca0*/  IMAD R8, R29.reuse, R8, R7 ;  /* 0x000000081d087224 */ /* 0x040fe400078e0207 */
[C---:B------:R-:W-:Y:S01]  /*3cb0*/  IMAD R5, R29.reuse, R6, R5 ;  /* 0x000000061d057224 */ /* 0x040fe200078e0205 */
[----:B------:R0:W-:Y:S01]  /*3cc0*/  STL [R1+0xfc], R0 ;  /* 0x0000fc0001007387 */ /* 0x0001e20000100800 */
[----:B------:R-:W-:-:S03]  /*3cd0*/  IMAD R2, R29, R4, R2 ;  /* 0x000000041d027224 */ /* 0x000fc600078e0202 */
[----:B------:R-:W-:Y:S04]  /*3ce0*/  STL [R1+0x38], R9 ;  /* 0x0000380901007387 */ /* 0x000fe80000100800 */
[----:B------:R-:W-:Y:S04]  /*3cf0*/  STL [R1+0x34], R8 ;  /* 0x0000340801007387 */ /* 0x000fe80000100800 */
[----:B------:R4:W-:Y:S04]  /*3d00*/  STL [R1+0x30], R5 ;  /* 0x0000300501007387 */ /* 0x0009e80000100800 */
[----:B------:R1:W-:Y:S01]  /*3d10*/  STL [R1+0x2c], R2 ;  /* 0x00002c0201007387 */ /* 0x0003e20000100800 */
[----:B0-----:R-:W-:-:S02]  /*3d20*/  IABS R0, R19 ;  /* 0x0000001300007213 */ /* 0x001fc40000000000 */
[----:B--2---:R-:W-:Y:S01]  /*3d30*/  IABS R6, R12 ;  /* 0x0000000c00067213 */ /* 0x004fe20000000000 */
[----:B------:R-:W2:Y:S01]  /*3d40*/  LDL R17, [R1+0xce0] ;  /* 0x000ce00001117983 */ /* 0x000ea20000100800 */
[----:B----4-:R-:W-:-:S03]  /*3d50*/  IABS R5, R11 ;  /* 0x0000000b00057213 */ /* 0x010fc60000000000 */
[----:B------:R-:W4:Y:S04]  /*3d60*/  LDL R18, [R1+0xcdc] ;  /* 0x000cdc0001127983 */ /* 0x000f280000100800 */
[----:B------:R-:W2:Y:S01]  /*3d70*/  LDL R11, [R1+0xcd8] ;  /* 0x000cd800010b7983 */ /* 0x000ea20000100800 */
[----:B------:R-:W-:-:S03]  /*3d80*/  IMAD.HI.U32 R7, R28, R0, RZ ;  /* 0x000000001c077227 */ /* 0x000fc600078e00ff */
[----:B------:R-:W4:Y:S01]  /*3d90*/  LDL R19, [R1+0xcd0] ;  /* 0x000cd00001137983 */ /* 0x000f220000100800 */
        /* <DEDUP_REMOVED lines=10> */
[----:B------:R-:W-:-:S04]  /*3e40*/  IMAD.HI.U32 R7, R28, R4, RZ ;  /* 0x000000041c077227 */ /* 0x000fc800078e00ff */
[----:B------:R-:W-:Y:S01]  /*3e50*/  IMAD.MOV R7, RZ, RZ, -R7 ;  /* 0x000000ffff077224 */ /* 0x000fe200078e0a07 */
[----:B------:R3:W-:Y:S03]  /*3e60*/  STL [R1+0x28], R0 ;  /* 0x0000280001007387 */ /* 0x0007e60000100800 */
[----:B------:R-:W-:Y:S01]  /*3e70*/  IMAD R4, R29, R7, R4 ;  /* 0x000000071d047224 */ /* 0x000fe200078e0204 */
[----:B-1----:R-:W-:-:S05]  /*3e80*/  IABS R2, R14 ;  /* 0x0000000e00027213 */ /* 0x002fca0000000000 */
[----:B------:R-:W-:Y:S01]  /*3e90*/  IMAD.HI.U32 R10, R28, R2, RZ ;  /* 0x000000021c0a7227 */ /* 0x000fe200078e00ff */
[----:B------:R0:W-:Y:S03]  /*3ea0*/  STL [R1+0x24], R6 ;  /* 0x0000240601007387 */ /* 0x0001e60000100800 */
[----:B------:R-:W-:Y:S01]  /*3eb0*/  IMAD.MOV R10, RZ, RZ, -R10 ;  /* 0x000000ffff0a7224 */ /* 0x000fe200078e0a0a */
[----:B------:R-:W4:Y:S01]  /*3ec0*/  LDL R12, [R1+0xccc] ;  /* 0x000ccc00010c7983 */ /* 0x000f220000100800 */
[----:B---3--:R-:W-:-:S03]  /*3ed0*/  IABS R0, R15 ;  /* 0x0000000f00007213 */ /* 0x008fc60000000000 */
[----:B------:R-:W-:Y:S01]  /*3ee0*/  STL [R1+0x20], R5 ;  /* 0x0000200501007387 */ /* 0x000fe20000100800 */
[----:B0-----:R-:W-:-:S03]  /*3ef0*/  IMAD R6, R29, R10, R2 ;  /* 0x0000000a1d067224 */ /* 0x001fc600078e0202 */
[----:B------:R-:W3:Y:S04]  /*3f00*/  LDL R14, [R1+0xcc8] ;  /* 0x000cc800010e7983 */ /* 0x000ee80000100800 */
[----:B------:R-:W-:Y:S04]  /*3f10*/  STL [R1+0x1c], R4 ;  /* 0x00001c0401007387 */ /* 0x000fe80000100800 */
[----:B------:R-:W3:Y:S04]  /*3f20*/  LDL R15, [R1+0xcc4] ;  /* 0x000cc400010f7983 */ /* 0x000ee80000100800 */
[----:B------:R2:W-:Y:S02]  /*3f30*/  STL [R1+0x18], R6 ;  /* 0x0000180601007387 */ /* 0x0005e40000100800 */
[----:B--2---:R-:W-:-:S02]  /*3f40*/  IABS R6, R11 ;  /* 0x0000000b00067213 */ /* 0x004fc40000000000 */
[----:B------:R-:W2:Y:S01]  /*3f50*/  LDL R11, [R1+0xcc0] ;  /* 0x000cc000010b7983 */ /* 0x000ea20000100800 */
[----:B------:R-:W-:Y:S01]  /*3f60*/  IMAD.HI.U32 R5, R28, R0, RZ ;  /* 0x000000001c057227 */ /* 0x000fe200078e00ff */
[----:B------:R-:W-:-:S03]  /*3f70*/  IABS R2, R17 ;  /* 0x0000001100027213 */ /* 0x000fc60000000000 */
[----:B------:R-:W-:Y:S01]  /*3f80*/  IMAD.MOV R7, RZ, RZ, -R5 ;  /* 0x000000ffff077224 */ /* 0x000fe200078e0a05 */
[----:B----4-:R-:W-:Y:S01]  /*3f90*/  IABS R4, R18 ;  /* 0x0000001200047213 */ /* 0x010fe20000000000 */
[----:B------:R-:W-:Y:S02]  /*3fa0*/  IMAD.MOV.U32 R5, RZ, RZ, R6 ;  /* 0x000000ffff057224 */ /* 0x000fe400078e0006 */
[----:B------:R-:W-:Y:S02]  /*3fb0*/  IMAD R6, R29, R7, R0 ;  /* 0x000000071d067224 */ /* 0x000fe400078e0200 */
[----:B------:R-:W-:-:S04]  /*3fc0*/  IMAD.HI.U32 R9, R28, R2, RZ ;  /* 0x000000021c097227 */ /* 0x000fc800078e00ff */
[----:B------:R-:W-:-:S04]  /*3fd0*/  IMAD.HI.U32 R7, R28, R5, RZ ;  /* 0x000000051c077227 */ /* 0x000fc800078e00ff */
[----:B------:R-:W-:Y:S02]  /*3fe0*/  IMAD.MOV R9, RZ, RZ, -R9 ;  /* 0x000000ffff097224 */ /* 0x000fe400078e0a09 */
[----:B------:R-:W-:Y:S02]  /*3ff0*/  IMAD.MOV R7, RZ, RZ, -R7 ;  /* 0x000000ffff077224 */ /* 0x000fe400078e0a07 */
[----:B------:R-:W-:Y:S01]  /*4000*/  IMAD R2, R29, R9, R2 ;  /* 0x000000091d027224 */ /* 0x000fe200078e0202 */
[----:B------:R-:W-:Y:S02]  /*4010*/  IABS R8, R13 ;  /* 0x0000000d00087213 */ /* 0x000fe40000000000 */
[----:B------:R-:W4:Y:S03]  /*4020*/  LDL R13, [R1+0xcbc] ;  /* 0x000cbc00010d7983 */ /* 0x000f260000100800 */
[----:B------:R-:W-:-:S02]  /*4030*/  IMAD.MOV.U32 R0, RZ, RZ, R8 ;  /* 0x000000ffff007224 */ /* 0x000fc400078e0008 */
[----:B------:R-:W-:-:S04]  /*4040*/  IMAD.HI.U32 R8, R28, R4, RZ ;  /* 0x000000041c087227 */ /* 0x000fc800078e00ff */
[----:B------:R-:W-:-:S04]  /*4050*/  IMAD.HI.U32 R10, R28, R0, RZ ;  /* 0x000000001c0a7227 */ /* 0x000fc800078e00ff */
[----:B------:R-:W-:Y:S02]  /*4060*/  IMAD.MOV R8, RZ, RZ, -R8 ;  /* 0x000000ffff087224 */ /* 0x000fe400078e0a08 */
[----:B------:R-:W-:Y:S02]  /*4070*/  IMAD.MOV R10, RZ, RZ, -R10 ;  /* 0x000000ffff0a7224 */ /* 0x000fe400078e0a0a */
[C---:B------:R-:W-:Y:S02]  /*4080*/  IMAD R8, R29.reuse, R8, R4 ;  /* 0x000000081d087224 */ /* 0x040fe400078e0204 */
[C---:B------:R-:W-:Y:S01]  /*4090*/  IMAD R4, R29.reuse, R7, R5 ;  /* 0x000000071d047224 */ /* 0x040fe200078e0205 */
[----:B------:R0:W-:Y:S01]  /*40a0*/  STL [R1+0x14], R6 ;  /* 0x0000140601007387 */ /* 0x0001e20000100800 */
[----:B------:R-:W-:-:S03]  /*40b0*/  IMAD R0, R29, R10, R0 ;  /* 0x0000000a1d007224 */ /* 0x000fc600078e0200 */
[----:B------:R1:W-:Y:S04]  /*40c0*/  STL [R1+0x10], R2 ;  /* 0x0000100201007387 */ /* 0x0003e80000100800 */
[----:B------:R-:W-:Y:S01]  /*40d0*/  STL [R1+0xc], R8 ;  /* 0x00000c0801007387 */ /* 0x000fe20000100800 */
[----:B------:R-:W-:-:S03]  /*40e0*/  IABS R27, R12 ;  /* 0x0000000c001b7213 */ /* 0x000fc60000000000 */
[----:B------:R-:W-:Y:S04]  /*40f0*/  STL [R1+0x8], R4 ;  /* 0x0000080401007387 */ /* 0x000fe80000100800 */
[----:B------:R0:W-:Y:S01]  /*4100*/  STL [R1+0x4], R0 ;  /* 0x0000040001007387 */ /* 0x0001e20000100800 */
[----:B---3--:R-:W-:-:S03]  /*4110*/  IABS R26, R14 ;  /* 0x0000000e001a7213 */ /* 0x008fc60000000000 */
[----:B------:R-:W3:Y:S04]  /*4120*/  LDL R12, [R1+0xcb8] ;  /* 0x000cb800010c7983 */ /* 0x000ee80000100800 */
[----:B------:R-:W3:Y:S01]  /*4130*/  LDL R14, [R1+0xcb4] ;  /* 0x000cb400010e7983 */ /* 0x000ee20000100800 */
[----:B------:R-:W-:-:S03]  /*4140*/  IABS R25, R15 ;  /* 0x0000000f00197213 */ /* 0x000fc60000000000 */
[----:B------:R-:W3:Y:S01]  /*4150*/  LDL R15, [R1+0xcb0] ;  /* 0x000cb000010f7983 */ /* 0x000ee20000100800 */
[----:B--2---:R-:W-:-:S03]  /*4160*/  IABS R24, R11 ;  /* 0x0000000b00187213 */ /* 0x004fc60000000000 */
[----:B------:R-:W2:Y:S01]  /*4170*/  LDL R11, [R1+0xcac] ;  /* 0x000cac00010b7983 */ /* 0x000ea20000100800 */
[----:B0-----:R-:W-:-:S05]  /*4180*/  IABS R6, R19 ;  /* 0x0000001300067213 */ /* 0x001fca0000000000 */
[----:B-1----:R-:W-:-:S04]  /*4190*/  IMAD.HI.U32 R2, R28, R6, RZ ;  /* 0x000000061c027227 */ /* 0x002fc800078e00ff */
[----:B------:R-:W-:-:S04]  /*41a0*/  IMAD.MOV R2, RZ, RZ, -R2 ;  /* 0x000000ffff027224 */ /* 0x000fc800078e0a02 */
[----:B------:R-:W-:Y:S02]  /*41b0*/  IMAD R0, R29, R2, R6 ;  /* 0x000000021d007224 */ /* 0x000fe400078e0206 */
[----:B------:R-:W-:-:S03]  /*41c0*/  IMAD.HI.U32 R4, R28, R27, RZ ;  /* 0x0000001b1c047227 */ /* 0x000fc600078e00ff */
[----:B------:R0:W-:Y:S01]  /*41d0*/  STL [R1], R0 ;  /* 0x0000000001007387 */ /* 0x0001e20000100800 */
        /* <DEDUP_REMOVED lines=11> */
[----:B----4-:R-:W-:Y:S02]  /*4290*/  IABS R23, R13 ;  /* 0x0000000d00177213 */ /* 0x010fe40000000000 */
[----:B------:R-:W4:Y:S04]  /*42a0*/  LDL R13, [R1+0xca8] ;  /* 0x000ca800010d7983 */ /* 0x000f280000100800 */
[----:B------:R-:W-:Y:S04]  /*42b0*/  STL [R1+0x102c], R27 ;  /* 0x00102c1b01007387 */ /* 0x000fe80000100800 */
[----:B------:R-:W-:Y:S04]  /*42c0*/  STL [R1+0x1010], R26 ;  /* 0x0010101a01007387 */ /* 0x000fe80000100800 */
[----:B------:R-:W-:Y:S04]  /*42d0*/  STL [R1+0x100c], R25 ;  /* 0x00100c1901007387 */ /* 0x000fe80000100800 */
[----:B------:R-:W-:Y:S01]  /*42e0*/  STL [R1+0x1008], R24 ;  /* 0x0010081801007387 */ /* 0x000fe20000100800 */
[----:B---3--:R-:W-:-:S03]  /*42f0*/  IABS R22, R12 ;  /* 0x0000000c00167213 */ /* 0x008fc60000000000 */
[----:B------:R-:W3:Y:S01]  /*4300*/  LDL R12, [R1+0xca4] ;  /* 0x000ca400010c7983 */ /* 0x000ee20000100800 */
[----:B------:R-:W-:-:S03]  /*4310*/  IABS R21, R14 ;  /* 0x0000000e00157213 */ /* 0x000fc60000000000 */
[----:B------:R-:W3:Y:S01]  /*4320*/  LDL R14, [R1+0xca0] ;  /* 0x000ca000010e7983 */ /* 0x000ee20000100800 */
[----:B------:R-:W-:-:S03]  /*4330*/  IABS R20, R15 ;  /* 0x0000000f00147213 */ /* 0x000fc60000000000 */
[----:B------:R-:W3:Y:S01]  /*4340*/  LDL R15, [R1+0xc9c] ;  /* 0x000c9c00010f7983 */ /* 0x000ee20000100800 */
[----:B--2---:R-:W-:-:S03]  /*4350*/  IABS R19, R11 ;  /* 0x0000000b00137213 */ /* 0x004fc60000000000 */
[----:B------:R-:W2:Y:S01]  /*4360*/  LDL R11, [R1+0xc98] ;  /* 0x000c9800010b7983 */ /* 0x000ea20000100800 */
[----:B------:R-:W-:-:S04]  /*4370*/  IMAD.HI.U32 R0, R28, R23, RZ ;  /* 0x000000171c007227 */ /* 0x000fc800078e00ff */
[----:B------:R-:W-:Y:S02]  /*4380*/  IMAD.MOV R0, RZ, RZ, -R0 ;  /* 0x000000ffff007224 */ /* 0x000fe400078e0a00 */
[----:B------:R-:W-:-:S04]  /*4390*/  IMAD.HI.U32 R4, R28, R22, RZ ;  /* 0x000000161c047227 */ /* 0x000fc800078e00ff */
[----:B------:R-:W-:Y:S02]  /*43a0*/  IMAD R23, R29, R0, R23 ;  /* 0x000000001d177224 */ /* 0x000fe400078e0217 */
[----:B------:R-:W-:-:S04]  /*43b0*/  IMAD.HI.U32 R2, R28, R21, RZ ;  /* 0x000000151c027227 */ /* 0x000fc800078e00ff */
[----:B------:R-:W-:-:S04]  /*43c0*/  IMAD.HI.U32 R0, R28, R20, RZ ;  /* 0x000000141c007227 */ /* 0x000fc800078e00ff */
[----:B------:R-:W-:-:S04]  /*43d0*/  IMAD.HI.U32 R5, R28, R19, RZ ;  /* 0x000000131c057227 */ /* 0x000fc800078e00ff */
[----:B------:R-:W-:Y:S02]  /*43e0*/  IMAD.MOV R4, RZ, RZ, -R4 ;  /* 0x000000ffff047224 */ /* 0x000fe400078e0a04 */
[----:B------:R-:W-:Y:S02]  /*43f0*/  IMAD.MOV R2, RZ, RZ, -R2 ;  /* 0x000000ffff027224 */ /* 0x000fe400078e0a02 */
[----:B------:R-:W-:Y:S02]  /*4400*/  IMAD.MOV R0, RZ, RZ, -R0 ;  /* 0x000000ffff007224 */ /* 0x000fe400078e0a00 */
[----:B------:R-:W-:Y:S01]  /*4410*/  IMAD.MOV R5, RZ, RZ, -R5 ;  /* 0x000000ffff057224 */ /* 0x000fe200078e0a05 */
[----:B------:R-:W-:Y:S01]  /*4420*/  STL [R1+0x1004], R23 ;  /* 0x0010041701007387 */ /* 0x000fe20000100800 */
[C---:B------:R-:W-:Y:S02]  /*4430*/  IMAD R22, R29.reuse, R4, R22 ;  /* 0x000000041d167224 */ /* 0x040fe400078e0216 */
[----:B------:R-:W-:-:S02]  /*4440*/  IMAD R21, R29, R2, R21 ;  /* 0x000000021d157224 */ /* 0x000fc400078e0215 */
[C---:B------:R-:W-:Y:S02]  /*4450*/  IMAD R20, R29.reuse, R0, R20 ;  /* 0x000000001d147224 */ /* 0x040fe400078e0214 */
[----:B------:R-:W-:Y:S01]  /*4460*/  IMAD R19, R29, R5, R19 ;  /* 0x000000051d137224 */ /* 0x000fe200078e0213 */
[----:B----4-:R-:W-:Y:S02]  /*4470*/  IABS R18, R13 ;  /* 0x0000000d00127213 */ /* 0x010fe40000000000 */
[----:B------:R-:W4:Y:S04]  /*4480*/  LDL R13, [R1+0xc94] ;  /* 0x000c9400010d7983 */ /* 0x000f280000100800 */
[----:B------:R0:W-:Y:S01]  /*4490*/  STL [R1+0x1000], R22 ;  /* 0x0010001601007387 */ /* 0x0001e20000100800 */
[----:B------:R-:W-:-:S03]  /*44a0*/  IMAD.HI.U32 R0, R28, R18, RZ ;  /* 0x000000121c007227 */ /* 0x000fc600078e00ff */
[----:B------:R-:W-:Y:S04]  /*44b0*/  STL [R1+0xffc], R21 ;  /* 0x000ffc1501007387 */ /* 0x000fe80000100800 */
[----:B------:R-:W-:Y:S04]  /*44c0*/  STL [R1+0x1014], R20 ;  /* 0x0010141401007387 */ /* 0x000fe80000100800 */
[----:B------:R-:W-:Y:S01]  /*44d0*/  STL [R1+0x1018], R19 ;  /* 0x0010181301007387 */ /* 0x000fe20000100800 */
[----:B------:R-:W-:-:S03]  /*44e0*/  IMAD.MOV R0, RZ, RZ, -R0 ;  /* 0x000000ffff007224 */ /* 0x000fc600078e0a00 */
[----:B------:R-:W4:Y:S04]  /*44f0*/  LDL R7, [R1+0xc88] ;  /* 0x000c880001077983 */ /* 0x000f280000100800 */
[----:B------:R-:W4:Y:S01]  /*4500*/  LDL R9, [R1+0xc84] ;  /* 0x000c840001097983 */ /* 0x000f220000100800 */
[----:B------:R-:W-:Y:S01]  /*4510*/  IMAD R18, R29, R0, R18 ;  /* 0x000000001d127224 */ /* 0x000fe200078e0212 */
[----:B---3--:R-:W-:Y:S02]  /*4520*/  IABS R17, R12 ;  /* 0x0000000c00117213 */ /* 0x008fe40000000000 */
[----:B------:R-:W3:Y:S01]  /*4530*/  LDL R12, [R1+0xc90] ;  /* 0x000c9000010c7983 */ /* 0x000ee20000100800 */
[----:B------:R-:W-:Y:S02]  /*4540*/  IABS R16, R14 ;  /* 0x0000000e00107213 */ /* 0x000fe40000000000 */
[----:B------:R-:W-:Y:S01]  /*4550*/  IMAD.HI.U32 R4, R28, R17, RZ ;  /* 0x000000111c047227 */ /* 0x000fe200078e00ff */
[----:B------:R-:W-:-:S03]  /*4560*/  IABS R15, R15 ;  /* 0x0000000f000f7213 */ /* 0x000fc60000000000 */
        /* <DEDUP_REMOVED lines=8> */
[----:B--2---:R-:W-:-:S02]  /*45f0*/  IABS R14, R11 ;  /* 0x0000000b000e7213 */ /* 0x004fc40000000000 */
[----:B------:R-:W2:Y:S03]  /*4600*/  LDL R11, [R1+0xc8c] ;  /* 0x000c8c00010b7983 */ /* 0x000ea60000100800 */
[----:B------:R-:W-:Y:S01]  /*4610*/  IMAD.HI.U32 R5, R28, R14, RZ ;  /* 0x0000000e1c057227 */ /* 0x000fe200078e00ff */
[----:B------:R-:W-:Y:S03]  /*4620*/  STL [R1+0x101c], R18 ;  /* 0x00101c1201007387 */ /* 0x000fe60000100800 */
[----:B------:R-:W-:Y:S01]  /*4630*/  IMAD.MOV R5, RZ, RZ, -R5 ;  /* 0x000000ffff057224 */ /* 0x000fe200078e0a05 */
[----:B------:R-:W2:Y:S03]  /*4640*/  LDL R8, [R1+0xc80] ;  /* 0x000c800001087983 */ /* 0x000ea60000100800 */
[----:B------:R-:W-:Y:S01]  /*4650*/  IMAD R14, R29, R5, R14 ;  /* 0x000000051d0e7224 */ /* 0x000fe200078e020e */
[----:B0-----:R-:W2:Y:S04]  /*4660*/  LDL.LU R22, [R1+0x250] ;  /* 0x0002500001167983 */ /* 0x001ea80000300800 */
[----:B------:R-:W-:Y:S04]  /*4670*/  STL [R1+0x1020], R17 ;  /* 0x0010201101007387 */ /* 0x000fe80000100800 */
[----:B------:R-:W-:Y:S04]  /*4680*/  STL [R1+0x1024], R16 ;  /* 0x0010241001007387 */ /* 0x000fe80000100800 */
[----:B------:R-:W-:Y:S04]  /*4690*/  STL [R1+0x1028], R15 ;  /* 0x0010280f01007387 */ /* 0x000fe80000100800 */
[----:B------:R-:W-:Y:S04]  /*46a0*/  STL [R1+0x1030], R14 ;  /* 0x0010300e01007387 */ /* 0x000fe80000100800 */
[----:B------:R-:W2:Y:S04]  /*46b0*/  LDL R27, [R1+0xc70] ;  /* 0x000c7000011b7983 */ /* 0x000ea80000100800 */
[----:B------:R-:W2:Y:S04]  /*46c0*/  LDL R26, [R1+0xc74] ;  /* 0x000c7400011a7983 */ /* 0x000ea80000100800 */
[----:B------:R-:W2:Y:S01]  /*46d0*/  LDL R6, [R1+0xc78] ;  /* 0x000c780001067983 */ /* 0x000ea20000100800 */
[----:B----4-:R-:W-:-:S05]  /*46e0*/  IABS R13, R13 ;  /* 0x0000000d000d7213 */ /* 0x010fca0000000000 */
[----:B------:R-:W-:-:S04]  /*46f0*/  IMAD.HI.U32 R0, R28, R13, RZ ;  /* 0x0000000d1c007227 */ /* 0x000fc800078e00ff */
[----:B------:R-:W-:-:S04]  /*4700*/  IMAD.MOV R0, RZ, RZ, -R0 ;  /* 0x000000ffff007224 */ /* 0x000fc800078e0a00 */
[----:B------:R-:W-:Y:S01]  /*4710*/  IMAD R13, R29, R0, R13 ;  /* 0x000000001d0d7224 */ /* 0x000fe200078e020d */
[----:B------:R-:W-:Y:S02]  /*4720*/  IABS R10, R7 ;  /* 0x00000007000a7213 */ /* 0x000fe40000000000 */
[----:B------:R-:W4:Y:S01]  /*4730*/  LDL R7, [R1+0xc7c] ;  /* 0x000c7c0001077983 */ /* 0x000f220000100800 */
[----:B------:R-:W-:Y:S02]  /*4740*/  IABS R9, R9 ;  /* 0x0000000900097213 */ /* 0x000fe40000000000 */
[----:B------:R-:W-:-:S04]  /*4750*/  IMAD.HI.U32 R0, R28, R10, RZ ;  /* 0x0000000a1c007227 */ /* 0x000fc800078e00ff */
[----:B------:R-:W-:Y:S01]  /*4760*/  IMAD.HI.U32 R5, R28, R9, RZ ;  /* 0x000000091c057227 */ /* 0x000fe200078e00ff */
[----:B---3--:R-:W-:-:S05]  /*4770*/  IABS R12, R12 ;  /* 0x0000000c000c7213 */ /* 0x008fca0000000000 */
[----:B------:R-:W-:-:S04]  /*4780*/  IMAD.HI.U32 R4, R28, R12, RZ ;  /* 0x0000000c1c047227 */ /* 0x000fc800078e00ff */
[----:B------:R-:W-:Y:S02]  /*4790*/  IMAD.MOV R4, RZ, RZ, -R4 ;  /* 0x000000ffff047224 */ /* 0x000fe400078e0a04 */
[----:B------:R-:W-:Y:S02]  /*47a0*/  IMAD.MOV R0, RZ, RZ, -R0 ;  /* 0x000000ffff007224 */ /* 0x000fe400078e0a00 */
[----:B------:R-:W-:Y:S02]  /*47b0*/  IMAD.MOV R5, RZ, RZ, -R5 ;  /* 0x000000ffff057224 */ /* 0x000fe400078e0a05 */
[C---:B------:R-:W-:Y:S02]  /*47c0*/  IMAD R12, R29.reuse, R4, R12 ;  /* 0x000000041d0c7224 */ /* 0x040fe400078e020c */
[C---:B------:R-:W-:Y:S01]  /*47d0*/  IMAD R10, R29.reuse, R0, R10 ;  /* 0x000000001d0a7224 */ /* 0x040fe200078e020a */
[----:B------:R-:W-:Y:S01]  /*47e0*/  STL [R1+0x1034], R13 ;  /* 0x0010340d01007387 */ /* 0x000fe20000100800 */
[----:B------:R-:W-:-:S03]  /*47f0*/  IMAD R9, R29, R5, R9 ;  /* 0x000000051d097224 */ /* 0x000fc600078e0209 */
[----:B------:R-:W-:Y:S01]  /*4800*/  STL [R1+0x1038], R12 ;  /* 0x0010380c01007387 */ /* 0x000fe20000100800 */
[----:B--2---:R-:W-:-:S05]  /*4810*/  IABS R11, R11 ;  /* 0x0000000b000b7213 */ /* 0x004fca0000000000 */
[----:B------:R-:W-:-:S04]  /*4820*/  IMAD.HI.U32 R2, R28, R11, RZ ;  /* 0x0000000b1c027227 */ /* 0x000fc800078e00ff */
[----:B------:R-:W-:Y:S01]  /*4830*/  IMAD.MOV R2, RZ, RZ, -R2 ;  /* 0x000000ffff027224 */ /* 0x000fe200078e0a02 */
[----:B------:R-:W-:-:S03]  /*4840*/  IABS R8, R8 ;  /* 0x0000000800087213 */ /* 0x000fc60000000000 */
[----:B------:R-:W-:Y:S02]  /*4850*/  IMAD R11, R29, R2, R11 ;  /* 0x000000021d0b7224 */ /* 0x000fe400078e020b */
[----:B------:R-:W-:-:S03]  /*4860*/  IMAD.HI.U32 R0, R28, R8, RZ ;  /* 0x000000081c007227 */ /* 0x000fc600078e00ff */
[----:B------:R-:W-:Y:S01]  /*4870*/  STL [R1+0x103c], R11 ;  /* 0x00103c0b01007387 */ /* 0x000fe20000100800 */
[----:B------:R-:W-:-:S03]  /*4880*/  IMAD.MOV R0, RZ, RZ, -R0 ;  /* 0x000000ffff007224 */ /* 0x000fc600078e0a00 */
[----:B------:R-:W-:Y:S04]  /*4890*/  STL [R1+0x1040], R10 ;  /* 0x0010400a01007387 */ /* 0x000fe80000100800 */
[----:B------:R0:W-:Y:S04]  /*48a0*/  STL [R1+0x1044], R9 ;  /* 0x0010440901007387 */ /* 0x0001e80000100800 */
[----:B------:R-:W2:Y:S01]  /*48b0*/  LDL.LU R23, [R1+0x78] ;  /* 0x0000780001177983 */ /* 0x000ea20000300800 */
[----:B------:R-:W-:-:S03]  /*48c0*/  IABS R4, R27 ;  /* 0x0000001b00047213 */ /* 0x000fc60000000000 */
[----:B------:R-:W3:Y:S01]  /*48d0*/  LDL.LU R24, [R1+0x74] ;  /* 0x0000740001187983 */ /* 0x000ee20000300800 */
[----:B------:R-:W-:-:S03]  /*48e0*/  IMAD R8, R29, R0, R8 ;  /* 0x000000001d087224 */ /* 0x000fc600078e0208 */
[----:B------:R-:W3:Y:S04]  /*48f0*/  LDL.LU R25, [R1+0x70] ;  /* 0x0000700001197983 */ /* 0x000ee80000300800 */
[----:B------:R-:W3:Y:S04]  /*4900*/  LDL R27, [R1+0xc64] ;  /* 0x000c6400011b7983 */ /* 0x000ee80000100800 */
[----:B0-----:R-:W3:Y:S01]  /*4910*/  LDL.LU R9, [R1+0x68] ;  /* 0x0000680001097983 */ /* 0x001ee20000300800 */
[----:B------:R-:W-:-:S03]  /*4920*/  IABS R5, R26 ;  /* 0x0000001a00057213 */ /* 0x000fc60000000000 */
[----:B------:R-:W3:Y:S04]  /*4930*/  LDL.LU R13, [R1+0x64] ;  /* 0x00006400010d7983 */ /* 0x000ee80000300800 */
[----:B------:R-:W3:Y:S04]  /*4940*/  LDL.LU R14, [R1+0x60] ;  /* 0x00006000010e7983 */ /* 0x000ee80000300800 */
[----:B------:R-:W3:Y:S04]  /*4950*/  LDL.LU R15, [R1+0x5c] ;  /* 0x00005c00010f7983 */ /* 0x000ee80000300800 */
[----:B------:R-:W3:Y:S04]  /*4960*/  LDL.LU R16, [R1+0x58] ;  /* 0x0000580001107983 */ /* 0x000ee80000300800 */
[----:B------:R-:W3:Y:S04]  /*4970*/  LDL.LU R26, [R1+0x54] ;  /* 0x00005400011a7983 */ /* 0x000ee80000300800 */
[----:B------:R0:W-:Y:S04]  /*4980*/  STL [R1+0x1048], R8 ;  /* 0x0010480801007387 */ /* 0x0001e80000100800 */
[----:B0-----:R-:W3:Y:S01]  /*4990*/  LDL.LU R8, [R1+0x6c] ;  /* 0x00006c0001087983 */ /* 0x001ee20000300800 */
[----:B------:R-:W-:-:S04]  /*49a0*/  IABS R21, c[0x0][0x178] ;  /* 0x00005e0000157a13 */ /* 0x000fc80000000000 */
[----:B------:R-:W-:Y:S02]  /*49b0*/  ISETP.GT.U32.AND P0, PT, R21, R22, PT ;  /* 0x000000161500720c */ /* 0x000fe40003f04070 */
[----:B------:R-:W-:Y:S02]  /*49c0*/  ISETP.GT.U32.AND P3, PT, R29, R3, PT ;  /* 0x000000031d00720c */ /* 0x000fe40003f64070 */
[----:B----4-:R-:W-:-:S09]  /*49d0*/  IABS R7, R7 ;  /* 0x0000000700077213 */ /* 0x010fd20000000000 */
[----:B------:R-:W-:-:S05]  /*49e0*/  @!P0 IMAD.IADD R22, R22, 0x1, -R21 ;  /* 0x0000000116168824 */ /* 0x000fca00078e0a15 */
[----:B------:R-:W-:Y:S01]  /*49f0*/  ISETP.GT.U32.AND P0, PT, R21, R22, PT ;  /* 0x000000161500720c */ /* 0x000fe20003f04070 */
[----:B------:R-:W-:-:S04]  /*4a00*/  IMAD.HI.U32 R0, R28, R7, RZ ;  /* 0x000000071c007227 */ /* 0x000fc800078e00ff */
[----:B------:R-:W-:Y:S02]  /*4a10*/  @!P3 IMAD.IADD R3, R3, 0x1, -R29 ;  /* 0x000000010303b824 */ /* 0x000fe400078e0a1d */
[----:B------:R-:W-:Y:S01]  /*4a20*/  IMAD.MOV R0, RZ, RZ, -R0 ;  /* 0x000000ffff007224 */ /* 0x000fe200078e0a00 */
[----:B------:R-:W-:-:S03]  /*4a30*/  IABS R6, R6 ;  /* 0x0000000600067213 */ /* 0x000fc60000000000 */
[----:B------:R-:W-:Y:S02]  /*4a40*/  IMAD R7, R29, R0, R7 ;  /* 0x000000001d077224 */ /* 0x000fe400078e0207 */
[----:B------:R-:W-:Y:S02]  /*4a50*/  @!P0 IMAD.IADD R22, R22, 0x1, -R21 ;  /* 0x0000000116168824 */ /* 0x000fe400078e0a15 */
[C---:B------:R-:W-:Y:S01]  /*4a60*/  IMAD.HI.U32 R2, R28.reuse, R6, RZ ;  /* 0x000000061c027227 */ /* 0x040fe200078e00ff */
[----:B------:R-:W-:Y:S03]  /*4a70*/  STL [R1+0x104c], R7 ;  /* 0x00104c0701007387 */ /* 0x000fe60000100800 */
[----:B------:R-:W-:Y:S01]  /*4a80*/  IMAD.HI.U32 R11, R28, R4, RZ ;  /* 0x000000041c0b7227 */ /* 0x000fe200078e00ff */
[----:B------:R0:W-:Y:S04]  /*4a90*/  STL [R1+0x250], R22 ;  /* 0x0002501601007387 */ /* 0x0001e80000100800 */
[----:B------:R-:W4:Y:S01]  /*4aa0*/  LDL.LU R17, [R1+0x50] ;  /* 0x0000500001117983 */ /* 0x000f220000300800 */
[----:B------:R-:W-:-:S02]  /*4ab0*/  IMAD.MOV R10, RZ, RZ, -R2 ;  /* 0x000000ffff0a7224 */ /* 0x000fc400078e0a02 */
[----:B------:R-:W-:Y:S01]  /*4ac0*/  IMAD.MOV R2, RZ, RZ, -R11 ;  /* 0x000000ffff027224 */ /* 0x000fe200078e0a0b */
[----:B------:R-:W4:Y:S03]  /*4ad0*/  LDL.LU R18, [R1+0x4c] ;  /* 0x00004c0001127983 */ /* 0x000f260000300800 */
[C---:B------:R-:W-:Y:S01]  /*4ae0*/  IMAD R4, R29.reuse, R2, R4 ;  /* 0x000000021d047224 */ /* 0x040fe200078e0204 */
[----:B------:R-:W4:Y:S01]  /*4af0*/  LDL.LU R19, [R1+0x48] ;  /* 0x0000480001137983 */ /* 0x000f220000300800 */
[----:B------:R-:W-:-:S03]  /*4b00*/  IMAD R6, R29, R10, R6 ;  /* 0x0000000a1d067224 */ /* 0x000fc600078e0206 */
[----:B------:R-:W4:Y:S04]  /*4b10*/  LDL.LU R20, [R1+0x44] ;  /* 0x0000440001147983 */ /* 0x000f280000300800 */
[----:B0-----:R-:W4:Y:S01]  /*4b20*/  LDL.LU R22, [R1+0x40] ;  /* 0x0000400001167983 */ /* 0x001f220000300800 */
[----:B------:R-:W-:-:S04]  /*4b30*/  IMAD.HI.U32 R12, R28, R5, RZ ;  /* 0x000000051c0c7227 */ /* 0x000fc800078e00ff */
[----:B------:R-:W-:Y:S01]  /*4b40*/  IMAD.MOV R0, RZ, RZ, -R12 ;  /* 0x000000ffff007224 */ /* 0x000fe200078e0a0c */
[C---:B--2---:R-:W-:Y:S02]  /*4b50*/  ISETP.GT.U32.AND P1, PT, R29.reuse, R23, PT ;  /* 0x000000171d00720c */ /* 0x044fe40003f24070 */
[C---:B---3--:R-:W-:Y:S02]  /*4b60*/  ISETP.GT.U32.AND P6, PT, R29.reuse, R24, PT ;  /* 0x000000181d00720c */ /* 0x048fe40003fc4070 */
[C---:B------:R-:W-:Y:S02]  /*4b70*/  ISETP.GT.U32.AND P2, PT, R29.reuse, R25, PT ;  /* 0x000000191d00720c */ /* 0x040fe40003f44070 */
[----:B------:R-:W-:-:S07]  /*4b80*/  ISETP.GT.U32.AND P4, PT, R29, R9, PT ;  /* 0x000000091d00720c */ /* 0x000fce0003f84070 */
[--C-:B------:R-:W-:Y:S01]  /*4b90*/  @!P1 IMAD.IADD R23, R23, 0x1, -R29.reuse ;  /* 0x0000000117179824 */ /* 0x100fe200078e0a1d */
[C---:B------:R-:W-:Y:S02]  /*4ba0*/  ISETP.GT.U32.AND P0, PT, R29.reuse, R13, PT ;  /* 0x0000000d1d00720c */ /* 0x040fe40003f04070 */
[----:B------:R-:W-:Y:S01]  /*4bb0*/  ISETP.GT.U32.AND P3, PT, R29, R14, PT ;  /* 0x0000000e1d00720c */ /* 0x000fe20003f64070 */
[--C-:B------:R-:W-:Y:S02]  /*4bc0*/  @!P6 IMAD.IADD R24, R24, 0x1, -R29.reuse ;  /* 0x000000011818e824 */ /* 0x100fe400078e0a1d */
[----:B------:R-:W-:Y:S01]  /*4bd0*/  @!P4 IMAD.IADD R9, R9, 0x1, -R29 ;  /* 0x000000010909c824 */ /* 0x000fe200078e0a1d */
[C---:B------:R-:W-:Y:S02]  /*4be0*/  ISETP.GT.U32.AND P5, PT, R29.reuse, R8, PT ;  /* 0x000000081d00720c */ /* 0x040fe40003fa4070 */
[----:B------:R-:W-:-:S11]  /*4bf0*/  ISETP.GT.U32.AND P4, PT, R29, R23, PT ;  /* 0x000000171d00720c */ /* 0x000fd60003f84070 */
[--C-:B------:R-:W-:Y:S01]  /*4c00*/  @!P5 IMAD.IADD R8, R8, 0x1, -R29.reuse ;  /* 0x000000010808d824 */ /* 0x100fe200078e0a1d */
[----:B------:R-:W-:Y:S01]  /*4c10*/  ISETP.GT.U32.AND P5, PT, R29, R3, PT ;  /* 0x000000031d00720c */ /* 0x000fe20003fa4070 */
[--C-:B------:R-:W-:Y:S02]  /*4c20*/  @!P2 IMAD.IADD R25, R25, 0x1, -R29.reuse ;  /* 0x000000011919a824 */ /* 0x100fe400078e0a1d */
[--C-:B------:R-:W-:Y:S01]  /*4c30*/  @!P0 IMAD.IADD R13, R13, 0x1, -R29.reuse ;  /* 0x000000010d0d8824 */ /* 0x100fe200078e0a1d */
[C---:B------:R-:W-:Y:S01]  /*4c40*/  ISETP.GT.U32.AND P0, PT, R29.reuse, R24, PT ;  /* 0x000000181d00720c */ /* 0x040fe20003f04070 */
[--C-:B------:R-:W-:Y:S01]  /*4c50*/  @!P3 IMAD.IADD R14, R14, 0x1, -R29.reuse ;  /* 0x000000010e0eb824 */ /* 0x100fe200078e0a1d */
[----:B------:R-:W-:Y:S02]  /*4c60*/  IABS R2, R27 ;  /* 0x0000001b00027213 */ /* 0x000fe40000000000 */
[----:B------:R-:W-:Y:S01]  /*4c70*/  ISETP.GT.U32.AND P3, PT, R29, R25, PT ;  /* 0x000000191d00720c */ /* 0x000fe20003f64070 */
[----:B------:R-:W2:Y:S04]  /*4c80*/  LDL.LU R27, [R1+0x3c] ;  /* 0x00003c00011b7983 */ /* 0x000ea80000300800 */
[----:B------:R-:W-:-:S02]  /*4c90*/  @!P5 IMAD.IADD R3, R3, 0x1, -R29 ;  /* 0x000000010303d824 */ /* 0x000fc400078e0a1d */
[----:B------:R-:W-:-:S03]  /*4ca0*/  @!P4 IMAD.IADD R23, R23, 0x1, -R29 ;  /* 0x000000011717c824 */ /* 0x000fc600078e0a1d */
[----:B------:R-:W-:Y:S04]  /*4cb0*/  STL [R1+0xff0], R3 ;  /* 0x000ff00301007387 */ /* 0x000fe80000100800 */
[----:B------:R-:W3:Y:S04]  /*4cc0*/  LDL.LU R10, [R1+0x15c] ;  /* 0x00015c00010a7983 */ /* 0x000ee80000300800 */
[----:B------:R-:W3:Y:S01]  /*4cd0*/  LDL.LU R11, [R1+0x160] ;  /* 0x00016000010b7983 */ /* 0x000ee20000300800 */
[----:B------:R-:W-:-:S03]  /*4ce0*/  @!P0 IMAD.IADD R24, R24, 0x1, -R29 ;  /* 0x0000000118188824 */ /* 0x000fc600078e0a1d */
[----:B------:R-:W-:Y:S01]  /*4cf0*/  STL [R1+0x78], R23 ;  /* 0x0000781701007387 */ /* 0x000fe20000100800 */
[----:B------:R-:W-:-:S03]  /*4d00*/  @!P3 IMAD.IADD R25, R25, 0x1, -R29 ;  /* 0x000000011919b824 */ /* 0x000fc600078e0a1d */
[----:B------:R-:W3:Y:S04]  /*4d10*/  LDL.LU R12, [R1+0x164] ;  /* 0x00016400010c7983 */ /* 0x000ee80000300800 */
[----:B------:R-:W3:Y:S04]  /*4d20*/  LDL.LU R21, [R1+0x170] ;  /* 0x0001700001157983 */ /* 0x000ee80000300800 */
[----:B------:R-:W-:Y:S04]  /*4d30*/  STL [R1+0x74], R24 ;  /* 0x0000741801007387 */ /* 0x000fe80000100800 */
[----:B------:R0:W-:Y:S04]  /*4d40*/  STL [R1+0x70], R25 ;  /* 0x0000701901007387 */ /* 0x0001e80000100800 */
[----:B0-----:R-:W3:Y:S04]  /*4d50*/  LDL.LU R25, [R1+0x144] ;  /* 0x0001440001197983 */ /* 0x001ee80000300800 */
[----:B------:R-:W3:Y:S04]  /*4d60*/  LDL.LU R23, [R1+0x148] ;  /* 0x0001480001177983 */ /* 0x000ee80000300800 */
[----:B------:R-:W3:Y:S01]  /*4d70*/  LDL.LU R24, [R1+0x14c] ;  /* 0x00014c0001187983 */ /* 0x000ee20000300800 */
[----:B------:R-:W-:-:S02]  /*4d80*/  ISETP.GT.U32.AND P1, PT, R29, R15, PT ;  /* 0x0000000f1d00720c */ /* 0x000fc40003f24070 */
[C---:B------:R-:W-:Y:S02]  /*4d90*/  ISETP.GT.U32.AND P2, PT, R29.reuse, R26, PT ;  /* 0x0000001a1d00720c */ /* 0x040fe40003f44070 */
[----:B------:R-:W-:-:S09]  /*4da0*/  ISETP.GT.U32.AND P6, PT, R29, R16, PT ;  /* 0x000000101d00720c */ /* 0x000fd20003fc4070 */
[--C-:B------:R-:W-:Y:S01]  /*4db0*/  @!P1 IMAD.IADD R15, R15, 0x1, -R29.reuse ;  /* 0x000000010f0f9824 */ /* 0x100fe200078e0a1d */
[C---:B------:R-:W-:Y:S01]  /*4dc0*/  ISETP.GT.U32.AND P1, PT, R29.reuse, R8, PT ;  /* 0x000000081d00720c */ /* 0x040fe20003f24070 */
[--C-:B------:R-:W-:Y:S01]  /*4dd0*/  @!P2 IMAD.IADD R26, R26, 0x1, -R29.reuse ;  /* 0x000000011a1aa824 */ /* 0x100fe200078e0a1d */
[C---:B------:R-:W-:Y:S01]  /*4de0*/  ISETP.GT.U32.AND P2, PT, R29.reuse, R9, PT ;  /* 0x000000091d00720c */ /* 0x040fe20003f44070 */
[----:B------:R-:W-:Y:S01]  /*4df0*/  @!P6 IMAD.IADD R16, R16, 0x1, -R29 ;  /* 0x000000011010e824 */ /* 0x000fe200078e0a1d */
[C---:B------:R-:W-:Y:S02]  /*4e00*/  ISETP.GT.U32.AND P4, PT, R29.reuse, R14, PT ;  /* 0x0000000e1d00720c */ /* 0x040fe40003f84070 */
[C---:B------:R-:W-:Y:S02]  /*4e10*/  ISETP.GT.U32.AND P6, PT, R29.reuse, R26, PT ;  /* 0x0000001a1d00720c */ /* 0x040fe40003fc4070 */
[----:B------:R-:W-:-:S05]  /*4e20*/  ISETP.GT.U32.AND P5, PT, R29, R13, PT ;  /* 0x0000000d1d00720c */ /* 0x000fca0003fa4070 */
[--C-:B------:R-:W-:Y:S01]  /*4e30*/  @!P1 IMAD.IADD R8, R8, 0x1, -R29.reuse ;  /* 0x0000000108089824 */ /* 0x100fe200078e0a1d */
[----:B----4-:R-:W-:Y:S01]  /*4e40*/  ISETP.GT.U32.AND P1, PT, R29, R17, PT ;  /* 0x000000111d00720c */ /* 0x010fe20003f24070 */
[--C-:B------:R-:W-:Y:S01]  /*4e50*/  @!P2 IMAD.IADD R9, R9, 0x1, -R29.reuse ;  /* 0x000000010909a824 */ /* 0x100fe200078e0a1d */
[C---:B------:R-:W-:Y:S02]  /*4e60*/  ISETP.GT.U32.AND P2, PT, R29.reuse, R18, PT ;  /* 0x000000121d00720c */ /* 0x040fe40003f44070 */
[C---:B------:R-:W-:Y:S01]  /*4e70*/  ISETP.GT.U32.AND P0, PT, R29.reuse, R15, PT ;  /* 0x0000000f1d00720c */ /* 0x040fe20003f04070 */
[--C-:B------:R-:W-:Y:S01]  /*4e80*/  @!P6 IMAD.IADD R26, R26, 0x1, -R29.reuse ;  /* 0x000000011a1ae824 */ /* 0x100fe200078e0a1d */
[C---:B------:R-:W-:Y:S01]  /*4e90*/  ISETP.GT.U32.AND P3, PT, R29.reuse, R16, PT ;  /* 0x000000101d00720c */ /* 0x040fe20003f64070 */
[--C-:B------:R-:W-:Y:S01]  /*4ea0*/  @!P4 IMAD.IADD R14, R14, 0x1, -R29.reuse ;  /* 0x000000010e0ec824 */ /* 0x100fe200078e0a1d */
[----:B------:R-:W-:Y:S01]  /*4eb0*/  ISETP.GT.U32.AND P4, PT, R29, R20, PT ;  /* 0x000000141d00720c */ /* 0x000fe20003f84070 */
[----:B------:R-:W-:Y:S01]  /*4ec0*/  @!P5 IMAD.IADD R13, R13, 0x1, -R29 ;  /* 0x000000010d0dd824 */ /* 0x000fe200078e0a1d */
[----:B------:R-:W-:-:S03]  /*4ed0*/  ISETP.GT.U32.AND P5, PT, R29, R19, PT ;  /* 0x000000131d00720c */ /* 0x000fc60003fa4070 */
[--C-:B------:R-:W-:Y:S02]  /*4ee0*/  @!P1 IMAD.IADD R17, R17, 0x1, -R29.reuse ;  /* 0x0000000111119824 */ /* 0x100fe400078e0a1d */
[--C-:B------:R-:W-:Y:S02]  /*4ef0*/  @!P2 IMAD.IADD R18, R18, 0x1, -R29.reuse ;  /* 0x000000011212a824 */ /* 0x100fe400078e0a1d */
[--C-:B------:R-:W-:Y:S01]  /*4f00*/  @!P0 IMAD.IADD R15, R15, 0x1, -R29.reuse ;  /* 0x000000010f0f8824 */ /* 0x100fe200078e0a1d */
[----:B------:R-:W-:Y:S01]  /*4f10*/  ISETP.GT.U32.AND P0, PT, R29, R22, PT ;  /* 0x000000161d00720c */ /* 0x000fe20003f04070 */
[--C-:B------:R-:W-:Y:S01]  /*4f20*/  @!P3 IMAD.IADD R16, R16, 0x1, -R29.reuse ;  /* 0x000000011010b824 */ /* 0x100fe200078e0a1d */
[----:B------:R-:W-:Y:S01]  /*4f30*/  STL [R1+0x6c], R8 ;  /* 0x00006c0801007387 */ /* 0x000fe20000100800 */
[--C-:B------:R-:W-:Y:S02]  /*4f40*/  @!P4 IMAD.IADD R20, R20, 0x1, -R29.reuse ;  /* 0x000000011414c824 */ /* 0x100fe400078e0a1d */
[--C-:B------:R-:W-:Y:S01]  /*4f50*/  @!P5 IMAD.IADD R19, R19, 0x1, -R29.reuse ;  /* 0x000000011313d824 */ /* 0x100fe200078e0a1d */
[----:B------:R-:W-:Y:S04]  /*4f60*/  STL [R1+0x68], R9 ;  /* 0x0000680901007387 */ /* 0x000fe80000100800 */
[----:B------:R-:W-:Y:S04]  /*4f70*/  STL [R1+0x64], R13 ;  /* 0x0000640d01007387 */ /* 0x000fe80000100800 */
[----:B------:R-:W-:Y:S04]  /*4f80*/  STL [R1+0x60], R14 ;  /* 0x0000600e01007387 */ /* 0x000fe80000100800 */
[----:B------:R-:W-:Y:S04]  /*4f90*/  STL [R1+0x5c], R15 ;  /* 0x00005c0f01007387 */ /* 0x000fe80000100800 */
[----:B------:R0:W-:Y:S01]  /*4fa0*/  STL [R1+0x54], R26 ;  /* 0x0000541a01007387 */ /* 0x0001e20000100800 */
[----:B------:R-:W-:-:S03]  /*4fb0*/  @!P0 IMAD.IADD R22, R22, 0x1, -R29 ;  /* 0x0000000116168824 */ /* 0x000fc600078e0a1d */
[----:B------:R1:W-:Y:S04]  /*4fc0*/  STL [R1+0x58], R16 ;  /* 0x0000581001007387 */ /* 0x0003e80000100800 */
[----:B0-----:R-:W4:Y:S04]  /*4fd0*/  LDL.LU R26, [R1+0x158] ;  /* 0x00015800011a7983 */ /* 0x001f280000300800 */
[----:B------:R-:W4:Y:S04]  /*4fe0*/  LDL.LU R13, [R1+0x150] ;  /* 0x00015000010d7983 */ /* 0x000f280000300800 */
[----:B------:R-:W4:Y:S04]  /*4ff0*/  LDL.LU R14, [R1+0x120] ;  /* 0x00012000010e7983 */ /* 0x000f280000300800 */
[----:B------:R-:W4:Y:S04]  /*5000*/  LDL.LU R15, [R1+0x124] ;  /* 0x00012400010f7983 */ /* 0x000f280000300800 */
[----:B-1----:R-:W4:Y:S01]  /*5010*/  LDL.LU R16, [R1+0x128] ;  /* 0x0001280001107983 */ /* 0x002f220000300800 */
[----:B--2---:R-:W-:-:S02]  /*5020*/  ISETP.GT.U32.AND P3, PT, R29, R27, PT ;  /* 0x0000001b1d00720c */ /* 0x004fc40003f64070 */
[C---:B---3--:R-:W-:Y:S02]  /*5030*/  ISETP.GT.U32.AND P6, PT, R29.reuse, R10, PT ;  /* 0x0000000a1d00720c */ /* 0x048fe40003fc4070 */
[C---:B------:R-:W-:Y:S02]  /*5040*/  ISETP.GT.U32.AND P1, PT, R29.reuse, R11, PT ;  /* 0x0000000b1d00720c */ /* 0x040fe40003f24070 */
[----:B------:R-:W-:-:S09]  /*5050*/  ISETP.GT.U32.AND P2, PT, R29, R12, PT ;  /* 0x0000000c1d00720c */ /* 0x000fd20003f44070 */
[--C-:B------:R-:W-:Y:S01]  /*5060*/  @!P6 IMAD.IADD R10, R10, 0x1, -R29.reuse ;  /* 0x000000010a0ae824 */ /* 0x100fe200078e0a1d */
[C---:B------:R-:W-:Y:S02]  /*5070*/  ISETP.GT.U32.AND P6, PT, R29.reuse, R17, PT ;  /* 0x000000111d00720c */ /* 0x040fe40003fc4070 */
[----:B------:R-:W-:Y:S01]  /*5080*/  ISETP.GT.U32.AND P5, PT, R29, R21, PT ;  /* 0x000000151d00720c */ /* 0x000fe20003fa4070 */
[--C-:B------:R-:W-:Y:S01]  /*5090*/  @!P1 IMAD.IADD R11, R11, 0x1, -R29.reuse ;  /* 0x000000010b0b9824 */ /* 0x100fe200078e0a1d */
[----:B------:R-:W-:Y:S01]  /*50a0*/  ISETP.GT.U32.AND P1, PT, R29, R18, PT ;  /* 0x000000121d00720c */ /* 0x000fe20003f24070 */
[--C-:B------:R-:W-:Y:S02]  /*50b0*/  @!P3 IMAD.IADD R27, R27, 0x1, -R29.reuse ;  /* 0x000000011b1bb824 */ /* 0x100fe400078e0a1d */
[----:B------:R-:W-:Y:S01]  /*50c0*/  @!P2 IMAD.IADD R12, R12, 0x1, -R29 ;  /* 0x000000010c0ca824 */ /* 0x000fe200078e0a1d */
[C---:B------:R-:W-:Y:S02]  /*50d0*/  ISETP.GT.U32.AND P2, PT, R29.reuse, R19, PT ;  /* 0x000000131d00720c */ /* 0x040fe40003f44070 */
[----:B------:R-:W-:-:S03]  /*50e0*/  ISETP.GT.U32.AND P4, PT, R29, R25, PT ;  /* 0x000000191d00720c */ /* 0x000fc60003f84070 */
[--C-:B------:R-:W-:Y:S01]  /*50f0*/  @!P6 IMAD.IADD R17, R17, 0x1, -R29.reuse ;  /* 0x000000011111e824 */ /* 0x100fe200078e0a1d */
[----:B------:R-:W-:Y:S01]  /*5100*/  ISETP.GT.U32.AND P0, PT, R29, R23, PT ;  /* 0x000000171d00720c */ /* 0x000fe20003f04070 */
[--C-:B------:R-:W-:Y:S01]  /*5110*/  @!P5 IMAD.IADD R21, R21, 0x1, -R29.reuse ;  /* 0x000000011515d824 */ /* 0x100fe200078e0a1d */
[C---:B------:R-:W-:Y:S01]  /*5120*/  ISETP.GT.U32.AND P3, PT, R29.reuse, R24, PT ;  /* 0x000000181d00720c */ /* 0x040fe20003f64070 */
[----:B------:R-:W-:Y:S01]  /*5130*/  @!P1 IMAD.IADD R18, R18, 0x1, -R29 ;  /* 0x0000000112129824 */ /* 0x000fe200078e0a1d */
[----:B------:R-:W-:-:S05]  /*5140*/  ISETP.GT.U32.AND P5, PT, R29, R20, PT ;  /* 0x000000141d00720c */ /* 0x000fca0003fa4070 */
[--C-:B------:R-:W-:Y:S01]  /*5150*/  @!P4 IMAD.IADD R25, R25, 0x1, -R29.reuse ;  /* 0x000000011919c824 */ /* 0x100fe200078e0a1d */
[----:B------:R-:W-:Y:S01]  /*5160*/  ISETP.GT.U32.AND P4, PT, R29, R22, PT ;  /* 0x000000161d00720c */ /* 0x000fe20003f84070 */
[----:B------:R0:W-:Y:S01]  /*5170*/  STL [R1+0x50], R17 ;  /* 0x0000501101007387 */ /* 0x0001e20000100800 */
[--C-:B------:R-:W-:Y:S02]  /*5180*/  @!P2 IMAD.IADD R19, R19, 0x1, -R29.reuse ;  /* 0x000000011313a824 */ /* 0x100fe400078e0a1d */
[--C-:B------:R-:W-:Y:S01]  /*5190*/  @!P0 IMAD.IADD R23, R23, 0x1, -R29.reuse ;  /* 0x0000000117178824 */ /* 0x100fe200078e0a1d */
[C---:B------:R-:W-:Y:S01]  /*51a0*/  ISETP.GT.U32.AND P0, PT, R29.reuse, R27, PT ;  /* 0x0000001b1d00720c */ /* 0x040fe20003f04070 */
[----:B0-----:R-:W2:Y:S04]  /*51b0*/  LDL.LU R17, [R1+0x140] ;  /* 0x0001400001117983 */ /* 0x001ea80000300800 */
[----:B------:R-:W3:Y:S04]  /*51c0*/  LDL.LU R8, [R1+0x138] ;  /* 0x0001380001087983 */ /* 0x000ee80000300800 */
[----:B------:R0:W-:Y:S04]  /*51d0*/  STL [R1+0x4c], R18 ;  /* 0x00004c1201007387 */ /* 0x0001e80000100800 */
[----:B------:R-:W2:Y:S01]  /*51e0*/  LDL.LU R9, [R1+0x108] ;  /* 0x0001080001097983 */ /* 0x000ea20000300800 */
[----:B------:R-:W-:Y:S01]  /*51f0*/  @!P3 IMAD.IADD R24, R24, 0x1, -R29 ;  /* 0x000000011818b824 */ /* 0x000fe200078e0a1d */
[----:B------:R-:W-:-:S02]  /*5200*/  ISETP.GT.U32.AND P3, PT, R29, R10, PT ;  /* 0x0000000a1d00720c */ /* 0x000fc40003f64070 */
[----:B------:R1:W-:Y:S01]  /*5210*/  STL [R1+0x48], R19 ;  /* 0x0000481301007387 */ /* 0x0003e20000100800 */
[----:B------:R-:W-:-:S03]  /*5220*/  ISETP.GT.U32.AND P1, PT, R29, R11, PT ;  /* 0x0000000b1d00720c */ /* 0x000fc60003f24070 */
[----:B0-----:R-:W2:Y:S01]  /*5230*/  LDL.LU R18, [R1+0x10c] ;  /* 0x00010c0001127983 */ /* 0x001ea20000300800 */
[C---:B------:R-:W-:Y:S01]  /*5240*/  ISETP.GT.U32.AND P2, PT, R29.reuse, R12, PT ;  /* 0x0000000c1d00720c */ /* 0x040fe20003f44070 */
[--C-:B------:R-:W-:Y:S01]  /*5250*/  @!P4 IMAD.IADD R22, R22, 0x1, -R29.reuse ;  /* 0x000000011616c824 */ /* 0x100fe200078e0a1d */
[C---:B------:R-:W-:Y:S01]  /*5260*/  ISETP.GT.U32.AND P4, PT, R29.reuse, R25, PT ;  /* 0x000000191d00720c */ /* 0x040fe20003f84070 */
[--C-:B------:R-:W-:Y:S01]  /*5270*/  @!P5 IMAD.IADD R20, R20, 0x1, -R29.reuse ;  /* 0x000000011414d824 */ /* 0x100fe200078e0a1d */
[----:B-1----:R-:W2:Y:S01]  /*5280*/  LDL.LU R19, [R1+0x110] ;  /* 0x0001100001137983 */ /* 0x002ea20000300800 */
[----:B------:R-:W-:Y:S01]  /*5290*/  ISETP.GT.U32.AND P5, PT, R29, R21, PT ;  /* 0x000000151d00720c */ /* 0x000fe20003fa4070 */
[--C-:B------:R-:W-:Y:S02]  /*52a0*/  @!P0 IMAD.IADD R27, R27, 0x1, -R29.reuse ;  /* 0x000000011b1b8824 */ /* 0x100fe400078e0a1d */
[----:B------:R0:W-:Y:S01]  /*52b0*/  STL [R1+0x44], R20 ;  /* 0x0000441401007387 */ /* 0x0001e20000100800 */
[----:B------:R-:W-:-:S02]  /*52c0*/  @!P3 IMAD.IADD R10, R10, 0x1, -R29 ;  /* 0x000000010a0ab824 */ /* 0x000fc400078e0a1d */
[--C-:B------:R-:W-:Y:S02]  /*52d0*/  @!P1 IMAD.IADD R11, R11, 0x1, -R29.reuse ;  /* 0x000000010b0b9824 */ /* 0x100fe400078e0a1d */
[--C-:B------:R-:W-:Y:S02]  /*52e0*/  @!P2 IMAD.IADD R12, R12, 0x1, -R29.reuse ;  /* 0x000000010c0ca824 */ /* 0x100fe400078e0a1d */
[--C-:B------:R-:W-:Y:S01]  /*52f0*/  @!P4 IMAD.IADD R25, R25, 0x1, -R29.reuse ;  /* 0x000000011919c824 */ /* 0x100fe200078e0a1d */
[----:B0-----:R-:W2:Y:S02]  /*5300*/  LDL.LU R20, [R1+0x11c] ;  /* 0x00011c0001147983 */ /* 0x001ea40000300800 */
[----:B------:R-:W-:Y:S02]  /*5310*/  @!P5 IMAD.IADD R21, R21, 0x1, -R29 ;  /* 0x000000011515d824 */ /* 0x000fe400078e0a1d */
[----:B------:R0:W-:Y:S04]  /*5320*/  STL [R1+0x40], R22 ;  /* 0x0000401601007387 */ /* 0x0001e80000100800 */
[----:B0-----:R-:W2:Y:S04]  /*5330*/  LDL.LU R22, [R1+0x118] ;  /* 0x0001180001167983 */ /* 0x001ea80000300800 */
[----:B------:R0:W-:Y:S04]  /*5340*/  STL [R1+0x3c], R27 ;  /* 0x00003c1b01007387 */ /* 0x0001e80000100800 */
[----:B0-----:R-:W2:Y:S04]  /*5350*/  LDL.LU R27, [R1+0xe4] ;  /* 0x0000e400011b7983 */ /* 0x001ea80000300800 */
[----:B------:R-:W-:Y:S04]  /*5360*/  STL [R1+0x15c], R10 ;  /* 0x00015c0a01007387 */ /* 0x000fe80000100800 */
[----:B------:R-:W-:Y:S04]  /*5370*/  STL [R1+0x160], R11 ;  /* 0x0001600b01007387 */ /* 0x000fe80000100800 */
[----:B------:R-:W-:Y:S04]  /*5380*/  STL [R1+0x164], R12 ;  /* 0x0001640c01007387 */ /* 0x000fe80000100800 */
[----:B------:R0:W-:Y:S04]  /*5390*/  STL [R1+0x144], R25 ;  /* 0x0001441901007387 */ /* 0x0001e80000100800 */
[----:B------:R-:W-:Y:S04]  /*53a0*/  STL [R1+0x170], R21 ;  /* 0x0001701501007387 */ /* 0x000fe80000100800 */
[----:B0-----:R-:W2:Y:S01]  /*53b0*/  LDL R25, [R1+0xc68] ;  /* 0x000c680001197983 */ /* 0x001ea20000100800 */
[----:B------:R-:W-:-:S02]  /*53c0*/  ISETP.GT.U32.AND P6, PT, R29, R24, PT ;  /* 0x000000181d00720c */ /* 0x000fc40003fc4070 */
[C---:B----4-:R-:W-:Y:S02]  /*53d0*/  ISETP.GT.U32.AND P3, PT, R29.reuse, R26, PT ;  /* 0x0000001a1d00720c */ /* 0x050fe40003f64070 */
[C---:B------:R-:W-:Y:S02]  /*53e0*/  ISETP.GT.U32.AND P1, PT, R29.reuse, R13, PT ;  /* 0x0000000d1d00720c */ /* 0x040fe40003f24070 */
[C---:B------:R-:W-:Y:S02]  /*53f0*/  ISETP.GT.U32.AND P2, PT, R29.reuse, R14, PT ;  /* 0x0000000e1d00720c */ /* 0x040fe40003f44070 */
[----:B------:R-:W-:-:S05]  /*5400*/  ISETP.GT.U32.AND P5, PT, R29, R15, PT ;  /* 0x0000000f1d00720c */ /* 0x000fca0003fa4070 */
[--C-:B------:R-:W-:Y:S02]  /*5410*/  @!P6 IMAD.IADD R24, R24, 0x1, -R29.reuse ;  /* 0x000000011818e824 */ /* 0x100fe400078e0a1d */
[--C-:B------:R-:W-:Y:S01]  /*5420*/  @!P3 IMAD.IADD R26, R26, 0x1, -R29.reuse ;  /* 0x000000011a1ab824 */ /* 0x100fe200078e0a1d */
[----:B------:R-:W-:Y:S01]  /*5430*/  ISETP.GT.U32.AND P0, PT, R29, R23, PT ;  /* 0x000000171d00720c */ /* 0x000fe20003f04070 */
[--C-:B------:R-:W-:Y:S02]  /*5440*/  @!P1 IMAD.IADD R13, R13, 0x1, -R29.reuse ;  /* 0x000000010d0d9824 */ /* 0x100fe400078e0a1d */
[--C-:B------:R-:W-:Y:S02]  /*5450*/  @!P2 IMAD.IADD R14, R14, 0x1, -R29.reuse ;  /* 0x000000010e0ea824 */ /* 0x100fe400078e0a1d */
[----:B------:R-:W-:Y:S02]  /*5460*/  @!P5 IMAD.IADD R15, R15, 0x1, -R29 ;  /* 0x000000010f0fd824 */ /* 0x000fe400078e0a1d */
[----:B------:R-:W-:-:S02]  /*5470*/  IMAD R5, R29, R0, R5 ;  /* 0x000000001d057224 */ /* 0x000fc400078e0205 */
[----:B------:R-:W-:-:S04]  /*5480*/  IMAD.HI.U32 R0, R28, R2, RZ ;  /* 0x000000021c007227 */ /* 0x000fc800078e00ff */
[----:B------:R-:W-:Y:S01]  /*5490*/  @!P0 IMAD.IADD R23, R23, 0x1, -R29 ;  /* 0x0000000117178824 */ /* 0x000fe200078e0a1d */
[----:B------:R0:W-:Y:S01]  /*54a0*/  STL [R1+0x14c], R24 ;  /* 0x00014c1801007387 */ /* 0x0001e20000100800 */
[----:B------:R-:W-:-:S03]  /*54b0*/  IMAD.MOV R0, RZ, RZ, -R0 ;  /* 0x000000ffff007224 */ /* 0x000fc600078e0a00 */
[----:B------:R1:W-:Y:S01]  /*54c0*/  STL [R1+0x148], R23 ;  /* 0x0001481701007387 */ /* 0x0003e20000100800 */
[----:B------:R-:W-:-:S03]  /*54d0*/  IMAD R2, R29, R0, R2 ;  /* 0x000000001d027224 */ /* 0x000fc600078e0202 */
[----:B0-----:R-:W4:Y:S04]  /*54e0*/  LDL.LU R24, [R1+0xf0] ;  /* 0x0000f00001187983 */ /* 0x001f280000300800 */
[----:B------:R-:W4:Y:S04]  /*54f0*/  LDL.LU R10, [R1+0xf8] ;  /* 0x0000f800010a7983 */ /* 0x000f280000300800 */
[----:B------:R-:W4:Y:S04]  /*5500*/  LDL.LU R21, [R1+0x104] ;  /* 0x0001040001157983 */ /* 0x000f280000300800 */
[----:B-1----:R-:W4:Y:S01]  /*5510*/  LDL.LU R23, [R1+0x100] ;  /* 0x0001000001177983 */ /* 0x002f220000300800 */
[----:B---3--:R-:W-:-:S02]  /*5520*/  ISETP.GT.U32.AND P6, PT, R29, R8, PT ;  /* 0x000000081d00720c */ /* 0x008fc40003fc4070 */
[C---:B--2---:R-:W-:Y:S02]  /*5530*/  ISETP.GT.U32.AND P3, PT, R29.reuse, R9, PT ;  /* 0x000000091d00720c */ /* 0x044fe40003f64070 */
[----:B------:R-:W-:-:S09]  /*5540*/  ISETP.GT.U32.AND P1, PT, R29, R18, PT ;  /* 0x000000121d00720c */ /* 0x000fd20003f24070 */
[--C-:B------:R-:W-:Y:S01]  /*5550*/  @!P6 IMAD.IADD R8, R8, 0x1, -R29.reuse ;  /* 0x000000010808e824 */ /* 0x100fe200078e0a1d */
[----:B------:R-:W-:Y:S01]  /*5560*/  ISETP.GT.U32.AND P2, PT, R29, R19, PT ;  /* 0x000000131d00720c */ /* 0x000fe20003f44070 */
[--C-:B------:R-:W-:Y:S01]  /*5570*/  @!P3 IMAD.IADD R9, R9, 0x1, -R29.reuse ;  /* 0x000000010909b824 */ /* 0x100fe200078e0a1d */
[C---:B------:R-:W-:Y:S02]  /*5580*/  ISETP.GT.U32.AND P6, PT, R29.reuse, R26, PT ;  /* 0x0000001a1d00720c */ /* 0x040fe40003fc4070 */
[C---:B------:R-:W-:Y:S01]  /*5590*/  ISETP.GT.U32.AND P3, PT, R29.reuse, R13, PT ;  /* 0x0000000d1d00720c */ /* 0x040fe20003f64070 */
[----:B------:R-:W-:Y:S01]  /*55a0*/  @!P1 IMAD.IADD R18, R18, 0x1, -R29 ;  /* 0x0000000112129824 */ /* 0x000fe200078e0a1d */
[----:B------:R-:W-:-:S07]  /*55b0*/  ISETP.GT.U32.AND P1, PT, R29, R14, PT ;  /* 0x0000000e1d00720c */ /* 0x000fce0003f24070 */
[--C-:B------:R-:W-:Y:S01]  /*55c0*/  @!P2 IMAD.IADD R19, R19, 0x1, -R29.reuse ;  /* 0x000000011313a824 */ /* 0x100fe200078e0a1d */
[----:B------:R-:W-:Y:S01]  /*55d0*/  ISETP.GT.U32.AND P2, PT, R29, R15, PT ;  /* 0x0000000f1d00720c */ /* 0x000fe20003f44070 */
[--C-:B------:R-:W-:Y:S02]  /*55e0*/  @!P6 IMAD.IADD R26, R26, 0x1, -R29.reuse ;  /* 0x000000011a1ae824 */ /* 0x100fe400078e0a1d */
[--C-:B------:R-:W-:Y:S02]  /*55f0*/  @!P3 IMAD.IADD R13, R13, 0x1, -R29.reuse ;  /* 0x000000010d0db824 */ /* 0x100fe400078e0a1d */
[----:B------:R-:W-:-:S08]  /*5600*/  @!P1 IMAD.IADD R14, R14, 0x1, -R29 ;  /* 0x000000010e0e9824 */ /* 0x000fd000078e0a1d */
[----:B------:R-:W-:Y:S01]  /*5610*/  @!P2 IMAD.IADD R15, R15, 0x1, -R29 ;  /* 0x000000010f0fa824 */ /* 0x000fe200078e0a1d */
[----:B------:R-:W-:Y:S02]  /*5620*/  IABS R0, R25 ;  /* 0x0000001900007213 */ /* 0x000fe40000000000 */
[----:B------:R-:W2:Y:S04]  /*5630*/  LDL.LU R25, [R1+0xd0] ;  /* 0x0000d00001197983 */ /* 0x000ea80000300800 */
[----:B------:R0:W-:Y:S04]  /*5640*/  STL [R1+0x158], R26 ;  /* 0x0001581a01007387 */ /* 0x0001e80000100800 */
[----:B0-----:R-:W3:Y:S04]  /*5650*/  LDL.LU R26, [R1+0xd4] ;  /* 0x0000d400011a7983 */ /* 0x001ee80000300800 */
[----:B------:R0:W-:Y:S04]  /*5660*/  STL [R1+0x150], R13 ;  /* 0x0001500d01007387 */ /* 0x0001e80000100800 */
[----:B------:R-:W2:Y:S04]  /*5670*/  LDL.LU R11, [R1+0xd8] ;  /* 0x0000d800010b7983 */ /* 0x000ea80000300800 */
[----:B------:R1:W-:Y:S04]  /*5680*/  STL [R1+0x120], R14 ;  /* 0x0001200e01007387 */ /* 0x0003e80000100800 */
[----:B------:R-:W3:Y:S04]  /*5690*/  LDL.LU R12, [R1+0xe0] ;  /* 0x0000e000010c7983 */ /* 0x000ee80000300800 */
[----:B------:R4:W-:Y:S04]  /*56a0*/  STL [R1+0x124], R15 ;  /* 0x0001240f01007387 */ /* 0x0009e80000100800 */
[----:B0-----:R-:W3:Y:S04]  /*56b0*/  LDL.LU R13, [R1+0xdc] ;  /* 0x0000dc00010d7983 */ /* 0x001ee80000300800 */
[----:B-1----:R-:W3:Y:S01]  /*56c0*/  LDL.LU R14, [R1+0xbc] ;  /* 0x0000bc00010e7983 */ /* 0x002ee20000300800 */
[----:B------:R-:W-:-:S02]  /*56d0*/  ISETP.GT.U32.AND P4, PT, R29, R16, PT ;  /* 0x000000101d00720c */ /* 0x000fc40003f84070 */
[C---:B------:R-:W-:Y:S02]  /*56e0*/  ISETP.GT.U32.AND P0, PT, R29.reuse, R17, PT ;  /* 0x000000111d00720c */ /* 0x040fe40003f04070 */
[----:B------:R-:W-:-:S09]  /*56f0*/  ISETP.GT.U32.AND P5, PT, R29, R20, PT ;  /* 0x000000141d00720c */ /* 0x000fd20003fa4070 */
[--C-:B------:R-:W-:Y:S01]  /*5700*/  @!P4 IMAD.IADD R16, R16, 0x1, -R29.reuse ;  /* 0x000000011010c824 */ /* 0x100fe200078e0a1d */
[----:B------:R-:W-:Y:S01]  /*5710*/  ISETP.GT.U32.AND P4, PT, R29, R22, PT ;  /* 0x000000161d00720c */ /* 0x000fe20003f84070 */
[--C-:B------:R-:W-:Y:S01]  /*5720*/  @!P0 IMAD.IADD R17, R17, 0x1, -R29.reuse ;  /* 0x0000000111118824 */ /* 0x100fe200078e0a1d */
[C---:B------:R-:W-:Y:S01]  /*5730*/  ISETP.GT.U32.AND P0, PT, R29.reuse, R27, PT ;  /* 0x0000001b1d00720c */ /* 0x040fe20003f04070 */
[----:B------:R-:W-:Y:S01]  /*5740*/  @!P5 IMAD.IADD R20, R20, 0x1, -R29 ;  /* 0x000000011414d824 */ /* 0x000fe200078e0a1d */
[C---:B------:R-:W-:Y:S02]  /*5750*/  ISETP.GT.U32.AND P5, PT, R29.reuse, R16, PT ;  /* 0x000000101d00720c */ /* 0x040fe40003fa4070 */
[----:B------:R-:W-:-:S07]  /*5760*/  ISETP.GT.U32.AND P3, PT, R29, R9, PT ;  /* 0x000000091d00720c */ /* 0x000fce0003f64070 */
[--C-:B------:R-:W-:Y:S01]  /*5770*/  @!P4 IMAD.IADD R22, R22, 0x1, -R29.reuse ;  /* 0x000000011616c824 */ /* 0x100fe200078e0a1d */
[----:B------:R-:W-:Y:S01]  /*5780*/  ISETP.GT.U32.AND P4, PT, R29, R17, PT ;  /* 0x000000111d00720c */ /* 0x000fe20003f84070 */
[--C-:B------:R-:W-:Y:S01]  /*5790*/  @!P0 IMAD.IADD R27, R27, 0x1, -R29.reuse ;  /* 0x000000011b1b8824 */ /* 0x100fe200078e0a1d */
[C---:B------:R-:W-:Y:S01]  /*57a0*/  ISETP.GT.U32.AND P0, PT, R29.reuse, R8, PT ;  /* 0x000000081d00720c */ /* 0x040fe20003f04070 */
[--C-:B------:R-:W-:Y:S01]  /*57b0*/  @!P5 IMAD.IADD R16, R16, 0x1, -R29.reuse ;  /* 0x000000011010d824 */ /* 0x100fe200078e0a1d */
[C---:B------:R-:W-:Y:S02]  /*57c0*/  ISETP.GT.U32.AND P1, PT, R29.reuse, R18, PT ;  /* 0x000000121d00720c */ /* 0x040fe40003f24070 */
[----:B------:R-:W-:Y:S01]  /*57d0*/  ISETP.GT.U32.AND P6, PT, R29, R27, PT ;  /* 0x0000001b1d00720c */ /* 0x000fe20003fc4070 */
[----:B------:R-:W-:Y:S01]  /*57e0*/  @!P3 IMAD.IADD R9, R9, 0x1, -R29 ;  /* 0x000000010909b824 */ /* 0x000fe200078e0a1d */
[----:B------:R0:W-:Y:S01]  /*57f0*/  STL [R1+0x128], R16 ;  /* 0x0001281001007387 */ /* 0x0001e20000100800 */
[----:B----4-:R-:W-:-:S03]  /*5800*/  ISETP.GT.U32.AND P3, PT, R29, R10, PT ;  /* 0x0000000a1d00720c */ /* 0x010fc60003f64070 */
[----:B------:R-:W4:Y:S01]  /*5810*/  LDL.LU R15, [R1+0xc0] ;  /* 0x0000c000010f7983 */ /* 0x000f220000300800 */
[--C-:B------:R-:W-:Y:S02]  /*5820*/  @!P4 IMAD.IADD R17, R17, 0x1, -R29.reuse ;  /* 0x000000011111c824 */ /* 0x100fe400078e0a1d */
[--C-:B------:R-:W-:Y:S01]  /*5830*/  @!P0 IMAD.IADD R8, R8, 0x1, -R29.reuse ;  /* 0x0000000108088824 */ /* 0x100fe200078e0a1d */
[C---:B------:R-:W-:Y:S01]  /*5840*/  ISETP.GT.U32.AND P0, PT, R29.reuse, R24, PT ;  /* 0x000000181d00720c */ /* 0x040fe20003f04070 */
[----:B0-----:R-:W4:Y:S04]  /*5850*/  LDL.LU R16, [R1+0xc4] ;  /* 0x0000c40001107983 */ /* 0x001f280000300800 */
[----:B------:R0:W-:Y:S01]  /*5860*/  STL [R1+0x140], R17 ;  /* 0x0001401101007387 */ /* 0x0001e20000100800 */
[----:B------:R-:W-:Y:S01]  /*5870*/  ISETP.GT.U32.AND P2, PT, R29, R19, PT ;  /* 0x000000131d00720c */ /* 0x000fe20003f44070 */
[--C-:B------:R-:W-:Y:S01]  /*5880*/  @!P6 IMAD.IADD R27, R27, 0x1, -R29.reuse ;  /* 0x000000011b1be824 */ /* 0x100fe200078e0a1d */
[C---:B------:R-:W-:Y:S01]  /*5890*/  ISETP.GT.U32.AND P5, PT, R29.reuse, R20, PT ;  /* 0x000000141d00720c */ /* 0x040fe20003fa4070 */
[----:B------:R-:W-:Y:S01]  /*58a0*/  @!P1 IMAD.IADD R18, R18, 0x1, -R29 ;  /* 0x0000000112129824 */ /* 0x000fe200078e0a1d */
[----:B0-----:R-:W4:Y:S01]  /*58b0*/  LDL.LU R17, [R1+0xcc] ;  /* 0x0000cc0001117983 */ /* 0x001f220000300800 */
[----:B------:R-:W-:-:S02]  /*58c0*/  ISETP.GT.U32.AND P1, PT, R29, R21, PT ;  /* 0x000000151d00720c */ /* 0x000fc40003f24070 */
[--C-:B------:R-:W-:Y:S01]  /*58d0*/  @!P0 IMAD.IADD R24, R24, 0x1, -R29.reuse ;  /* 0x0000000118188824 */ /* 0x100fe200078e0a1d */
[----:B------:R-:W-:Y:S01]  /*58e0*/  ISETP.GT.U32.AND P4, PT, R29, R22, PT ;  /* 0x000000161d00720c */ /* 0x000fe20003f84070 */
[----:B------:R-:W-:-:S04]  /*58f0*/  @!P3 IMAD.IADD R10, R10, 0x1, -R29 ;  /* 0x000000010a0ab824 */ /* 0x000fc800078e0a1d */
[--C-:B------:R-:W-:Y:S01]  /*5900*/  @!P2 IMAD.IADD R19, R19, 0x1, -R29.reuse ;  /* 0x000000011313a824 */ /* 0x100fe200078e0a1d */
[----:B------:R-:W-:Y:S01]  /*5910*/  ISETP.GT.U32.AND P2, PT, R29, R23, PT ;  /* 0x000000171d00720c */ /* 0x000fe20003f44070 */
[--C-:B------:R-:W-:Y:S01]  /*5920*/  @!P5 IMAD.IADD R20, R20, 0x1, -R29.reuse ;  /* 0x000000011414d824 */ /* 0x100fe200078e0a1d */
[----:B------:R-:W-:Y:S02]  /*5930*/  STL [R1+0x138], R8 ;  /* 0x0001380801007387 */ /* 0x000fe40000100800 */
[--C-:B------:R-:W-:Y:S02]  /*5940*/  @!P1 IMAD.IADD R21, R21, 0x1, -R29.reuse ;  /* 0x0000000115159824 */ /* 0x100fe400078e0a1d */
[----:B------:R-:W-:Y:S01]  /*5950*/  STL [R1+0x108], R9 ;  /* 0x0001080901007387 */ /* 0x000fe20000100800 */
[----:B------:R-:W-:-:S03]  /*5960*/  @!P4 IMAD.IADD R22, R22, 0x1, -R29 ;  /* 0x000000011616c824 */ /* 0x000fc600078e0a1d */
        /* <DEDUP_REMOVED lines=13> */
[----:B------:R-:W-:-:S09]  /*5a40*/  ISETP.GT.U32.AND P3, PT, R29, R13, PT ;  /* 0x0000000d1d00720c */ /* 0x000fd20003f64070 */
[--C-:B------:R-:W-:Y:S01]  /*5a50*/  @!P6 IMAD.IADD R11, R11, 0x1, -R29.reuse ;  /* 0x000000010b0be824 */ /* 0x100fe200078e0a1d */
[C---:B------:R-:W-:Y:S02]  /*5a60*/  ISETP.GT.U32.AND P6, PT, R29.reuse, R24, PT ;  /* 0x000000181d00720c */ /* 0x040fe40003fc4070 */
[C---:B------:R-:W-:Y:S01]  /*5a70*/  ISETP.GT.U32.AND P1, PT, R29.reuse, R14, PT ;  /* 0x0000000e1d00720c */ /* 0x040fe20003f24070 */
[--C-:B------:R-:W-:Y:S01]  /*5a80*/  @!P0 IMAD.IADD R12, R12, 0x1, -R29.reuse ;  /* 0x000000010c0c8824 */ /* 0x100fe200078e0a1d */
[----:B------:R-:W-:Y:S01]  /*5a90*/  ISETP.GT.U32.AND P0, PT, R29, R10, PT ;  /* 0x0000000a1d00720c */ /* 0x000fe20003f04070 */
[----:B------:R-:W-:Y:S01]  /*5aa0*/  @!P3 IMAD.IADD R13, R13, 0x1, -R29 ;  /* 0x000000010d0db824 */ /* 0x000fe200078e0a1d */
[----:B------:R-:W-:-:S07]  /*5ab0*/  ISETP.GT.U32.AND P3, PT, R29, R21, PT ;  /* 0x000000151d00720c */ /* 0x000fce0003f64070 */
[--C-:B------:R-:W-:Y:S02]  /*5ac0*/  @!P6 IMAD.IADD R24, R24, 0x1, -R29.reuse ;  /* 0x000000011818e824 */ /* 0x100fe400078e0a1d */
[--C-:B------:R-:W-:Y:S01]  /*5ad0*/  @!P1 IMAD.IADD R14, R14, 0x1, -R29.reuse ;  /* 0x000000010e0e9824 */ /* 0x100fe200078e0a1d */
[----:B------:R-:W-:Y:S01]  /*5ae0*/  ISETP.GT.U32.AND P1, PT, R29, R23, PT ;  /* 0x000000171d00720c */ /* 0x000fe20003f24070 */
[--C-:B------:R-:W-:Y:S01]  /*5af0*/  @!P0 IMAD.IADD R10, R10, 0x1, -R29.reuse ;  /* 0x000000010a0a8824 */ /* 0x100fe200078e0a1d */
[----:B------:R0:W-:Y:S01]  /*5b00*/  STL [R1+0xf0], R24 ;  /* 0x0000f01801007387 */ /* 0x0001e20000100800 */
[----:B------:R-:W-:-:S03]  /*5b10*/  @!P3 IMAD.IADD R21, R21, 0x1, -R29 ;  /* 0x000000011515b824 */ /* 0x000fc600078e0a1d */
[----:B0-----:R-:W2:Y:S04]  /*5b20*/  LDL.LU R24, [R1+0xb4] ;  /* 0x0000b40001187983 */ /* 0x001ea80000300800 */
[----:B------:R-:W3:Y:S04]  /*5b30*/  LDL.LU R8, [R1+0x98] ;  /* 0x0000980001087983 */ /* 0x000ee80000300800 */
[----:B------:R0:W-:Y:S04]  /*5b40*/  STL [R1+0xf8], R10 ;  /* 0x0000f80a01007387 */ /* 0x0001e80000100800 */
[----:B------:R-:W2:Y:S04]  /*5b50*/  LDL.LU R9, [R1+0x9c] ;  /* 0x00009c0001097983 */ /* 0x000ea80000300800 */
[----:B------:R1:W-:Y:S04]  /*5b60*/  STL [R1+0x104], R21 ;  /* 0x0001041501007387 */ /* 0x0003e80000100800 */
[----:B0-----:R-:W2:Y:S01]  /*5b70*/  LDL.LU R10, [R1+0xa0] ;  /* 0x0000a000010a7983 */ /* 0x001ea20000300800 */
[----:B------:R-:W-:-:S03]  /*5b80*/  @!P1 IMAD.IADD R23, R23, 0x1, -R29 ;  /* 0x0000000117179824 */ /* 0x000fc600078e0a1d */
[----:B-1----:R-:W2:Y:S04]  /*5b90*/  LDL.LU R21, [R1+0xa4] ;  /* 0x0000a40001157983 */ /* 0x002ea80000300800 */
[----:B------:R0:W-:Y:S04]  /*5ba0*/  STL [R1+0x100], R23 ;  /* 0x0001001701007387 */ /* 0x0001e80000100800 */
[----:B0-----:R-:W2:Y:S01]  /*5bb0*/  LDL.LU R23, [R1+0x1cc] ;  /* 0x0001cc0001177983 */ /* 0x001ea20000300800 */
[C---:B------:R-:W-:Y:S02]  /*5bc0*/  ISETP.GT.U32.AND P5, PT, R29.reuse, R25, PT ;  /* 0x000000191d00720c */ /* 0x040fe40003fa4070 */
[----:B------:R-:W-:-:S02]  /*5bd0*/  ISETP.GT.U32.AND P4, PT, R29, R26, PT ;  /* 0x0000001a1d00720c */ /* 0x000fc40003f84070 */
[----:B----4-:R-:W-:-:S09]  /*5be0*/  ISETP.GT.U32.AND P2, PT, R29, R15, PT ;  /* 0x0000000f1d00720c */ /* 0x010fd20003f44070 */
[--C-:B------:R-:W-:Y:S01]  /*5bf0*/  @!P5 IMAD.IADD R25, R25, 0x1, -R29.reuse ;  /* 0x000000011919d824 */ /* 0x100fe200078e0a1d */
[C---:B------:R-:W-:Y:S01]  /*5c00*/  ISETP.GT.U32.AND P5, PT, R29.reuse, R16, PT ;  /* 0x000000101d00720c */ /* 0x040fe20003fa4070 */
[--C-:B------:R-:W-:Y:S01]  /*5c10*/  @!P4 IMAD.IADD R26, R26, 0x1, -R29.reuse ;  /* 0x000000011a1ac824 */ /* 0x100fe200078e0a1d */
[----:B------:R-:W-:Y:S01]  /*5c20*/  ISETP.GT.U32.AND P4, PT, R29, R17, PT ;  /* 0x000000111d00720c */ /* 0x000fe20003f84070 */
[----:B------:R-:W-:Y:S01]  /*5c30*/  @!P2 IMAD.IADD R15, R15, 0x1, -R29 ;  /* 0x000000010f0fa824 */ /* 0x000fe200078e0a1d */
[C---:B------:R-:W-:Y:S02]  /*5c40*/  ISETP.GT.U32.AND P2, PT, R29.reuse, R25, PT ;  /* 0x000000191d00720c */ /* 0x040fe40003f44070 */
[----:B------:R-:W-:-:S07]  /*5c50*/  ISETP.GT.U32.AND P0, PT, R29, R12, PT ;  /* 0x0000000c1d00720c */ /* 0x000fce0003f04070 */
[--C-:B------:R-:W-:Y:S01]  /*5c60*/  @!P5 IMAD.IADD R16, R16, 0x1, -R29.reuse ;  /* 0x000000011010d824 */ /* 0x100fe200078e0a1d */
[----:B------:R-:W-:Y:S01]  /*5c70*/  ISETP.GT.U32.AND P5, PT, R29, R26, PT ;  /* 0x0000001a1d00720c */ /* 0x000fe20003fa4070 */
[--C-:B------:R-:W-:Y:S01]  /*5c80*/  @!P4 IMAD.IADD R17, R17, 0x1, -R29.reuse ;  /* 0x000000011111c824 */ /* 0x100fe200078e0a1d */
[C---:B------:R-:W-:Y:S02]  /*5c90*/  ISETP.GT.U32.AND P4, PT, R29.reuse, R11, PT ;  /* 0x0000000b1d00720c */ /* 0x040fe40003f84070 */
[----:B------:R-:W-:Y:S01]  /*5ca0*/  ISETP.GT.U32.AND P3, PT, R29, R13, PT ;  /* 0x0000000d1d00720c */ /* 0x000fe20003f64070 */
[--C-:B------:R-:W-:Y:S01]  /*5cb0*/  @!P2 IMAD.IADD R25, R25, 0x1, -R29.reuse ;  /* 0x000000011919a824 */ /* 0x100fe200078e0a1d */
[C---:B------:R-:W-:Y:S02]  /*5cc0*/  ISETP.GT.U32.AND P6, PT, R29.reuse, R17, PT ;  /* 0x000000111d00720c */ /* 0x040fe40003fc4070 */
[----:B------:R-:W-:Y:S01]  /*5cd0*/  ISETP.GT.U32.AND P1, PT, R29, R14, PT ;  /* 0x0000000e1d00720c */ /* 0x000fe20003f24070 */
[--C-:B------:R-:W-:Y:S01]  /*5ce0*/  @!P0 IMAD.IADD R12, R12, 0x1, -R29.reuse ;  /* 0x000000010c0c8824 */ /* 0x100fe200078e0a1d */
[----:B------:R0:W-:Y:S03]  /*5cf0*/  STL [R1+0xd0], R25 ;  /* 0x0000d01901007387 */ /* 0x0001e60000100800 */
[----:B------:R-:W-:-:S02]  /*5d00*/  @!P5 IMAD.IADD R26, R26, 0x1, -R29 ;  /* 0x000000011a1ad824 */ /* 0x000fc400078e0a1d */
[--C-:B------:R-:W-:Y:S01]  /*5d10*/  @!P4 IMAD.IADD R11, R11, 0x1, -R29.reuse ;  /* 0x000000010b0bc824 */ /* 0x100fe200078e0a1d */
[C---:B------:R-:W-:Y:S02]  /*5d20*/  ISETP.GT.U32.AND P4, PT, R29.reuse, R27, PT ;  /* 0x0000001b1d00720c */ /* 0x040fe40003f84070 */
[----:B------:R-:W-:Y:S01]  /*5d30*/  ISETP.GT.U32.AND P0, PT, R29, R18, PT ;  /* 0x000000121d00720c */ /* 0x000fe20003f04070 */
[----:B0-----:R-:W4:Y:S01]  /*5d40*/  LDL.LU R25, [R1+0x8c] ;  /* 0x00008c0001197983 */ /* 0x001f220000300800 */
[----:B------:R-:W-:-:S03]  /*5d50*/  @!P3 IMAD.IADD R13, R13, 0x1, -R29 ;  /* 0x000000010d0db824 */ /* 0x000fc600078e0a1d */
[----:B------:R0:W-:Y:S01]  /*5d60*/  STL [R1+0xd4], R26 ;  /* 0x0000d41a01007387 */ /* 0x0001e20000100800 */
[C---:B------:R-:W-:Y:S02]  /*5d70*/  ISETP.GT.U32.AND P2, PT, R29.reuse, R15, PT ;  /* 0x0000000f1d00720c */ /* 0x040fe40003f44070 */
[----:B------:R-:W-:Y:S01]  /*5d80*/  ISETP.GT.U32.AND P3, PT, R29, R19, PT ;  /* 0x000000131d00720c */ /* 0x000fe20003f64070 */
[--C-:B------:R-:W-:Y:S01]  /*5d90*/  @!P6 IMAD.IADD R17, R17, 0x1, -R29.reuse ;  /* 0x000000011111e824 */ /* 0x100fe200078e0a1d */
[----:B0-----:R-:W4:Y:S01]  /*5da0*/  LDL.LU R26, [R1+0x90] ;  /* 0x00009000011a7983 */ /* 0x001f220000300800 */
[--C-:B------:R-:W-:Y:S01]  /*5db0*/  @!P1 IMAD.IADD R14, R14, 0x1, -R29.reuse ;  /* 0x000000010e0e9824 */ /* 0x100fe200078e0a1d */
[----:B------:R-:W-:Y:S01]  /*5dc0*/  ISETP.GT.U32.AND P1, PT, R29, R20, PT ;  /* 0x000000141d00720c */ /* 0x000fe20003f24070 */
[--C-:B------:R-:W-:Y:S01]  /*5dd0*/  @!P4 IMAD.IADD R27, R27, 0x1, -R29.reuse ;  /* 0x000000011b1bc824 */ /* 0x100fe200078e0a1d */
[----:B------:R-:W-:Y:S01]  /*5de0*/  ISETP.GT.U32.AND P5, PT, R29, R16, PT ;  /* 0x000000101d00720c */ /* 0x000fe20003fa4070 */
[----:B------:R-:W-:-:S04]  /*5df0*/  @!P0 IMAD.IADD R18, R18, 0x1, -R29 ;  /* 0x0000000112128824 */ /* 0x000fc800078e0a1d */
[--C-:B------:R-:W-:Y:S01]  /*5e00*/  @!P2 IMAD.IADD R15, R15, 0x1, -R29.reuse ;  /* 0x000000010f0fa824 */ /* 0x100fe200078e0a1d */
[----:B------:R-:W-:Y:S01]  /*5e10*/  ISETP.GT.U32.AND P2, PT, R29, R22, PT ;  /* 0x000000161d00720c */ /* 0x000fe20003f44070 */
[--C-:B------:R-:W-:Y:S01]  /*5e20*/  @!P3 IMAD.IADD R19, R19, 0x1, -R29.reuse ;  /* 0x000000011313b824 */ /* 0x100fe200078e0a1d */
[----:B------:R0:W-:Y:S03]  /*5e30*/  STL [R1+0xd8], R11 ;  /* 0x0000d80b01007387 */ /* 0x0001e60000100800 */
[--C-:B------:R-:W-:Y:S01]  /*5e40*/  @!P1 IMAD.IADD R20, R20, 0x1, -R29.reuse ;  /* 0x0000000114149824 */ /* 0x100fe200078e0a1d */
[----:B------:R1:W-:Y:S01]  /*5e50*/  STL [R1+0xe0], R12 ;  /* 0x0000e00c01007387 */ /* 0x0003e20000100800 */
[----:B------:R-:W-:-:S03]  /*5e60*/  @!P5 IMAD.IADD R16, R16, 0x1, -R29 ;  /* 0x000000011010d824 */ /* 0x000fc600078e0a1d */
[----:B------:R0:W-:Y:S04]  /*5e70*/  STL [R1+0xdc], R13 ;  /* 0x0000dc0d01007387 */ /* 0x0001e80000100800 */
[----:B------:R0:W-:Y:S04]  /*5e80*/  STL [R1+0xbc], R14 ;  /* 0x0000bc0e01007387 */ /* 0x0001e80000100800 */
[----:B------:R0:W-:Y:S04]  /*5e90*/  STL [R1+0xc0], R15 ;  /* 0x0000c00f01007387 */ /* 0x0001e80000100800 */
[----:B------:R-:W4:Y:S01]  /*5ea0*/  LDL R7, [R1+0xc6c] ;  /* 0x000c6c0001077983 */ /* 0x000f220000100800 */
[----:B------:R-:W-:-:S03]  /*5eb0*/  @!P2 IMAD.IADD R22, R22, 0x1, -R29 ;  /* 0x000000011616a824 */ /* 0x000fc600078e0a1d */
[----:B------:R-:W-:Y:S04]  /*5ec0*/  STL [R1+0xc4], R16 ;  /* 0x0000c41001007387 */ /* 0x000fe80000100800 */
[----:B0-----:R-:W4:Y:S04]  /*5ed0*/  LDL.LU R11, [R1+0x94] ;  /* 0x00009400010b7983 */ /* 0x001f280000300800 */
[----:B-1----:R-:W4:Y:S04]  /*5ee0*/  LDL.LU R12, [R1+0x1c0] ;  /* 0x0001c000010c7983 */ /* 0x002f280000300800 */
[----:B------:R-:W-:Y:S04]  /*5ef0*/  STL [R1+0xcc], R17 ;  /* 0x0000cc1101007387 */ /* 0x000fe80000100800 */
[----:B------:R-:W4:Y:S04]  /*5f00*/  LDL.LU R13, [R1+0x1b4] ;  /* 0x0001b400010d7983 */ /* 0x000f280000300800 */
[----:B------:R-:W4:Y:S04]  /*5f10*/  LDL.LU R14, [R1+0x88] ;  /* 0x00008800010e7983 */ /* 0x000f280000300800 */
[----:B------:R-:W4:Y:S01]  /*5f20*/  LDL.LU R15, [R1+0x194] ;  /* 0x00019400010f7983 */ /* 0x000f220000300800 */
[----:B---3--:R-:W-:-:S02]  /*5f30*/  ISETP.GT.U32.AND P6, PT, R29, R8, PT ;  /* 0x000000081d00720c */ /* 0x008fc40003fc4070 */
[C---:B--2---:R-:W-:Y:S02]  /*5f40*/  ISETP.GT.U32.AND P4, PT, R29.reuse, R9, PT ;  /* 0x000000091d00720c */ /* 0x044fe40003f84070 */
[----:B------:R-:W-:-:S09]  /*5f50*/  ISETP.GT.U32.AND P0, PT, R29, R10, PT ;  /* 0x0000000a1d00720c */ /* 0x000fd20003f04070 */
[--C-:B------:R-:W-:Y:S01]  /*5f60*/  @!P6 IMAD.IADD R8, R8, 0x1, -R29.reuse ;  /* 0x000000010808e824 */ /* 0x100fe200078e0a1d */
[C---:B------:R-:W-:Y:S02]  /*5f70*/  ISETP.GT.U32.AND P6, PT, R29.reuse, R27, PT ;  /* 0x0000001b1d00720c */ /* 0x040fe40003fc4070 */
        /* <DEDUP_REMOVED lines=8> */
[--C-:B------:R-:W-:Y:S02]  /*6000*/  @!P6 IMAD.IADD R27, R27, 0x1, -R29.reuse ;  /* 0x000000011b1be824 */ /* 0x100fe400078e0a1d */
[--C-:B------:R-:W-:Y:S02]  /*6010*/  @!P4 IMAD.IADD R18, R18, 0x1, -R29.reuse ;  /* 0x000000011212c824 */ /* 0x100fe400078e0a1d */
[--C-:B------:R-:W-:Y:S01]  /*6020*/  @!P0 IMAD.IADD R19, R19, 0x1, -R29.reuse ;  /* 0x0000000113138824 */ /* 0x100fe200078e0a1d */
[----:B------:R0:W-:Y:S01]  /*6030*/  STL [R1+0xc8], R27 ;  /* 0x0000c81b01007387 */ /* 0x0001e20000100800 */
[--C-:B------:R-:W-:Y:S01]  /*6040*/  @!P1 IMAD.IADD R23, R23, 0x1, -R29.reuse ;  /* 0x0000000117179824 */ /* 0x100fe200078e0a1d */
[----:B------:R-:W-:Y:S02]  /*6050*/  ISETP.GT.U32.AND P1, PT, R29, R22, PT ;  /* 0x000000161d00720c */ /* 0x000fe40003f24070 */
[----:B0-----:R-:W2:Y:S04]  /*6060*/  LDL.LU R27, [R1+0x198] ;  /* 0x00019800011b7983 */ /* 0x001ea80000300800 */
[----:B------:R-:W3:Y:S01]  /*6070*/  LDL.LU R16, [R1+0x1a8] ;  /* 0x0001a80001107983 */ /* 0x000ee20000300800 */
[----:B------:R-:W-:-:S03]  /*6080*/  @!P3 IMAD.IADD R20, R20, 0x1, -R29 ;  /* 0x000000011414b824 */ /* 0x000fc600078e0a1d */
[----:B------:R0:W-:Y:S04]  /*6090*/  STL [R1+0xa8], R18 ;  /* 0x0000a81201007387 */ /* 0x0001e80000100800 */
[----:B------:R-:W2:Y:S04]  /*60a0*/  LDL.LU R17, [R1+0x1a0] ;  /* 0x0001a00001117983 */ /* 0x000ea80000300800 */
[----:B------:R1:W-:Y:S04]  /*60b0*/  STL [R1+0xac], R19 ;  /* 0x0000ac1301007387 */ /* 0x0003e80000100800 */
[----:B0-----:R-:W2:Y:S01]  /*60c0*/  LDL.LU R18, [R1+0x168] ;  /* 0x0001680001127983 */ /* 0x001ea20000300800 */
[----:B------:R-:W-:-:S03]  /*60d0*/  @!P1 IMAD.IADD R22, R22, 0x1, -R29 ;  /* 0x0000000116169824 */ /* 0x000fc600078e0a1d */
[----:B-1----:R-:W2:Y:S04]  /*60e0*/  LDL.LU R19, [R1+0x16c] ;  /* 0x00016c0001137983 */ /* 0x002ea80000300800 */
[----:B------:R0:W-:Y:S04]  /*60f0*/  STL [R1+0xb0], R20 ;  /* 0x0000b01401007387 */ /* 0x0001e80000100800 */
[----:B0-----:R-:W2:Y:S04]  /*6100*/  LDL.LU R20, [R1+0x174] ;  /* 0x0001740001147983 */ /* 0x001ea80000300800 */
[----:B------:R0:W-:Y:S04]  /*6110*/  STL [R1+0xb8], R22 ;  /* 0x0000b81601007387 */ /* 0x0001e80000100800 */
[----:B0-----:R-:W2:Y:S01]  /*6120*/  LDL.LU R22, [R1+0x18c] ;  /* 0x00018c0001167983 */ /* 0x001ea20000300800 */
[----:B------:R-:W-:-:S02]  /*6130*/  ISETP.GT.U32.AND P5, PT, R29, R24, PT ;  /* 0x000000181d00720c */ /* 0x000fc40003fa4070 */
[----:B----4-:R-:W-:-:S11]  /*6140*/  ISETP.GT.U32.AND P2, PT, R29, R25, PT ;  /* 0x000000191d00720c */ /* 0x010fd60003f44070 */
[--C-:B------:R-:W-:Y:S01]  /*6150*/  @!P5 IMAD.IADD R24, R24, 0x1, -R29.reuse ;  /* 0x000000011818d824 */ /* 0x100fe200078e0a1d */
[----:B------:R-:W-:Y:S01]  /*6160*/  ISETP.GT.U32.AND P5, PT, R29, R26, PT ;  /* 0x0000001a1d00720c */ /* 0x000fe20003fa4070 */
[----:B------:R-:W-:Y:S01]  /*6170*/  @!P2 IMAD.IADD R25, R25, 0x1, -R29 ;  /* 0x000000011919a824 */ /* 0x000fe200078e0a1d */
[C---:B------:R-:W-:Y:S02]  /*6180*/  ISETP.GT.U32.AND P4, PT, R29.reuse, R9, PT ;  /* 0x000000091d00720c */ /* 0x040fe40003f84070 */
[C---:B------:R-:W-:Y:S02]  /*6190*/  ISETP.GT.U32.AND P2, PT, R29.reuse, R24, PT ;  /* 0x000000181d00720c */ /* 0x040fe40003f44070 */
[----:B------:R-:W-:-:S07]  /*61a0*/  ISETP.GT.U32.AND P0, PT, R29, R10, PT ;  /* 0x0000000a1d00720c */ /* 0x000fce0003f04070 */
[--C-:B------:R-:W-:Y:S01]  /*61b0*/  @!P5 IMAD.IADD R26, R26, 0x1, -R29.reuse ;  /* 0x000000011a1ad824 */ /* 0x100fe200078e0a1d */
[C---:B------:R-:W-:Y:S02]  /*61c0*/  ISETP.GT.U32.AND P5, PT, R29.reuse, R8, PT ;  /* 0x000000081d00720c */ /* 0x040fe40003fa4070 */
[C---:B------:R-:W-:Y:S02]  /*61d0*/  ISETP.GT.U32.AND P3, PT, R29.reuse, R21, PT ;  /* 0x000000151d00720c */ /* 0x040fe40003f64070 */
[C---:B------:R-:W-:Y:S02]  /*61e0*/  ISETP.GT.U32.AND P1, PT, R29.reuse, R23, PT ;  /* 0x000000171d00720c */ /* 0x040fe40003f24070 */
[----:B------:R-:W-:Y:S01]  /*61f0*/  ISETP.GT.U32.AND P6, PT, R29, R26, PT ;  /* 0x0000001a1d00720c */ /* 0x000fe20003fc4070 */
[--C-:B------:R-:W-:Y:S01]  /*6200*/  @!P4 IMAD.IADD R9, R9, 0x1, -R29.reuse ;  /* 0x000000010909c824 */ /* 0x100fe200078e0a1d */
[----:B------:R-:W-:Y:S01]  /*6210*/  ISETP.GT.U32.AND P4, PT, R29, R12, PT ;  /* 0x0000000c1d00720c */ /* 0x000fe20003f84070 */
[----:B------:R-:W-:-:S04]  /*6220*/  @!P2 IMAD.IADD R24, R24, 0x1, -R29 ;  /* 0x000000011818a824 */ /* 0x000fc800078e0a1d */
[--C-:B------:R-:W-:Y:S01]  /*6230*/  @!P5 IMAD.IADD R8, R8, 0x1, -R29.reuse ;  /* 0x000000010808d824 */ /* 0x100fe200078e0a1d */
[C---:B------:R-:W-:Y:S01]  /*6240*/  ISETP.GT.U32.AND P5, PT, R29.reuse, R11, PT ;  /* 0x0000000b1d00720c */ /* 0x040fe20003fa4070 */
[--C-:B------:R-:W-:Y:S01]  /*6250*/  @!P0 IMAD.IADD R10, R10, 0x1, -R29.reuse ;  /* 0x000000010a0a8824 */ /* 0x100fe200078e0a1d */
[----:B------:R-:W-:Y:S01]  /*6260*/  ISETP.GT.U32.AND P0, PT, R29, R13, PT ;  /* 0x0000000d1d00720c */ /* 0x000fe20003f04070 */
[----:B------:R0:W-:Y:S01]  /*6270*/  STL [R1+0xb4], R24 ;  /* 0x0000b41801007387 */ /* 0x0001e20000100800 */
[--C-:B------:R-:W-:Y:S01]  /*6280*/  @!P3 IMAD.IADD R21, R21, 0x1, -R29.reuse ;  /* 0x000000011515b824 */ /* 0x100fe200078e0a1d */
[C---:B------:R-:W-:Y:S02]  /*6290*/  ISETP.GT.U32.AND P2, PT, R29.reuse, R25, PT ;  /* 0x000000191d00720c */ /* 0x040fe40003f44070 */
[----:B------:R-:W-:Y:S01]  /*62a0*/  ISETP.GT.U32.AND P3, PT, R29, R14, PT ;  /* 0x0000000e1d00720c */ /* 0x000fe20003f64070 */
[--C-:B------:R-:W-:Y:S01]  /*62b0*/  @!P1 IMAD.IADD R23, R23, 0x1, -R29.reuse ;  /* 0x0000000117179824 */ /* 0x100fe200078e0a1d */
[----:B------:R-:W-:Y:S01]  /*62c0*/  ISETP.GT.U32.AND P1, PT, R29, R15, PT ;  /* 0x0000000f1d00720c */ /* 0x000fe20003f24070 */
[----:B0-----:R-:W4:Y:S01]  /*62d0*/  LDL.LU R24, [R1+0x17c] ;  /* 0x00017c0001187983 */ /* 0x001f220000300800 */
[----:B------:R-:W-:-:S02]  /*62e0*/  @!P6 IMAD.IADD R26, R26, 0x1, -R29 ;  /* 0x000000011a1ae824 */ /* 0x000fc400078e0a1d */
[--C-:B------:R-:W-:Y:S02]  /*62f0*/  @!P5 IMAD.IADD R11, R11, 0x1, -R29.reuse ;  /* 0x000000010b0bd824 */ /* 0x100fe400078e0a1d */
[--C-:B------:R-:W-:Y:S02]  /*6300*/  @!P4 IMAD.IADD R12, R12, 0x1, -R29.reuse ;  /* 0x000000010c0cc824 */ /* 0x100fe400078e0a1d */
[--C-:B------:R-:W-:Y:S02]  /*6310*/  @!P0 IMAD.IADD R13, R13, 0x1, -R29.reuse ;  /* 0x000000010d0d8824 */ /* 0x100fe400078e0a1d */
[--C-:B------:R-:W-:Y:S02]  /*6320*/  @!P2 IMAD.IADD R25, R25, 0x1, -R29.reuse ;  /* 0x000000011919a824 */ /* 0x100fe400078e0a1d */
[--C-:B------:R-:W-:Y:S02]  /*6330*/  @!P3 IMAD.IADD R14, R14, 0x1, -R29.reuse ;  /* 0x000000010e0eb824 */ /* 0x100fe400078e0a1d */
[----:B------:R-:W-:Y:S01]  /*6340*/  @!P1 IMAD.IADD R15, R15, 0x1, -R29 ;  /* 0x000000010f0f9824 */ /* 0x000fe200078e0a1d */
[----:B------:R-:W-:Y:S01]  /*6350*/  STL [R1+0x98], R8 ;  /* 0x0000980801007387 */ /* 0x000fe20000100800 */
[----:B------:R-:W-:-:S03]  /*6360*/  IMAD.HI.U32 R3, R28, R0, RZ ;  /* 0x000000001c037227 */ /* 0x000fc600078e00ff */
[----:B------:R-:W-:Y:S04]  /*6370*/  STL [R1+0x9c], R9 ;  /* 0x00009c0901007387 */ /* 0x000fe80000100800 */
[----:B------:R-:W-:Y:S04]  /*6380*/  STL [R1+0xa0], R10 ;  /* 0x0000a00a01007387 */ /* 0x000fe80000100800 */
[----:B------:R-:W-:Y:S04]  /*6390*/  STL [R1+0xa4], R21 ;  /* 0x0000a41501007387 */ /* 0x000fe80000100800 */
[----:B------:R-:W-:Y:S01]  /*63a0*/  STL [R1+0x1cc], R23 ;  /* 0x0001cc1701007387 */ /* 0x000fe20000100800 */
[----:B------:R-:W-:-:S03]  /*63b0*/  IMAD.MOV R3, RZ, RZ, -R3 ;  /* 0x000000ffff037224 */ /* 0x000fc600078e0a03 */
[----:B------:R0:W-:Y:S04]  /*63c0*/  STL [R1+0x90], R26 ;  /* 0x0000901a01007387 */ /* 0x0001e80000100800 */
[----:B------:R1:W-:Y:S01]  /*63d0*/  STL [R1+0x8c], R25 ;  /* 0x00008c1901007387 */ /* 0x0003e20000100800 */
[----:B------:R-:W-:-:S03]  /*63e0*/  IMAD R0, R29, R3, R0 ;  /* 0x000000031d007224 */ /* 0x000fc600078e0200 */
[----:B0-----:R-:W4:Y:S01]  /*63f0*/  LDL.LU R26, [R1+0x12c] ;  /* 0x00012c00011a7983 */ /* 0x001f220000300800 */
[----:B------:R-:W-:-:S03]  /*6400*/  IABS R3, R7 ;  /* 0x0000000700037213 */ /* 0x000fc60000000000 */
[----:B-1----:R-:W4:Y:S04]  /*6410*/  LDL.LU R25, [R1+0x130] ;  /* 0x0001300001197983 */ /* 0x002f280000300800 */
[----:B------:R-:W4:Y:S04]  /*6420*/  LDL.LU R23, [R1+0x134] ;  /* 0x0001340001177983 */ /* 0x000f280000300800 */
[----:B------:R-:W4:Y:S04]  /*6430*/  LDL.LU R21, [R1+0x154] ;  /* 0x0001540001157983 */ /* 0x000f280000300800 */
[----:B------:R-:W4:Y:S04]  /*6440*/  LDL.LU R7, [R1+0x13c] ;  /* 0x00013c0001077983 */ /* 0x000f280000300800 */
[----:B------:R-:W4:Y:S01]  /*6450*/  LDL.LU R8, [R1+0xe8] ;  /* 0x0000e80001087983 */ /* 0x000f220000300800 */
[----:B------:R-:W-:Y:S01]  /*6460*/  IMAD.MOV.U32 R9, RZ, RZ, R3 ;  /* 0x000000ffff097224 */ /* 0x000fe200078e0003 */
[----:B---3--:R-:W-:-:S02]  /*6470*/  ISETP.GT.U32.AND P6, PT, R29, R16, PT ;  /* 0x000000101d00720c */ /* 0x008fc40003fc4070 */
[C---:B--2---:R-:W-:Y:S02]  /*6480*/  ISETP.GT.U32.AND P5, PT, R29.reuse, R17, PT ;  /* 0x000000111d00720c */ /* 0x044fe40003fa4070 */
[C---:B------:R-:W-:Y:S02]  /*6490*/  ISETP.GT.U32.AND P2, PT, R29.reuse, R27, PT ;  /* 0x0000001b1d00720c */ /* 0x040fe40003f44070 */
[C---:B------:R-:W-:Y:S02]  /*64a0*/  ISETP.GT.U32.AND P4, PT, R29.reuse, R18, PT ;  /* 0x000000121d00720c */ /* 0x040fe40003f84070 */
[----:B------:R-:W-:-:S05]  /*64b0*/  ISETP.GT.U32.AND P0, PT, R29, R19, PT ;  /* 0x000000131d00720c */ /* 0x000fca0003f04070 */
[--C-:B------:R-:W-:Y:S01]  /*64c0*/  @!P6 IMAD.IADD R16, R16, 0x1, -R29.reuse ;  /* 0x000000011010e824 */ /* 0x100fe200078e0a1d */
[----:B------:R-:W-:Y:S01]  /*64d0*/  ISETP.GT.U32.AND P6, PT, R29, R11, PT ;  /* 0x0000000b1d00720c */ /* 0x000fe20003fc4070 */
[----:B------:R-:W-:Y:S01]  /*64e0*/  @!P5 IMAD.IADD R17, R17, 0x1, -R29 ;  /* 0x000000011111d824 */ /* 0x000fe200078e0a1d */
[----:B------:R-:W-:-:S03]  /*64f0*/  ISETP.GT.U32.AND P5, PT, R29, R12, PT ;  /* 0x0000000c1d00720c */ /* 0x000fc60003fa4070 */
[--C-:B------:R-:W-:Y:S01]  /*6500*/  @!P4 IMAD.IADD R18, R18, 0x1, -R29.reuse ;  /* 0x000000011212c824 */ /* 0x100fe200078e0a1d */
[----:B------:R-:W-:Y:S01]  /*6510*/  ISETP.GT.U32.AND P3, PT, R29, R20, PT ;  /* 0x000000141d00720c */ /* 0x000fe20003f64070 */
[--C-:B------:R-:W-:Y:S01]  /*6520*/  @!P0 IMAD.IADD R19, R19, 0x1, -R29.reuse ;  /* 0x0000000113138824 */ /* 0x100fe200078e0a1d */
[C---:B------:R-:W-:Y:S02]  /*6530*/  ISETP.GT.U32.AND P4, PT, R29.reuse, R13, PT ;  /* 0x0000000d1d00720c */ /* 0x040fe40003f84070 */
[----:B------:R-:W-:Y:S01]  /*6540*/  ISETP.GT.U32.AND P0, PT, R29, R14, PT ;  /* 0x0000000e1d00720c */ /* 0x000fe20003f04070 */
[----:B------:R-:W-:Y:S01]  /*6550*/  @!P2 IMAD.IADD R27, R27, 0x1, -R29 ;  /* 0x000000011b1ba824 */ /* 0x000fe200078e0a1d */
[----:B------:R-:W-:-:S07]  /*6560*/  ISETP.GT.U32.AND P1, PT, R29, R22, PT ;  /* 0x000000161d00720c */ /* 0x000fce0003f24070 */
[--C-:B------:R-:W-:Y:S01]  /*6570*/  @!P3 IMAD.IADD R20, R20, 0x1, -R29.reuse ;  /* 0x000000011414b824 */ /* 0x100fe200078e0a1d */
[----:B------:R-:W-:Y:S01]  /*6580*/  ISETP.GT.U32.AND P3, PT, R29, R15, PT ;  /* 0x0000000f1d00720c */ /* 0x000fe20003f64070 */
[--C-:B------:R-:W-:Y:S02]  /*6590*/  @!P6 IMAD.IADD R11, R11, 0x1, -R29.reuse ;  /* 0x000000010b0be824 */ /* 0x100fe400078e0a1d */
[--C-:B------:R-:W-:Y:S02]  /*65a0*/  @!P5 IMAD.IADD R12, R12, 0x1, -R29.reuse ;  /* 0x000000010c0cd824 */ /* 0x100fe400078e0a1d */
[--C-:B------:R-:W-:Y:S02]  /*65b0*/  @!P4 IMAD.IADD R13, R13, 0x1, -R29.reuse ;  /* 0x000000010d0dc824 */ /* 0x100fe400078e0a1d */
[--C-:B------:R-:W-:Y:S01]  /*65c0*/  @!P1 IMAD.IADD R22, R22, 0x1, -R29.reuse ;  /* 0x0000000116169824 */ /* 0x100fe200078e0a1d */
[----:B------:R-:W-:Y:S01]  /*65d0*/  ISETP.GT.U32.AND P1, PT, R29, R27, PT ;  /* 0x0000001b1d00720c */ /* 0x000fe20003f24070 */
[--C-:B------:R-:W-:Y:S01]  /*65e0*/  @!P0 IMAD.IADD R14, R14, 0x1, -R29.reuse ;  /* 0x000000010e0e8824 */ /* 0x100fe200078e0a1d */
[----:B------:R0:W-:Y:S03]  /*65f0*/  STL [R1+0x94], R11 ;  /* 0x0000940b01007387 */ /* 0x0001e60000100800 */
[--C-:B------:R-:W-:Y:S01]  /*6600*/  @!P3 IMAD.IADD R15, R15, 0x1, -R29.reuse ;  /* 0x000000010f0fb824 */ /* 0x100fe200078e0a1d */
[----:B------:R1:W-:Y:S04]  /*6610*/  STL [R1+0x1c0], R12 ;  /* 0x0001c00c01007387 */ /* 0x0003e80000100800 */
[----:B------:R-:W2:Y:S04]  /*6620*/  LDL.LU R10, [R1+0xec] ;  /* 0x0000ec00010a7983 */ /* 0x000ea80000300800 */
[----:B------:R3:W-:Y:S04]  /*6630*/  STL [R1+0x1b4], R13 ;  /* 0x0001b40d01007387 */ /* 0x0007e80000100800 */
[----:B------:R3:W-:Y:S01]  /*6640*/  STL [R1+0x88], R14 ;  /* 0x0000880e01007387 */ /* 0x0007e20000100800 */
[----:B------:R-:W-:-:S03]  /*6650*/  @!P1 IMAD.IADD R27, R27, 0x1, -R29 ;  /* 0x000000011b1b9824 */ /* 0x000fc600078e0a1d */
[----:B0-----:R-:W2:Y:S04]  /*6660*/  LDL.LU R11, [R1+0xf4] ;  /* 0x0000f400010b7983 */ /* 0x001ea80000300800 */
[----:B-1----:R-:W2:Y:S04]  /*6670*/  LDL.LU R12, [R1+0x114] ;  /* 0x00011400010c7983 */ /* 0x002ea80000300800 */
[----:B------:R-:W-:Y:S04]  /*6680*/  STL [R1+0x194], R15 ;  /* 0x0001940f01007387 */ /* 0x000fe80000100800 */
[----:B---3--:R-:W3:Y:S04]  /*6690*/  LDL.LU R13, [R1+0xfc] ;  /* 0x0000fc00010d7983 */ /* 0x008ee80000300800 */
[----:B------:R-:W3:Y:S04]  /*66a0*/  LDL.LU R14, [R1+0x38] ;  /* 0x00003800010e7983 */ /* 0x000ee80000300800 */
[----:B------:R0:W-:Y:S04]  /*66b0*/  STL [R1+0x198], R27 ;  /* 0x0001981b01007387 */ /* 0x0001e80000100800 */
[----:B0-----:R-:W3:Y:S04]  /*66c0*/  LDL.LU R27, [R1+0x34] ;  /* 0x00003400011b7983 */ /* 0x001ee80000300800 */
[----:B------:R-:W3:Y:S01]  /*66d0*/  LDL.LU R3, [R1+0x30] ;  /* 0x0000300001037983 */ /* 0x000ee20000300800 */
[----:B----4-:R-:W-:-:S02]  /*66e0*/  ISETP.GT.U32.AND P2, PT, R29, R24, PT ;  /* 0x000000181d00720c */ /* 0x010fc40003f44070 */
[C---:B------:R-:W-:Y:S02]  /*66f0*/  ISETP.GT.U32.AND P6, PT, R29.reuse, R17, PT ;  /* 0x000000111d00720c */ /* 0x040fe40003fc4070 */
[----:B------:R-:W-:-:S09]  /*6700*/  ISETP.GT.U32.AND P5, PT, R29, R18, PT ;  /* 0x000000121d00720c */ /* 0x000fd20003fa4070 */
[--C-:B------:R-:W-:Y:S01]  /*6710*/  @!P2 IMAD.IADD R24, R24, 0x1, -R29.reuse ;  /* 0x000000011818a824 */ /* 0x100fe200078e0a1d */
[C---:B------:R-:W-:Y:S02]  /*6720*/  ISETP.GT.U32.AND P2, PT, R29.reuse, R16, PT ;  /* 0x000000101d00720c */ /* 0x040fe40003f44070 */
[C---:B------:R-:W-:Y:S02]  /*6730*/  ISETP.GT.U32.AND P0, PT, R29.reuse, R19, PT ;  /* 0x000000131d00720c */ /* 0x040fe40003f04070 */
[C---:B------:R-:W-:Y:S02]  /*6740*/  ISETP.GT.U32.AND P3, PT, R29.reuse, R20, PT ;  /* 0x000000141d00720c */ /* 0x040fe40003f64070 */
[C---:B------:R-:W-:Y:S02]  /*6750*/  ISETP.GT.U32.AND P4, PT, R29.reuse, R24, PT ;  /* 0x000000181d00720c */ /* 0x040fe40003f84070 */
[----:B------:R-:W-:Y:S01]  /*6760*/  ISETP.GT.U32.AND P1, PT, R29, R22, PT ;  /* 0x000000161d00720c */ /* 0x000fe20003f24070 */
[----:B------:R-:W-:-:S04]  /*6770*/  @!P6 IMAD.IADD R17, R17, 0x1, -R29 ;  /* 0x000000011111e824 */ /* 0x000fc800078e0a1d */
[--C-:B------:R-:W-:Y:S01]  /*6780*/  @!P2 IMAD.IADD R16, R16, 0x1, -R29.reuse ;  /* 0x000000011010a824 */ /* 0x100fe200078e0a1d */
[C---:B------:R-:W-:Y:S01]  /*6790*/  ISETP.GT.U32.AND P2, PT, R29.reuse, R26, PT ;  /* 0x0000001a1d00720c */ /* 0x040fe20003f44070 */
[--C-:B------:R-:W-:Y:S01]  /*67a0*/  @!P5 IMAD.IADD R18, R18, 0x1, -R29.reuse ;  /* 0x000000011212d824 */ /* 0x100fe200078e0a1d */
[----:B------:R-:W-:Y:S01]  /*67b0*/  ISETP.GT.U32.AND P6, PT, R29, R25, PT ;  /* 0x000000191d00720c */ /* 0x000fe20003fc4070 */
[--C-:B------:R-:W-:Y:S01]  /*67c0*/  @!P0 IMAD.IADD R19, R19, 0x1, -R29.reuse ;  /* 0x0000000113138824 */ /* 0x100fe200078e0a1d */
[C---:B------:R-:W-:Y:S01]  /*67d0*/  ISETP.GT.U32.AND P5, PT, R29.reuse, R23, PT ;  /* 0x000000171d00720c */ /* 0x040fe20003fa4070 */
[--C-:B------:R-:W-:Y:S01]  /*67e0*/  @!P3 IMAD.IADD R20, R20, 0x1, -R29.reuse ;  /* 0x000000011414b824 */ /* 0x100fe200078e0a1d */
[C---:B------:R-:W-:Y:S01]  /*67f0*/  ISETP.GT.U32.AND P0, PT, R29.reuse, R21, PT ;  /* 0x000000151d00720c */ /* 0x040fe20003f04070 */
[--C-:B------:R-:W-:Y:S01]  /*6800*/  @!P4 IMAD.IADD R24, R24, 0x1, -R29.reuse ;  /* 0x000000011818c824 */ /* 0x100fe200078e0a1d */
[----:B------:R-:W-:Y:S01]  /*6810*/  ISETP.GT.U32.AND P3, PT, R29, R7, PT ;  /* 0x000000071d00720c */ /* 0x000fe20003f64070 */
[----:B------:R-:W-:-:S04]  /*6820*/  @!P1 IMAD.IADD R22, R22, 0x1, -R29 ;  /* 0x0000000116169824 */ /* 0x000fc800078e0a1d */
[--C-:B------:R-:W-:Y:S01]  /*6830*/  @!P2 IMAD.IADD R26, R26, 0x1, -R29.reuse ;  /* 0x000000011a1aa824 */ /* 0x100fe200078e0a1d */
[----:B------:R-:W-:Y:S01]  /*6840*/  ISETP.GT.U32.AND P1, PT, R29, R8, PT ;  /* 0x000000081d00720c */ /* 0x000fe20003f24070 */
[--C-:B------:R-:W-:Y:S02]  /*6850*/  @!P6 IMAD.IADD R25, R25, 0x1, -R29.reuse ;  /* 0x000000011919e824 */ /* 0x100fe400078e0a1d */
[--C-:B------:R-:W-:Y:S02]  /*6860*/  @!P5 IMAD.IADD R23, R23, 0x1, -R29.reuse ;  /* 0x000000011717d824 */ /* 0x100fe400078e0a1d */
[--C-:B------:R-:W-:Y:S02]  /*6870*/  @!P0 IMAD.IADD R21, R21, 0x1, -R29.reuse ;  /* 0x0000000115158824 */ /* 0x100fe400078e0a1d */
[----:B------:R-:W-:-:S06]  /*6880*/  @!P3 IMAD.IADD R7, R7, 0x1, -R29 ;  /* 0x000000010707b824 */ /* 0x000fcc00078e0a1d */
[----:B------:R-:W-:Y:S01]  /*6890*/  @!P1 IMAD.IADD R8, R8, 0x1, -R29 ;  /* 0x0000000108089824 */ /* 0x000fe200078e0a1d */
[----:B------:R0:W-:Y:S04]  /*68a0*/  STL [R1+0x1a8], R16 ;  /* 0x0001a81001007387 */ /* 0x0001e80000100800 */
[----:B------:R1:W-:Y:S04]  /*68b0*/  STL [R1+0x1a0], R17 ;  /* 0x0001a01101007387 */ /* 0x0003e80000100800 */
[----:B------:R4:W-:Y:S04]  /*68c0*/  STL [R1+0x168], R18 ;  /* 0x0001681201007387 */ /* 0x0009e80000100800 */
[----:B------:R0:W-:Y:S04]  /*68d0*/  STL [R1+0x16c], R19 ;  /* 0x00016c1301007387 */ /* 0x0001e80000100800 */
[----:B------:R0:W-:Y:S04]  /*68e0*/  STL [R1+0x174], R20 ;  /* 0x0001741401007387 */ /* 0x0001e80000100800 */
[----:B------:R-:W3:Y:S04]  /*68f0*/  LDL.LU R15, [R1+0x2c] ;  /* 0x00002c00010f7983 */ /* 0x000ee80000300800 */
[----:B------:R-:W-:Y:S04]  /*6900*/  STL [R1+0x18c], R22 ;  /* 0x00018c1601007387 */ /* 0x000fe80000100800 */
[----:B0-----:R-:W3:Y:S04]  /*6910*/  LDL.LU R16, [R1+0x28] ;  /* 0x0000280001107983 */ /* 0x001ee80000300800 */
[----:B-1----:R-:W3:Y:S04]  /*6920*/  LDL.LU R17, [R1+0x24] ;  /* 0x0000240001117983 */ /* 0x002ee80000300800 */
[----:B------:R-:W-:Y:S04]  /*6930*/  STL [R1+0x17c], R24 ;  /* 0x00017c1801007387 */ /* 0x000fe80000100800 */
[----:B----4-:R-:W4:Y:S04]  /*6940*/  LDL.LU R18, [R1+0x20] ;  /* 0x0000200001127983 */ /* 0x010f280000300800 */
[----:B------:R-:W4:Y:S04]  /*6950*/  LDL.LU R19, [R1+0x1c] ;  /* 0x00001c0001137983 */ /* 0x000f280000300800 */
[----:B------:R-:W4:Y:S01]  /*6960*/  LDL.LU R20, [R1+0x18] ;  /* 0x0000180001147983 */ /* 0x000f220000300800 */
[----:B------:R-:W-:-:S04]  /*6970*/  IMAD.HI.U32 R28, R28, R9, RZ ;  /* 0x000000091c1c7227 */ /* 0x000fc800078e00ff */
[----:B------:R-:W-:-:S04]  /*6980*/  IMAD.MOV R28, RZ, RZ, -R28 ;  /* 0x000000ffff1c7224 */ /* 0x000fc800078e0a1c */
[C---:B------:R-:W-:Y:S01]  /*6990*/  IMAD R28, R29.reuse, R28, R9 ;  /* 0x0000001c1d1c7224 */ /* 0x040fe200078e0209 */
[C---:B--2---:R-:W-:Y:S02]  /*69a0*/  ISETP.GT.U32.AND P4, PT, R29.reuse, R10, PT ;  /* 0x0000000a1d00720c */ /* 0x044fe40003f84070 */
[C---:B------:R-:W-:Y:S02]  /*69b0*/  ISETP.GT.U32.AND P2, PT, R29.reuse, R11, PT ;  /* 0x0000000b1d00720c */ /* 0x040fe40003f44070 */
[----:B------:R-:W-:-:S09]  /*69c0*/  ISETP.GT.U32.AND P6, PT, R29, R12, PT ;  /* 0x0000000c1d00720c */ /* 0x000fd20003fc4070 */
[--C-:B------:R-:W-:Y:S01]  /*69d0*/  @!P4 IMAD.IADD R10, R10, 0x1, -R29.reuse ;  /* 0x000000010a0ac824 */ /* 0x100fe200078e0a1d */
[C---:B---3--:R-:W-:Y:S02]  /*69e0*/  ISETP.GT.U32.AND P5, PT, R29.reuse, R13, PT ;  /* 0x0000000d1d00720c */ /* 0x048fe40003fa4070 */
[----:B------:R-:W-:Y:S01]  /*69f0*/  ISETP.GT.U32.AND P0, PT, R29, R14, PT ;  /* 0x0000000e1d00720c */ /* 0x000fe20003f04070 */
[--C-:B------:R-:W-:Y:S01]  /*6a00*/  @!P2 IMAD.IADD R11, R11, 0x1, -R29.reuse ;  /* 0x000000010b0ba824 */ /* 0x100fe200078e0a1d */
[C---:B------:R-:W-:Y:S02]  /*6a10*/  ISETP.GT.U32.AND P4, PT, R29.reuse, R26, PT ;  /* 0x0000001a1d00720c */ /* 0x040fe40003f84070 */
[C---:B------:R-:W-:Y:S01]  /*6a20*/  ISETP.GT.U32.AND P2, PT, R29.reuse, R25, PT ;  /* 0x000000191d00720c */ /* 0x040fe20003f44070 */
[----:B------:R-:W-:Y:S01]  /*6a30*/  @!P6 IMAD.IADD R12, R12, 0x1, -R29 ;  /* 0x000000010c0ce824 */ /* 0x000fe200078e0a1d */
[C---:B------:R-:W-:Y:S02]  /*6a40*/  ISETP.GT.U32.AND P6, PT, R29.reuse, R23, PT ;  /* 0x000000171d00720c */ /* 0x040fe40003fc4070 */
[----:B------:R-:W-:-:S02]  /*6a50*/  ISETP.GT.U32.AND P3, PT, R29, R27, PT ;  /* 0x0000001b1d00720c */ /* 0x000fc40003f64070 */
[----:B------:R-:W-:Y:S01]  /*6a60*/  ISETP.GT.U32.AND P1, PT, R29, R3, PT ;  /* 0x000000031d00720c */ /* 0x000fe20003f24070 */
[--C-:B------:R-:W-:Y:S01]  /*6a70*/  @!P5 IMAD.IADD R13, R13, 0x1, -R29.reuse ;  /* 0x000000010d0dd824 */ /* 0x100fe200078e0a1d */
[C---:B------:R-:W-:Y:S01]  /*6a80*/  ISETP.GT.U32.AND P5, PT, R29.reuse, R21, PT ;  /* 0x000000151d00720c */ /* 0x040fe20003fa4070 */
[--C-:B------:R-:W-:Y:S01]  /*6a90*/  @!P0 IMAD.IADD R14, R14, 0x1, -R29.reuse ;  /* 0x000000010e0e8824 */ /* 0x100fe200078e0a1d */
[----:B------:R-:W-:Y:S01]  /*6aa0*/  ISETP.GT.U32.AND P0, PT, R29, R7, PT ;  /* 0x000000071d00720c */ /* 0x000fe20003f04070 */
[----:B------:R-:W-:-:S06]  /*6ab0*/  @!P4 IMAD.IADD R26, R26, 0x1, -R29 ;  /* 0x000000011a1ac824 */ /* 0x000fcc00078e0a1d */
[--C-:B------:R-:W-:Y:S01]  /*6ac0*/  @!P3 IMAD.IADD R27, R27, 0x1, -R29.reuse ;  /* 0x000000011b1bb824 */ /* 0x100fe200078e0a1d */
[----:B------:R-:W-:Y:S01]  /*6ad0*/  ISETP.GT.U32.AND P3, PT, R29, R8, PT ;  /* 0x000000081d00720c */ /* 0x000fe20003f64070 */
[--C-:B------:R-:W-:Y:S02]  /*6ae0*/  @!P2 IMAD.IADD R25, R25, 0x1, -R29.reuse ;  /* 0x000000011919a824 */ /* 0x100fe400078e0a1d */
[--C-:B------:R-:W-:Y:S01]  /*6af0*/  @!P1 IMAD.IADD R3, R3, 0x1, -R29.reuse ;  /* 0x0000000103039824 */ /* 0x100fe200078e0a1d */
[C---:B------:R-:W-:Y:S01]  /*6b00*/  ISETP.GT.U32.AND P1, PT, R29.reuse, R10, PT ;  /* 0x0000000a1d00720c */ /* 0x040fe20003f24070 */
[----:B------:R0:W-:Y:S01]  /*6b10*/  STL [R1+0x12c], R26 ;  /* 0x00012c1a01007387 */ /* 0x0001e20000100800 */
[----:B------:R-:W-:Y:S01]  /*6b20*/  ISETP.GT.U32.AND P2, PT, R29, R11, PT ;  /* 0x0000000b1d00720c */ /* 0x000fe20003f44070 */
[--C-:B------:R-:W-:Y:S01]  /*6b30*/  @!P6 IMAD.IADD R23, R23, 0x1, -R29.reuse ;  /* 0x000000011717e824 */ /* 0x100fe200078e0a1d */
[----:B------:R-:W-:Y:S01]  /*6b40*/  ISETP.GT.U32.AND P4, PT, R29, R12, PT ;  /* 0x0000000c1d00720c */ /* 0x000fe20003f84070 */
[--C-:B------:R-:W-:Y:S01]  /*6b50*/  @!P5 IMAD.IADD R21, R21, 0x1, -R29.reuse ;  /* 0x000000011515d824 */ /* 0x100fe200078e0a1d */
[----:B------:R-:W-:Y:S01]  /*6b60*/  ISETP.GT.U32.AND P5, PT, R29, R13, PT ;  /* 0x0000000d1d00720c */ /* 0x000fe20003fa4070 */
[----:B------:R-:W-:Y:S01]  /*6b70*/  @!P0 IMAD.IADD R7, R7, 0x1, -R29 ;  /* 0x0000000107078824 */ /* 0x000fe200078e0a1d */
[----:B0-----:R-:W2:Y:S01]  /*6b80*/  LDL.LU R26, [R1+0x14] ;  /* 0x00001400011a7983 */ /* 0x001ea20000300800 */
[----:B------:R-:W-:-:S03]  /*6b90*/  ISETP.GT.U32.AND P0, PT, R29, R14, PT ;  /* 0x0000000e1d00720c */ /* 0x000fc60003f04070 */
[----:B------:R0:W-:Y:S01]  /*6ba0*/  STL [R1+0x130], R25 ;  /* 0x0001301901007387 */ /* 0x0001e20000100800 */
[--C-:B------:R-:W-:Y:S01]  /*6bb0*/  @!P3 IMAD.IADD R8, R8, 0x1, -R29.reuse ;  /* 0x000000010808b824 */ /* 0x100fe200078e0a1d */
[----:B------:R-:W-:Y:S01]  /*6bc0*/  ISETP.GT.U32.AND P3, PT, R29, R27, PT ;  /* 0x0000001b1d00720c */ /* 0x000fe20003f64070 */
[--C-:B------:R-:W-:Y:S01]  /*6bd0*/  @!P1 IMAD.IADD R10, R10, 0x1, -R29.reuse ;  /* 0x000000010a0a9824 */ /* 0x100fe200078e0a1d */
[----:B0-----:R-:W3:Y:S04]  /*6be0*/  LDL.LU R25, [R1+0x10] ;  /* 0x0000100001197983 */ /* 0x001ee80000300800 */
[----:B------:R-:W3:Y:S04]  /*6bf0*/  LDL.LU R24, [R1+0xc] ;  /* 0x00000c0001187983 */ /* 0x000ee80000300800 */
[----:B------:R0:W-:Y:S01]  /*6c00*/  STL [R1+0x134], R23 ;  /* 0x0001341701007387 */ /* 0x0001e20000100800 */
[----:B------:R-:W-:-:S03]  /*6c10*/  @!P2 IMAD.IADD R11, R11, 0x1, -R29 ;  /* 0x000000010b0ba824 */ /* 0x000fc600078e0a1d */
[----:B0-----:R-:W3:Y:S04]  /*6c20*/  LDL.LU R23, [R1+0x8] ;  /* 0x0000080001177983 */ /* 0x001ee80000300800 */
[----:B------:R-:W3:Y:S04]  /*6c30*/  LDL.LU R22, [R1+0x4] ;  /* 0x0000040001167983 */ /* 0x000ee80000300800 */
[----:B------:R0:W-:Y:S01]  /*6c40*/  STL [R1+0x154], R21 ;  /* 0x0001541501007387 */ /* 0x0001e20000100800 */
[--C-:B------:R-:W-:Y:S02]  /*6c50*/  @!P4 IMAD.IADD R12, R12, 0x1, -R29.reuse ;  /* 0x000000010c0cc824 */ /* 0x100fe400078e0a1d */
[--C-:B------:R-:W-:Y:S01]  /*6c60*/  @!P5 IMAD.IADD R13, R13, 0x1, -R29.reuse ;  /* 0x000000010d0dd824 */ /* 0x100fe200078e0a1d */
[----:B0-----:R-:W3:Y:S04]  /*6c70*/  LDL.LU R21, [R1] ;  /* 0x0000000001157983 */ /* 0x001ee80000300800 */
[----:B------:R0:W-:Y:S01]  /*6c80*/  STL [R1+0x13c], R7 ;  /* 0x00013c0701007387 */ /* 0x0001e20000100800 */
[----:B------:R-:W-:-:S03]  /*6c90*/  @!P0 IMAD.IADD R14, R14, 0x1, -R29 ;  /* 0x000000010e0e8824 */ /* 0x000fc600078e0a1d */
[----:B0-----:R-:W3:Y:S04]  /*6ca0*/  LDL.LU R7, [R1+0x104c] ;  /* 0x00104c0001077983 */ /* 0x001ee80000300800 */
[----:B------:R0:W-:Y:S01]  /*6cb0*/  STL [R1+0xe8], R8 ;  /* 0x0000e80801007387 */ /* 0x0001e20000100800 */
[----:B------:R-:W-:-:S03]  /*6cc0*/  @!P3 IMAD.IADD R27, R27, 0x1, -R29 ;  /* 0x000000011b1bb824 */ /* 0x000fc600078e0a1d */
[----:B0-----:R-:W3:Y:S04]  /*6cd0*/  LDL.LU R8, [R1+0x1048] ;  /* 0x0010480001087983 */ /* 0x001ee80000300800 */
[----:B------:R-:W3:Y:S04]  /*6ce0*/  LDL.LU R9, [R1+0x1044] ;  /* 0x0010440001097983 */ /* 0x000ee80000300800 */
[----:B------:R0:W-:Y:S04]  /*6cf0*/  STL [R1+0xec], R10 ;  /* 0x0000ec0a01007387 */ /* 0x0001e80000100800 */
[----:B0-----:R-:W3:Y:S04]  /*6d00*/  LDL.LU R10, [R1+0x1040] ;  /* 0x00104000010a7983 */ /* 0x001ee80000300800 */
        /* <DEDUP_REMOVED lines=9> */
[----:B0-----:R-:W3:Y:S01]  /*6da0*/  LDL.LU R27, [R1+0x102c] ;  /* 0x00102c00011b7983 */ /* 0x001ee20000300800 */
[----:B------:R-:W-:-:S02]  /*6db0*/  ISETP.GT.U32.AND P6, PT, R29, R3, PT ;  /* 0x000000031d00720c */ /* 0x000fc40003fc4070 */
[C---:B------:R-:W-:Y:S02]  /*6dc0*/  ISETP.GT.U32.AND P1, PT, R29.reuse, R15, PT ;  /* 0x0000000f1d00720c */ /* 0x040fe40003f24070 */
[C---:B------:R-:W-:Y:S02]  /*6dd0*/  ISETP.GT.U32.AND P2, PT, R29.reuse, R16, PT ;  /* 0x000000101d00720c */ /* 0x040fe40003f44070 */
[C---:B------:R-:W-:Y:S02]  /*6de0*/  ISETP.GT.U32.AND P4, PT, R29.reuse, R17, PT ;  /* 0x000000111d00720c */ /* 0x040fe40003f84070 */
[C---:B----4-:R-:W-:Y:S02]  /*6df0*/  ISETP.GT.U32.AND P5, PT, R29.reuse, R18, PT ;  /* 0x000000121d00720c */ /* 0x050fe40003fa4070 */
[C---:B------:R-:W-:Y:S02]  /*6e00*/  ISETP.GT.U32.AND P0, PT, R29.reuse, R19, PT ;  /* 0x000000131d00720c */ /* 0x040fe40003f04070 */
[----:B------:R-:W-:Y:S01]  /*6e10*/  ISETP.GT.U32.AND P3, PT, R29, R20, PT ;  /* 0x000000141d00720c */ /* 0x000fe20003f64070 */
        /* <DEDUP_REMOVED lines=8> */
[----:B--2---:R-:W-:-:S02]  /*6ea0*/  ISETP.GT.U32.AND P6, PT, R29, R26, PT ;  /* 0x0000001a1d00720c */ /* 0x004fc40003fc4070 */
[C---:B---3--:R-:W-:Y:S02]  /*6eb0*/  ISETP.GT.U32.AND P1, PT, R29.reuse, R25, PT ;  /* 0x000000191d00720c */ /* 0x048fe40003f24070 */
[----:B------:R-:W-:-:S09]  /*6ec0*/  ISETP.GT.U32.AND P2, PT, R29, R24, PT ;  /* 0x000000181d00720c */ /* 0x000fd20003f44070 */
[--C-:B------:R-:W-:Y:S01]  /*6ed0*/  @!P6 IMAD.IADD R26, R26, 0x1, -R29.reuse ;  /* 0x000000011a1ae824 */ /* 0x100fe200078e0a1d */
[C---:B------:R-:W-:Y:S02]  /*6ee0*/  ISETP.GT.U32.AND P6, PT, R29.reuse, R15, PT ;  /* 0x0000000f1d00720c */ /* 0x040fe40003fc4070 */
[C---:B------:R-:W-:Y:S02]  /*6ef0*/  ISETP.GT.U32.AND P4, PT, R29.reuse, R23, PT ;  /* 0x000000171d00720c */ /* 0x040fe40003f84070 */
[----:B------:R-:W-:Y:S01]  /*6f00*/  ISETP.GT.U32.AND P5, PT, R29, R22, PT ;  /* 0x000000161d00720c */ /* 0x000fe20003fa4070 */
[--C-:B------:R-:W-:Y:S01]  /*6f10*/  @!P1 IMAD.IADD R25, R25, 0x1, -R29.reuse ;  /* 0x0000000119199824 */ /* 0x100fe200078e0a1d */
[C---:B------:R-:W-:Y:S01]  /*6f20*/  ISETP.GT.U32.AND P1, PT, R29.reuse, R16, PT ;  /* 0x000000101d00720c */ /* 0x040fe20003f24070 */
[----:B------:R-:W-:Y:S01]  /*6f30*/  @!P2 IMAD.IADD R24, R24, 0x1, -R29 ;  /* 0x000000011818a824 */ /* 0x000fe200078e0a1d */
[C---:B------:R-:W-:Y:S02]  /*6f40*/  ISETP.GT.U32.AND P2, PT, R29.reuse, R17, PT ;  /* 0x000000111d00720c */ /* 0x040fe40003f44070 */
[----:B------:R-:W-:-:S05]  /*6f50*/  ISETP.GT.U32.AND P0, PT, R29, R21, PT ;  /* 0x000000151d00720c */ /* 0x000fca0003f04070 */
[--C-:B------:R-:W-:Y:S01]  /*6f60*/  @!P4 IMAD.IADD R23, R23, 0x1, -R29.reuse ;  /* 0x000000011717c824 */ /* 0x100fe200078e0a1d */
[C---:B------:R-:W-:Y:S01]  /*6f70*/  ISETP.GT.U32.AND P4, PT, R29.reuse, R18, PT ;  /* 0x000000121d00720c */ /* 0x040fe20003f84070 */
[--C-:B------:R-:W-:Y:S01]  /*6f80*/  @!P5 IMAD.IADD R22, R22, 0x1, -R29.reuse ;  /* 0x000000011616d824 */ /* 0x100fe200078e0a1d */
[----:B------:R-:W-:Y:S01]  /*6f90*/  ISETP.GT.U32.AND P5, PT, R29, R19, PT ;  /* 0x000000131d00720c */ /* 0x000fe20003fa4070 */
[--C-:B------:R-:W-:Y:S02]  /*6fa0*/  @!P6 IMAD.IADD R15, R15, 0x1, -R29.reuse ;  /* 0x000000010f0fe824 */ /* 0x100fe400078e0a1d */
[--C-:B------:R-:W-:Y:S01]  /*6fb0*/  @!P1 IMAD.IADD R16, R16, 0x1, -R29.reuse ;  /* 0x0000000110109824 */ /* 0x100fe200078e0a1d */
[----:B------:R-:W-:Y:S01]  /*6fc0*/  ISETP.GT.U32.AND P1, PT, R29, R25, PT ;  /* 0x000000191d00720c */ /* 0x000fe20003f24070 */
[--C-:B------:R-:W-:Y:S01]  /*6fd0*/  @!P0 IMAD.IADD R21, R21, 0x1, -R29.reuse ;  /* 0x0000000115158824 */ /* 0x100fe200078e0a1d */
[----:B------:R-:W-:Y:S01]  /*6fe0*/  ISETP.GT.U32.AND P0, PT, R29, R20, PT ;  /* 0x000000141d00720c */ /* 0x000fe20003f04070 */
[----:B------:R-:W-:Y:S01]  /*6ff0*/  @!P2 IMAD.IADD R17, R17, 0x1, -R29 ;  /* 0x000000011111a824 */ /* 0x000fe200078e0a1d */
[----:B------:R-:W-:-:S03]  /*7000*/  ISETP.GT.U32.AND P2, PT, R29, R24, PT ;  /* 0x000000181d00720c */ /* 0x000fc60003f44070 */
[--C-:B------:R-:W-:Y:S01]  /*7010*/  @!P4 IMAD.IADD R18, R18, 0x1, -R29.reuse ;  /* 0x000000011212c824 */ /* 0x100fe200078e0a1d */
[----:B------:R0:W-:Y:S01]  /*7020*/  STL [R1+0x2c], R15 ;  /* 0x00002c0f01007387 */ /* 0x0001e20000100800 */
[----:B------:R-:W-:Y:S01]  /*7030*/  ISETP.GT.U32.AND P4, PT, R29, R23, PT ;  /* 0x000000171d00720c */ /* 0x000fe20003f84070 */
[--C-:B------:R-:W-:Y:S01]  /*7040*/  @!P5 IMAD.IADD R19, R19, 0x1, -R29.reuse ;  /* 0x000000011313d824 */ /* 0x100fe200078e0a1d */
[----:B------:R-:W-:Y:S01]  /*7050*/  ISETP.GT.U32.AND P5, PT, R29, R22, PT ;  /* 0x000000161d00720c */ /* 0x000fe20003fa4070 */
[----:B0-----:R-:W2:Y:S03]  /*7060*/  LDL.LU R15, [R1+0x1028] ;  /* 0x00102800010f7983 */ /* 0x001ea60000300800 */
[--C-:B------:R-:W-:Y:S01]  /*7070*/  @!P0 IMAD.IADD R20, R20, 0x1, -R29.reuse ;  /* 0x0000000114148824 */ /* 0x100fe200078e0a1d */
[----:B------:R0:W-:Y:S01]  /*7080*/  STL [R1+0x28], R16 ;  /* 0x0000281001007387 */ /* 0x0001e20000100800 */
[----:B------:R-:W-:-:S03]  /*7090*/  @!P1 IMAD.IADD R25, R25, 0x1, -R29 ;  /* 0x0000000119199824 */ /* 0x000fc600078e0a1d */
[----:B0-----:R-:W3:Y:S04]  /*70a0*/  LDL.LU R16, [R1+0x1024] ;  /* 0x0010240001107983 */ /* 0x001ee80000300800 */
[----:B------:R0:W-:Y:S01]  /*70b0*/  STL [R1+0x24], R17 ;  /* 0x0000241101007387 */ /* 0x0001e20000100800 */
[--C-:B------:R-:W-:Y:S01]  /*70c0*/  @!P2 IMAD.IADD R24, R24, 0x1, -R29.reuse ;  /* 0x000000011818a824 */ /* 0x100fe200078e0a1d */
[----:B------:R-:W-:Y:S02]  /*70d0*/  ISETP.GT.U32.AND P0, PT, R29, R21, PT ;  /* 0x000000151d00720c */ /* 0x000fe40003f04070 */
[----:B0-----:R-:W4:Y:S04]  /*70e0*/  LDL.LU R17, [R1+0x1020] ;  /* 0x0010200001117983 */ /* 0x001f280000300800 */
[----:B------:R0:W-:Y:S01]  /*70f0*/  STL [R1+0x20], R18 ;  /* 0x0000201201007387 */ /* 0x0001e20000100800 */
[----:B------:R-:W-:-:S03]  /*7100*/  @!P4 IMAD.IADD R23, R23, 0x1, -R29 ;  /* 0x000000011717c824 */ /* 0x000fc600078e0a1d */
[----:B0-----:R-:W2:Y:S04]  /*7110*/  LDL.LU R18, [R1+0x101c] ;  /* 0x00101c0001127983 */ /* 0x001ea80000300800 */
[----:B------:R0:W-:Y:S01]  /*7120*/  STL [R1+0x1c], R19 ;  /* 0x00001c1301007387 */ /* 0x0001e20000100800 */
[----:B------:R-:W-:-:S03]  /*7130*/  @!P5 IMAD.IADD R22, R22, 0x1, -R29 ;  /* 0x000000011616d824 */ /* 0x000fc600078e0a1d */
[----:B0-----:R-:W2:Y:S01]  /*7140*/  LDL.LU R19, [R1+0x1018] ;  /* 0x0010180001137983 */ /* 0x001ea20000300800 */
[----:B------:R-:W-:-:S13]  /*7150*/  ISETP.GT.U32.AND P3, PT, R29, R27, PT ;  /* 0x0000001b1d00720c */ /* 0x000fda0003f64070 */
[--C-:B------:R-:W-:Y:S01]  /*7160*/  @!P3 IMAD.IADD R27, R27, 0x1, -R29.reuse ;  /* 0x000000011b1bb824 */ /* 0x100fe200078e0a1d */
[----:B------:R-:W-:Y:S01]  /*7170*/  ISETP.GT.U32.AND P3, PT, R29, R26, PT ;  /* 0x0000001a1d00720c */ /* 0x000fe20003f64070 */
[----:B------:R0:W-:Y:S04]  /*7180*/  STL [R1+0x18], R20 ;  /* 0x0000181401007387 */ /* 0x0001e80000100800 */
[----:B0-----:R-:W2:Y:S08]  /*7190*/  LDL.LU R20, [R1+0x1014] ;  /* 0x0010140001147983 */ /* 0x001eb00000300800 */
[----:B------:R-:W-:-:S05]  /*71a0*/  @!P3 IMAD.IADD R26, R26, 0x1, -R29 ;  /* 0x000000011a1ab824 */ /* 0x000fca00078e0a1d */
[----:B------:R0:W-:Y:S04]  /*71b0*/  STL [R1+0x14], R26 ;  /* 0x0000141a01007387 */ /* 0x0001e80000100800 */
[----:B0-----:R-:W3:Y:S04]  /*71c0*/  LDL.LU R26, [R1+0x1010] ;  /* 0x00101000011a7983 */ /* 0x001ee80000300800 */
[----:B------:R0:W-:Y:S04]  /*71d0*/  STL [R1+0x10], R25 ;  /* 0x0000101901007387 */ /* 0x0001e80000100800 */
[----:B0-----:R-:W4:Y:S04]  /*71e0*/  LDL.LU R25, [R1+0x100c] ;  /* 0x00100c0001197983 */ /* 0x001f280000300800 */
[----:B------:R0:W-:Y:S01]  /*71f0*/  STL [R1+0xc], R24 ;  /* 0x00000c1801007387 */ /* 0x0001e20000100800 */
[----:B------:R-:W-:-:S03]  /*7200*/  @!P0 IMAD.IADD R21, R21, 0x1, -R29 ;  /* 0x0000000115158824 */ /* 0x000fc600078e0a1d */
[----:B0-----:R-:W4:Y:S04]  /*7210*/  LDL.LU R24, [R1+0x1008] ;  /* 0x0010080001187983 */ /* 0x001f280000300800 */
[----:B------:R0:W-:Y:S04]  /*7220*/  STL [R1+0x8], R23 ;  /* 0x0000081701007387 */ /* 0x0001e80000100800 */
[----:B0-----:R-:W4:Y:S04]  /*7230*/  LDL.LU R23, [R1+0x1004] ;  /* 0x0010040001177983 */ /* 0x001f280000300800 */
[----:B------:R0:W-:Y:S04]  /*7240*/  STL [R1+0x4], R22 ;  /* 0x0000041601007387 */ /* 0x0001e80000100800 */
[----:B0-----:R-:W4:Y:S04]  /*7250*/  LDL.LU R22, [R1+0x1000] ;  /* 0x0010000001167983 */ /* 0x001f280000300800 */
[----:B------:R0:W-:Y:S04]  /*7260*/  STL [R1], R21 ;  /* 0x0000001501007387 */ /* 0x0001e80000100800 */
[----:B0-----:R-:W4:Y:S01]  /*7270*/  LDL.LU R21, [R1+0xffc] ;  /* 0x000ffc0001157983 */ /* 0x001f220000300800 */
[----:B------:R-:W-:-:S13]  /*7280*/  ISETP.GT.U32.AND P6, PT, R29, R27, PT ;  /* 0x0000001b1d00720c */ /* 0x000fda0003fc4070 */
[----:B------:R-:W-:-:S05]  /*7290*/  @!P6 IMAD.IADD R27, R27, 0x1, -R29 ;  /* 0x000000011b1be824 */ /* 0x000fca00078e0a1d */
[----:B------:R0:W-:Y:S01]  /*72a0*/  STL [R1+0xfd8], R27 ;  /* 0x000fd81b01007387 */ /* 0x0001e20000100800 */
[C---:B--2---:R-:W-:Y:S02]  /*72b0*/  ISETP.GT.U32.AND P6, PT, R29.reuse, R20, PT ;  /* 0x000000141d00720c */ /* 0x044fe40003fc4070 */
[C---:B---3--:R-:W-:Y:S02]  /*72c0*/  ISETP.GT.U32.AND P3, PT, R29.reuse, R26, PT ;  /* 0x0000001a1d00720c */ /* 0x048fe40003f64070 */
[----:B----4-:R-:W-:-:S11]  /*72d0*/  ISETP.GT.U32.AND P1, PT, R29, R25, PT ;  /* 0x000000191d00720c */ /* 0x010fd60003f24070 */
[--C-:B------:R-:W-:Y:S01]  /*72e0*/  @!P3 IMAD.IADD R26, R26, 0x1, -R29.reuse ;  /* 0x000000011a1ab824 */ /* 0x100fe200078e0a1d */
[C---:B------:R-:W-:Y:S02]  /*72f0*/  ISETP.GT.U32.AND P3, PT, R29.reuse, R19, PT ;  /* 0x000000131d00720c */ /* 0x040fe40003f64070 */
[----:B------:R-:W-:Y:S01]  /*7300*/  ISETP.GT.U32.AND P2, PT, R29, R24, PT ;  /* 0x000000181d00720c */ /* 0x000fe20003f44070 */
[----:B------:R-:W-:Y:S01]  /*7310*/  @!P1 IMAD.IADD R25, R25, 0x1, -R29 ;  /* 0x0000000119199824 */ /* 0x000fe200078e0a1d */
[C---:B------:R-:W-:Y:S02]  /*7320*/  ISETP.GT.U32.AND P1, PT, R29.reuse, R18, PT ;  /* 0x000000121d00720c */ /* 0x040fe40003f24070 */
[----:B------:R-:W-:-:S09]  /*7330*/  ISETP.GT.U32.AND P4, PT, R29, R23, PT ;  /* 0x000000171d00720c */ /* 0x000fd20003f84070 */
[--C-:B------:R-:W-:Y:S01]  /*7340*/  @!P2 IMAD.IADD R24, R24, 0x1, -R29.reuse ;  /* 0x000000011818a824 */ /* 0x100fe200078e0a1d */
[C---:B------:R-:W-:Y:S02]  /*7350*/  ISETP.GT.U32.AND P2, PT, R29.reuse, R17, PT ;  /* 0x000000111d00720c */ /* 0x040fe40003f44070 */
[----:B------:R-:W-:Y:S01]  /*7360*/  ISETP.GT.U32.AND P5, PT, R29, R22, PT ;  /* 0x000000161d00720c */ /* 0x000fe20003fa4070 */
[----:B------:R-:W-:Y:S01]  /*7370*/  @!P4 IMAD.IADD R23, R23, 0x1, -R29 ;  /* 0x000000011717c824 */ /* 0x000fe200078e0a1d */
[C---:B------:R-:W-:Y:S02]  /*7380*/  ISETP.GT.U32.AND P4, PT, R29.reuse, R16, PT ;  /* 0x000000101d00720c */ /* 0x040fe40003f84070 */
[----:B------:R-:W-:-:S09]  /*7390*/  ISETP.GT.U32.AND P0, PT, R29, R21, PT ;  /* 0x000000151d00720c */ /* 0x000fd20003f04070 */
[--C-:B------:R-:W-:Y:S01]  /*73a0*/  @!P5 IMAD.IADD R22, R22, 0x1, -R29.reuse ;  /* 0x000000011616d824 */ /* 0x100fe200078e0a1d */
[C---:B------:R-:W-:Y:S01]  /*73b0*/  ISETP.GT.U32.AND P5, PT, R29.reuse, R15, PT ;  /* 0x0000000f1d00720c */ /* 0x040fe20003fa4070 */
[--C-:B------:R-:W-:Y:S01]  /*73c0*/  @!P6 IMAD.IADD R20, R20, 0x1, -R29.reuse ;  /* 0x000000011414e824 */ /* 0x100fe200078e0a1d */
[----:B------:R-:W-:Y:S01]  /*73d0*/  ISETP.GT.U32.AND P6, PT, R29, R26, PT ;  /* 0x0000001a1d00720c */ /* 0x000fe20003fc4070 */
[--C-:B------:R-:W-:Y:S01]  /*73e0*/  @!P3 IMAD.IADD R19, R19, 0x1, -R29.reuse ;  /* 0x000000011313b824 */ /* 0x100fe200078e0a1d */
[C---:B------:R-:W-:Y:S01]  /*73f0*/  ISETP.GT.U32.AND P3, PT, R29.reuse, R25, PT ;  /* 0x000000191d00720c */ /* 0x040fe20003f64070 */
[--C-:B------:R-:W-:Y:S01]  /*7400*/  @!P1 IMAD.IADD R18, R18, 0x1, -R29.reuse ;  /* 0x0000000112129824 */ /* 0x100fe200078e0a1d */
[----:B------:R-:W-:Y:S01]  /*7410*/  ISETP.GT.U32.AND P1, PT, R29, R24, PT ;  /* 0x000000181d00720c */ /* 0x000fe20003f24070 */
[--C-:B------:R-:W-:Y:S01]  /*7420*/  @!P2 IMAD.IADD R17, R17, 0x1, -R29.reuse ;  /* 0x000000011111a824 */ /* 0x100fe200078e0a1d */
[----:B------:R-:W-:Y:S01]  /*7430*/  ISETP.GT.U32.AND P2, PT, R29, R23, PT ;  /* 0x000000171d00720c */ /* 0x000fe20003f44070 */
[----:B------:R-:W-:-:S02]  /*7440*/  @!P0 IMAD.IADD R21, R21, 0x1, -R29 ;  /* 0x0000000115158824 */ /* 0x000fc400078e0a1d */
[--C-:B------:R-:W-:Y:S01]  /*7450*/  @!P4 IMAD.IADD R16, R16, 0x1, -R29.reuse ;  /* 0x000000011010c824 */ /* 0x100fe200078e0a1d */
[----:B------:R-:W-:Y:S01]  /*7460*/  ISETP.GT.U32.AND P4, PT, R29, R22, PT ;  /* 0x000000161d00720c */ /* 0x000fe20003f84070 */
[--C-:B------:R-:W-:Y:S01]  /*7470*/  @!P5 IMAD.IADD R15, R15, 0x1, -R29.reuse ;  /* 0x000000010f0fd824 */ /* 0x100fe200078e0a1d */
[----:B------:R-:W-:Y:S01]  /*7480*/  ISETP.GT.U32.AND P5, PT, R29, R21, PT ;  /* 0x000000151d00720c */ /* 0x000fe20003fa4070 */
[--C-:B------:R-:W-:Y:S02]  /*7490*/  @!P6 IMAD.IADD R26, R26, 0x1, -R29.reuse ;  /* 0x000000011a1ae824 */ /* 0x100fe400078e0a1d */
[--C-:B------:R-:W-:Y:S02]  /*74a0*/  @!P3 IMAD.IADD R25, R25, 0x1, -R29.reuse ;  /* 0x000000011919b824 */ /* 0x100fe400078e0a1d */
[--C-:B------:R-:W-:Y:S02]  /*74b0*/  @!P1 IMAD.IADD R24, R24, 0x1, -R29.reuse ;  /* 0x0000000118189824 */ /* 0x100fe400078e0a1d */
[--C-:B------:R-:W-:Y:S01]  /*74c0*/  @!P2 IMAD.IADD R23, R23, 0x1, -R29.reuse ;  /* 0x000000011717a824 */ /* 0x100fe200078e0a1d */
[----:B------:R-:W-:Y:S03]  /*74d0*/  STL [R1+0xfd0], R26 ;  /* 0x000fd01a01007387 */ /* 0x000fe60000100800 */
[--C-:B------:R-:W-:Y:S01]  /*74e0*/  @!P4 IMAD.IADD R22, R22, 0x1, -R29.reuse ;  /* 0x000000011616c824 */ /* 0x100fe200078e0a1d */
[----:B------:R-:W-:Y:S01]  /*74f0*/  STL [R1+0xfd4], R25 ;  /* 0x000fd41901007387 */ /* 0x000fe20000100800 */
[----:B------:R-:W-:-:S03]  /*7500*/  @!P5 IMAD.IADD R21, R21, 0x1, -R29 ;  /* 0x000000011515d824 */ /* 0x000fc600078e0a1d */
[----:B------:R-:W-:Y:S04]  /*7510*/  STL [R1+0xfcc], R24 ;  /* 0x000fcc1801007387 */ /* 0x000fe80000100800 */
[----:B------:R-:W-:Y:S04]  /*7520*/  STL [R1+0xfdc], R23 ;  /* 0x000fdc1701007387 */ /* 0x000fe80000100800 */
[----:B------:R1:W-:Y:S04]  /*7530*/  STL [R1+0xfe0], R22 ;  /* 0x000fe01601007387 */ /* 0x0003e80000100800 */
[----:B------:R2:W-:Y:S04]  /*7540*/  STL [R1+0xfe4], R21 ;  /* 0x000fe41501007387 */ /* 0x0005e80000100800 */
[----:B0-----:R-:W3:Y:S04]  /*7550*/  LDL.LU R27, [R1+0x178] ;  /* 0x00017800011b7983 */ /* 0x001ee80000300800 */
[----:B-1----:R-:W4:Y:S01]  /*7560*/  LDL R22, [R1+0x438] ;  /* 0x0004380001167983 */ /* 0x002f220000100800 */
[----:B------:R-:W-:-:S03]  /*7570*/  ISETP.GT.U32.AND P0, PT, R29, R14, PT ;  /* 0x0000000e1d00720c */ /* 0x000fc60003f04070 */
[----:B------:R-:W0:Y:S04]  /*7580*/  S2R R3, SR_TID.X ;  /* 0x0000000000037919 */ /* 0x000e280000002100 */
[----:B----4-:R-:W-:Y:S04]  /*7590*/  STL [R1+0xff4], R22 ;  /* 0x000ff41601007387 */ /* 0x010fe80000100800 */
[----:B------:R-:W4:Y:S02]  /*75a0*/  LDL R24, [R1+0xde4] ;  /* 0x000de40001187983 */ /* 0x000f240000100800 */
[----:B------:R-:W-:Y:S01]  /*75b0*/  @!P0 IMAD.IADD R14, R14, 0x1, -R29 ;  /* 0x000000010e0e8824 */ /* 0x000fe200078e0a1d */
[----:B------:R-:W-:-:S02]  /*75c0*/  ISETP.GT.U32.AND P0, PT, R29, R20, PT ;  /* 0x000000141d00720c */ /* 0x000fc40003f04070 */
[----:B------:R-:W-:Y:S02]  /*75d0*/  ISETP.GT.U32.AND P3, PT, R29, R19, PT ;  /* 0x000000131d00720c */ /* 0x000fe40003f64070 */
[----:B0-----:R-:W-:-:S09]  /*75e0*/  LOP3.LUT R26, R3, 0x7, RZ, 0xc0, !PT ;  /* 0x00000007031a7812 */ /* 0x001fd200078ec0ff */
[--C-:B------:R-:W-:Y:S02]  /*75f0*/  @!P0 IMAD.IADD R20, R20, 0x1, -R29.reuse ;  /* 0x0000000114148824 */ /* 0x100fe400078e0a1d */
[----:B------:R-:W-:Y:S02]  /*7600*/  @!P3 IMAD.IADD R19, R19, 0x1, -R29 ;  /* 0x000000011313b824 */ /* 0x000fe400078e0a1d */
[----:B------:R-:W-:Y:S01]  /*7610*/  IMAD.SHL.U32 R3, R3, 0x2, RZ ;  /* 0x0000000203037824 */ /* 0x000fe200078e00ff */
[C---:B------:R-:W-:Y:S02]  /*7620*/  ISETP.GT.U32.AND P1, PT, R29.reuse, R18, PT ;  /* 0x000000121d00720c */ /* 0x040fe40003f24070 */
[C---:B------:R-:W-:Y:S02]  /*7630*/  ISETP.GT.U32.AND P2, PT, R29.reuse, R17, PT ;  /* 0x000000111d00720c */ /* 0x040fe40003f44070 */
[C---:B------:R-:W-:Y:S02]  /*7640*/  ISETP.GT.U32.AND P4, PT, R29.reuse, R16, PT ;  /* 0x000000101d00720c */ /* 0x040fe40003f84070 */
[----:B------:R-:W-:-:S02]  /*7650*/  ISETP.GT.U32.AND P5, PT, R29, R15, PT ;  /* 0x0000000f1d00720c */ /* 0x000fc40003fa4070 */
[C---:B------:R-:W-:Y:S02]  /*7660*/  ISETP.GT.U32.AND P6, PT, R29.reuse, R14, PT ;  /* 0x0000000e1d00720c */ /* 0x040fe40003fc4070 */
[C---:B------:R-:W-:Y:S02]  /*7670*/  ISETP.GT.U32.AND P0, PT, R29.reuse, R13, PT ;  /* 0x0000000d1d00720c */ /* 0x040fe40003f04070 */
        /* <DEDUP_REMOVED lines=13> */
[----:B------:R-:W-:Y:S01]  /*7750*/  @!P3 IMAD.IADD R12, R12, 0x1, -R29 ;  /* 0x000000010c0cb824 */ /* 0x000fe200078e0a1d */
[----:B----4-:R0:W-:Y:S04]  /*7760*/  STL [R1+0xff8], R24 ;  /* 0x000ff81801007387 */ /* 0x0101e80000100800 */
[----:B--2---:R-:W2:Y:S01]  /*7770*/  LDL R21, [R1+0xdf0] ;  /* 0x000df00001157983 */ /* 0x004ea20000100800 */
[----:B0-----:R-:W-:-:S05]  /*7780*/  IMAD.MOV.U32 R24, RZ, RZ, 0x7f ;  /* 0x0000007fff187424 */ /* 0x001fca00078e00ff */
[----:B------:R-:W-:Y:S01]  /*7790*/  IADD3 R24, R24, c[0x0][0x180], RZ ;  /* 0x0000600018187a10 */ /* 0x000fe20007ffe0ff */
[----:B------:R0:W-:Y:S03]  /*77a0*/  STL [R1+0xfe8], R20 ;  /* 0x000fe81401007387 */ /* 0x0001e60000100800 */
[----:B------:R-:W-:Y:S01]  /*77b0*/  SHF.R.S32.HI R22, RZ, 0x1f, R24 ;  /* 0x0000001fff167819 */ /* 0x000fe20000011418 */
[----:B------:R3:W-:Y:S03]  /*77c0*/  STL [R1+0xfec], R19 ;  /* 0x000fec1301007387 */ /* 0x0007e60000100800 */
[----:B------:R-:W-:Y:S01]  /*77d0*/  LEA.HI R22, R22, R24, RZ, 0x7 ;  /* 0x0000001816167211 */ /* 0x000fe200078f38ff */
[----:B------:R-:W4:Y:S01]  /*77e0*/  LDL R23, [R1+0xe3c] ;  /* 0x000e3c0001177983 */ /* 0x000f220000100800 */
[----:B0-----:R-:W-:-:S03]  /*77f0*/  IMAD R20, R26, 0x110, RZ ;  /* 0x000001101a147824 */ /* 0x001fc600078e02ff */
[----:B------:R-:W4:Y:S02]  /*7800*/  LDL R25, [R1+0xe54] ;  /* 0x000e540001197983 */ /* 0x000f240000100800 */
[C---:B---3--:R-:W-:Y:S02]  /*7810*/  LOP3.LUT R19, R20.reuse, R27, RZ, 0x3c, !PT ;  /* 0x0000001b14137212 */ /* 0x048fe400078e3cff */
[----:B------:R-:W3:Y:S01]  /*7820*/  LDL R26, [R1+0xe58] ;  /* 0x000e5800011a7983 */ /* 0x000ee20000100800 */
[----:B------:R-:W-:-:S03]  /*7830*/  LOP3.LUT R20, R20, 0x30, R3, 0x78, !PT ;  /* 0x0000003014147812 */ /* 0x000fc600078e7803 */
[----:B------:R-:W3:Y:S04]  /*7840*/  LDL R27, [R1+0xe5c] ;  /* 0x000e5c00011b7983 */ /* 0x000ee80000100800 */
[----:B------:R-:W3:Y:S04]  /*7850*/  LDL.LU R24, [R1+0xff8] ;  /* 0x000ff80001187983 */ /* 0x000ee80000300800 */
[----:B------:R-:W3:Y:S04]  /*7860*/  LDL.LU R22, [R1+0xff4] ;  /* 0x000ff40001167983 */ /* 0x000ee80000300800 */
[----:B------:R-:W3:Y:S01]  /*7870*/  LDL.LU R3, [R1+0xff0] ;  /* 0x000ff00001037983 */ /* 0x000ee20000300800 */
        /* <DEDUP_REMOVED lines=12> */
[----:B------:R-:W3:Y:S01]  /*7940*/  LDL R20, [R1+0xe50] ;  /* 0x000e500001147983 */ /* 0x000ee20000100800 */
[----:B------:R-:W-:Y:S01]  /*7950*/  ISETP.GT.U32.AND P0, PT, R29, R12, PT ;  /* 0x0000000c1d00720c */ /* 0x000fe20003f04070 */
[--C-:B------:R-:W-:Y:S01]  /*7960*/  @!P3 IMAD.IADD R5, R5, 0x1, -R29.reuse ;  /* 0x000000010505b824 */ /* 0x100fe200078e0a1d */
[C---:B------:R-:W-:Y:S01]  /*7970*/  ISETP.GT.U32.AND P3, PT, R29.reuse, R11, PT ;  /* 0x0000000b1d00720c */ /* 0x040fe20003f64070 */
[--C-:B------:R-:W-:Y:S01]  /*7980*/  @!P1 IMAD.IADD R4, R4, 0x1, -R29.reuse ;  /* 0x0000000104049824 */ /* 0x100fe200078e0a1d */
[C---:B------:R-:W-:Y:S01]  /*7990*/  ISETP.GT.U32.AND P1, PT, R29.reuse, R10, PT ;  /* 0x0000000a1d00720c */ /* 0x040fe20003f24070 */
[--C-:B------:R-:W-:Y:S01]  /*79a0*/  @!P2 IMAD.IADD R2, R2, 0x1, -R29.reuse ;  /* 0x000000010202a824 */ /* 0x100fe200078e0a1d */
[C---:B------:R-:W-:Y:S01]  /*79b0*/  ISETP.GT.U32.AND P2, PT, R29.reuse, R9, PT ;  /* 0x000000091d00720c */ /* 0x040fe20003f44070 */
        /* <DEDUP_REMOVED lines=14> */
[----:B------:R-:W-:Y:S01]  /*7aa0*/  @!P4 IMAD.IADD R8, R8, 0x1, -R29 ;  /* 0x000000010808c824 */ /* 0x000fe200078e0a1d */
[----:B------:R-:W-:-:S02]  /*7ab0*/  ISETP.GT.U32.AND P4, PT, R29, R28, PT ;  /* 0x0000001c1d00720c */ /* 0x000fc40003f84070 */
[----:B------:R-:W0:Y:S02]  /*7ac0*/  S2R R29, SR_TID.X ;  /* 0x00000000001d7919 */ /* 0x000e240000002100 */
[----:B0-----:R-:W-:-:S05]  /*7ad0*/  IMAD.SHL.U32 R29, R29, 0x80, RZ ;  /* 0x000000801d1d7824 */ /* 0x001fca00078e00ff */
[----:B------:R-:W-:Y:S02]  /*7ae0*/  LOP3.LUT R19, R19, 0x800, R29, 0xf8, !PT ;  /* 0x0000080013137812 */ /* 0x000fe400078ef81d */
[----:B------:R-:W-:-:S03]  /*7af0*/  IABS R29, c[0x0][0x17c] ;  /* 0x00005f00001d7a13 */ /* 0x000fc60000000000 */
[----:B------:R0:W-:Y:S02]  /*7b00*/  STL [R1+0x384], R19 ;  /* 0x0003841301007387 */ /* 0x0001e40000100800 */
[--C-:B------:R-:W-:Y:S02]  /*7b10*/  @!P5 IMAD.IADD R7, R7, 0x1, -R29.reuse ;  /* 0x000000010707d824 */ /* 0x100fe400078e0a1d */
[--C-:B------:R-:W-:Y:S02]  /*7b20*/  @!P0 IMAD.IADD R6, R6, 0x1, -R29.reuse ;  /* 0x0000000106068824 */ /* 0x100fe400078e0a1d */
[--C-:B------:R-:W-:Y:S02]  /*7b30*/  @!P3 IMAD.IADD R5, R5, 0x1, -R29.reuse ;  /* 0x000000010505b824 */ /* 0x100fe400078e0a1d */
[--C-:B------:R-:W-:Y:S02]  /*7b40*/  @!P1 IMAD.IADD R4, R4, 0x1, -R29.reuse ;  /* 0x0000000104049824 */ /* 0x100fe400078e0a1d */
[----:B------:R-:W-:-:S02]  /*7b50*/  @!P4 IMAD.IADD R28, R28, 0x1, -R29 ;  /* 0x000000011c1cc824 */ /* 0x000fc400078e0a1d */
[--C-:B------:R-:W-:Y:S02]  /*7b60*/  @!P2 IMAD.IADD R2, R2, 0x1, -R29.reuse ;  /* 0x000000010202a824 */ /* 0x100fe400078e0a1d */
[----:B------:R-:W-:Y:S02]  /*7b70*/  @!P6 IMAD.IADD R0, R0, 0x1, -R29 ;  /* 0x000000010000e824 */ /* 0x000fe400078e0a1d */
[----:B------:R-:W3:Y:S01]  /*7b80*/  LDL R29, [R1+0xe48] ;  /* 0x000e4800011d7983 */ /* 0x000ee20000100800 */
[----:B--2---:R-:W-:-:S03]  /*7b90*/  ISETP.GE.AND P3, PT, R21, RZ, PT ;  /* 0x000000ff1500720c */ /* 0x004fc60003f66270 */
[----:B------:R-:W2:Y:S01]  /*7ba0*/  LDL R21, [R1+0xe40] ;  /* 0x000e400001157983 */ /* 0x000ea20000100800 */
[----:B----4-:R-:W-:-:S03]  /*7bb0*/  ISETP.GE.AND P1, PT, R23, RZ, PT ;  /* 0x000000ff1700720c */ /* 0x010fc60003f26270 */
[----:B------:R-:W4:Y:S01]  /*7bc0*/  LDL R23, [R1+0xe38] ;  /* 0x000e380001177983 */ /* 0x000f220000100800 */
[----:B------:R-:W-:-:S03]  /*7bd0*/  ISETP.GE.AND P4, PT, R25, RZ, PT ;  /* 0x000000ff1900720c */ /* 0x000fc60003f86270 */
[----:B------:R-:W2:Y:S01]  /*7be0*/  LDL R25, [R1+0xe34] ;  /* 0x000e340001197983 */ /* 0x000ea20000100800 */
[----:B---3--:R-:W-:-:S03]  /*7bf0*/  ISETP.GE.AND P0, PT, R24, RZ, PT ;  /* 0x000000ff1800720c */ /* 0x008fc60003f06270 */
[----:B------:R-:W3:Y:S01]  /*7c00*/  LDL R24, [R1+0xe44] ;  /* 0x000e440001187983 */ /* 0x000ee20000100800 */
[----:B------:R-:W-:-:S03]  /*7c10*/  ISETP.GE.AND P5, PT, R22, RZ, PT ;  /* 0x000000ff1600720c */ /* 0x000fc60003fa6270 */
[----:B------:R-:W2:Y:S01]  /*7c20*/  LDL R22, [R1+0xe4c] ;  /* 0x000e4c0001167983 */ /* 0x000ea20000100800 */
[----:B0-----:R-:W-:-:S03]  /*7c30*/  IMAD.MOV.U32 R19, RZ, RZ, R3 ;  /* 0x000000ffff137224 */ /* 0x001fc600078e0003 */
[----:B------:R-:W2:Y:S06]  /*7c40*/  LDL.LU R3, [R1+0x78] ;  /* 0x0000780001037983 */ /* 0x000eac0000300800 */
[----:B------:R-:W-:Y:S01]  /*7c50*/  @!P5 IMAD.MOV R19, RZ, RZ, -R19 ;  /* 0x000000ffff13d224 */ /* 0x000fe200078e0a13 */
[----:B------:R-:W-:Y:S02]  /*7c60*/  ISETP.GE.AND P5, PT, R27, RZ, PT ;  /* 0x000000ff1b00720c */ /* 0x000fe40003fa6270 */
[----:B------:R-:W3:Y:S04]  /*7c70*/  LDL R27, [R1+0xe2c] ;  /* 0x000e2c00011b7983 */ /* 0x000ee80000100800 */
[----:B------:R0:W-:Y:S04]  /*7c80*/  STL [R1+0x1e8], R19 ;  /* 0x0001e81301007387 */ /* 0x0001e80000100800 */
[----:B0-----:R-:W3:Y:S01]  /*7c90*/  LDL.LU R19, [R1+0x74] ;  /* 0x0000740001137983 */ /* 0x001ee20000300800 */
[----:B--2---:R-:W-:Y:S01]  /*7ca0*/  @!P0 IMAD.MOV R3, RZ, RZ, -R3 ;  /* 0x000000ffff038224 */ /* 0x004fe200078e0a03 */
[----:B------:R-:W-:-:S02]  /*7cb0*/  ISETP.GE.AND P0, PT, R26, RZ, PT ;  /* 0x000000ff1a00720c */ /* 0x000fc40003f06270 */
[----:B------:R-:W2:Y:S04]  /*7cc0*/  LDL R26, [R1+0xe30] ;  /* 0x000e3000011a7983 */ /* 0x000ea80000100800 */
[----:B------:R0:W-:Y:S04]  /*7cd0*/  STL [R1+0x1e4], R3 ;  /* 0x0001e40301007387 */ /* 0x0001e80000100800 */
[----:B0-----:R-:W2:Y:S01]  /*7ce0*/  LDL.LU R3, [R1+0x70] ;  /* 0x0000700001037983 */ /* 0x001ea20000300800 */
[----:B---3--:R-:W-:Y:S01]  /*7cf0*/  @!P3 IMAD.MOV R19, RZ, RZ, -R19 ;  /* 0x000000ffff13b224 */ /* 0x008fe200078e0a13 */
[----:B------:R-:W-:-:S02]  /*7d00*/  ISETP.GE.AND P3, PT, R20, RZ, PT ;  /* 0x000000ff1400720c */ /* 0x000fc40003f66270 */
        /* <DEDUP_REMOVED lines=8> */
[----:B------:R-:W-:-:S13]  /*7d90*/  ISETP.GE.AND P2, PT, R29, RZ, PT ;  /* 0x000000ff1d00720c */ /* 0x000fda0003f46270 */
[----:B---3--:R-:W-:Y:S01]  /*7da0*/  @!P2 IMAD.MOV R19, RZ, RZ, -R19 ;  /* 0x000000ffff13a224 */ /* 0x008fe200078e0a13 */
        /* <DEDUP_REMOVED lines=10> */
[----:B----4-:R-:W-:-:S02]  /*7e50*/  ISETP.GE.AND P5, PT, R23, RZ, PT ;  /* 0x000000ff1700720c */ /* 0x010fc40003fa6270 */
[----:B------:R-:W3:Y:S04]  /*7e60*/  LDL R23, [R1+0xe14] ;  /* 0x000e140001177983 */ /* 0x000ee80000100800 */
[----:B------:R0:W-:Y:S04]  /*7e70*/  STL [R1+0x1d0], R19 ;  /* 0x0001d01301007387 */ /* 0x0001e80000100800 */
[----:B0-----:R-:W4:Y:S01]  /*7e80*/  LDL.LU R19, [R1+0x5c] ;  /* 0x00005c0001137983 */ /* 0x001f220000300800 */
[----:B--2---:R-:W-:Y:S01]  /*7e90*/  @!P0 IMAD.MOV R3, RZ, RZ, -R3 ;  /* 0x000000ffff038224 */ /* 0x004fe200078e0a03 */
[----:B------:R-:W-:-:S02]  /*7ea0*/  ISETP.GE.AND P0, PT, R25, RZ, PT ;  /* 0x000000ff1900720c */ /* 0x000fc40003f06270 */
[----:B------:R-:W2:Y:S04]  /*7eb0*/  LDL R25, [R1+0xe18] ;  /* 0x000e180001197983 */ /* 0x000ea80000100800 */
[----:B------:R0:W-:Y:S04]  /*7ec0*/  STL [R1+0x1c8], R3 ;  /* 0x0001c80301007387 */ /* 0x0001e80000100800 */
[----:B0-----:R-:W2:Y:S01]  /*7ed0*/  LDL.LU R3, [R1+0x58] ;  /* 0x0000580001037983 */ /* 0x001ea20000300800 */
[----:B----4-:R-:W-:Y:S01]  /*7ee0*/  @!P3 IMAD.MOV R19, RZ, RZ, -R19 ;  /* 0x000000ffff13b224 */ /* 0x010fe200078e0a13 */
[----:B------:R-:W-:-:S02]  /*7ef0*/  ISETP.GE.AND P3, PT, R27, RZ, PT ;  /* 0x000000ff1b00720c */ /* 0x000fc40003f66270 */
[----:B------:R-:W4:Y:S04]  /*7f00*/  LDL R27, [R1+0xe0c] ;  /* 0x000e0c00011b7983 */ /* 0x000f280000100800 */
        /* <DEDUP_REMOVED lines=352> */
[----:B--2---:R-:W-:-:S05]  /*9510*/  @!P0 IMAD.MOV R3, RZ, RZ, -R3 ;  /* 0x000000ffff038224 */ /* 0x004fca00078e0a03 */
[----:B------:R0:W-:Y:S04]  /*9520*/  STL [R1+0x54], R3 ;  /* 0x0000540301007387 */ /* 0x0001e80000100800 */
[----:B0-----:R-:W2:Y:S01]  /*9530*/  LDL.LU R3, [R1+0xe8] ;  /* 0x0000e80001037983 */ /* 0x001ea20000300800 */
[----:B------:R-:W-:-:S03]  /*9540*/  ISETP.GE.AND P0, PT, R25, RZ, PT ;  /* 0x000000ff1900720c */ /* 0x000fc60003f06270 */
[----:B------:R-:W4:Y:S01]  /*9550*/  LDL R25, [R1+0xcec] ;  /* 0x000cec0001197983 */ /* 0x000f220000100800 */
[----:B---3--:R-:W-:Y:S01]  /*9560*/  @!P3 IMAD.MOV R19, RZ, RZ, -R19 ;  /* 0x000000ffff13b224 */ /* 0x008fe200078e0a13 */
[----:B------:R-:W-:-:S04]  /*9570*/  ISETP.GE.AND P3, PT, R27, RZ, PT ;  /* 0x000000ff1b00720c */ /* 0x000fc80003f66270 */
[----:B------:R0:W-:Y:S04]  /*9580*/  STL [R1+0x50], R19 ;  /* 0x0000501301007387 */ /* 0x0001e80000100800 */
[----:B0-----:R-:W3:Y:S04]  /*9590*/  LDL.LU R19, [R1+0xec] ;  /* 0x0000ec0001137983 */ /* 0x001ee80000300800 */
[----:B------:R-:W4:Y:S01]  /*95a0*/  LDL R27, [R1+0xce8] ;  /* 0x000ce800011b7983 */ /* 0x000f220000100800 */
[----:B--2---:R-:W-:-:S05]  /*95b0*/  @!P1 IMAD.MOV R3, RZ, RZ, -R3 ;  /* 0x000000ffff039224 */ /* 0x004fca00078e0a03 */
[----:B------:R0:W-:Y:S04]  /*95c0*/  STL [R1+0x4c], R3 ;  /* 0x00004c0301007387 */ /* 0x0001e80000100800 */
[----:B0-----:R-:W2:Y:S01]  /*95d0*/  LDL.LU R3, [R1+0xf4] ;  /* 0x0000f40001037983 */ /* 0x001ea20000300800 */
[----:B------:R-:W-:-:S03]  /*95e0*/  ISETP.GE.AND P1, PT, R26, RZ, PT ;  /* 0x000000ff1a00720c */ /* 0x000fc60003f26270 */
[----:B------:R-:W4:Y:S01]  /*95f0*/  LDL R26, [R1+0xce4] ;  /* 0x000ce400011a7983 */ /* 0x000f220000100800 */
[----:B---3--:R-:W-:Y:S01]  /*9600*/  @!P2 IMAD.MOV R19, RZ, RZ, -R19 ;  /* 0x000000ffff13a224 */ /* 0x008fe200078e0a13 */
[----:B------:R-:W-:Y:S02]  /*9610*/  ISETP.GE.AND P2, PT, R20, RZ, PT ;  /* 0x000000ff1400720c */ /* 0x000fe40003f46270 */
[----:B------:R-:W3:Y:S04]  /*9620*/  LDL.LU R20, [R1+0x114] ;  /* 0x0001140001147983 */ /* 0x000ee80000300800 */
[----:B------:R0:W-:Y:S04]  /*9630*/  STL [R1+0x48], R19 ;  /* 0x0000481301007387 */ /* 0x0001e80000100800 */
[----:B0-----:R-:W4:Y:S01]  /*9640*/  LDL R19, [R1+0xce0] ;  /* 0x000ce00001137983 */ /* 0x001f220000100800 */
[----:B--2---:R-:W-:-:S05]  /*9650*/  @!P4 IMAD.MOV R3, RZ, RZ, -R3 ;  /* 0x000000ffff03c224 */ /* 0x004fca00078e0a03 */
[----:B------:R0:W-:Y:S04]  /*9660*/  STL [R1+0x44], R3 ;  /* 0x0000440301007387 */ /* 0x0001e80000100800 */
[----:B0-----:R-:W2:Y:S01]  /*9670*/  LDL.LU R3, [R1+0xfc] ;  /* 0x0000fc0001037983 */ /* 0x001ea20000300800 */
[----:B---3--:R-:W-:Y:S01]  /*9680*/  @!P5 IMAD.MOV R20, RZ, RZ, -R20 ;  /* 0x000000ffff14d224 */ /* 0x008fe200078e0a14 */
[----:B------:R-:W-:Y:S02]  /*9690*/  ISETP.GE.AND P4, PT, R22, RZ, PT ;  /* 0x000000ff1600720c */ /* 0x000fe40003f86270 */
[----:B------:R-:W-:Y:S02]  /*96a0*/  ISETP.GE.AND P5, PT, R24, RZ, PT ;  /* 0x000000ff1800720c */ /* 0x000fe40003fa6270 */
[----:B------:R0:W-:Y:S04]  /*96b0*/  STL [R1+0x40], R20 ;  /* 0x0000401401007387 */ /* 0x0001e80000100800 */
[----:B0-----:R-:W3:Y:S04]  /*96c0*/  LDL R20, [R1+0xcdc] ;  /* 0x000cdc0001147983 */ /* 0x001ee80000100800 */
[----:B------:R-:W3:Y:S04]  /*96d0*/  LDL.LU R22, [R1+0x38] ;  /* 0x0000380001167983 */ /* 0x000ee80000300800 */
[----:B------:R-:W4:Y:S01]  /*96e0*/  LDL R24, [R1+0xcd8] ;  /* 0x000cd80001187983 */ /* 0x000f220000100800 */
[----:B--2---:R-:W-:Y:S01]  /*96f0*/  @!P0 IMAD.MOV R3, RZ, RZ, -R3 ;  /* 0x000000ffff038224 */ /* 0x004fe200078e0a03 */
[----:B------:R-:W-:-:S02]  /*9700*/  ISETP.GE.AND P0, PT, R21, RZ, PT ;  /* 0x000000ff1500720c */ /* 0x000fc40003f06270 */
[----:B------:R-:W2:Y:S04]  /*9710*/  LDL R21, [R1+0xcd4] ;  /* 0x000cd40001157983 */ /* 0x000ea80000100800 */
[----:B------:R0:W-:Y:S04]  /*9720*/  STL [R1+0x3c], R3 ;  /* 0x00003c0301007387 */ /* 0x0001e80000100800 */
[----:B0-----:R-:W2:Y:S01]  /*9730*/  LDL.LU R3, [R1+0x34] ;  /* 0x0000340001037983 */ /* 0x001ea20000300800 */
[----:B---3--:R-:W-:-:S05]  /*9740*/  @!P3 IMAD.MOV R22, RZ, RZ, -R22 ;  /* 0x000000ffff16b224 */ /* 0x008fca00078e0a16 */
[----:B------:R0:W-:Y:S04]  /*9750*/  STL [R1+0x38], R22 ;  /* 0x0000381601007387 */ /* 0x0001e80000100800 */
[----:B0-----:R-:W3:Y:S04]  /*9760*/  LDL R22, [R1+0xcd0] ;  /* 0x000cd00001167983 */ /* 0x001ee80000100800 */
[----:B------:R-:W3:Y:S01]  /*9770*/  LDL.LU R29, [R1+0x30] ;  /* 0x00003000011d7983 */ /* 0x000ee20000300800 */
[----:B--2---:R-:W-:Y:S01]  /*9780*/  @!P1 IMAD.MOV R3, RZ, RZ, -R3 ;  /* 0x000000ffff039224 */ /* 0x004fe200078e0a03 */
[----:B----4-:R-:W-:-:S04]  /*9790*/  ISETP.GE.AND P1, PT, R25, RZ, PT ;  /* 0x000000ff1900720c */ /* 0x010fc80003f26270 */
[----:B------:R0:W-:Y:S04]  /*97a0*/  STL [R1+0x34], R3 ;  /* 0x0000340301007387 */ /* 0x0001e80000100800 */
[----:B0-----:R-:W2:Y:S04]  /*97b0*/  LDL R3, [R1+0xccc] ;  /* 0x000ccc0001037983 */ /* 0x001ea80000100800 */
[----:B------:R-:W4:Y:S01]  /*97c0*/  LDL.LU R25, [R1+0x2c] ;  /* 0x00002c0001197983 */ /* 0x000f220000300800 */
[----:B------:R-:W-:-:S03]  /*97d0*/  ISETP.GE.AND P3, PT, R23, RZ, PT ;  /* 0x000000ff1700720c */ /* 0x000fc60003f66270 */
[----:B------:R-:W2:Y:S01]  /*97e0*/  LDL R23, [R1+0xcc8] ;  /* 0x000cc80001177983 */ /* 0x000ea20000100800 */
[----:B---3--:R-:W-:Y:S01]  /*97f0*/  @!P2 IMAD.MOV R29, RZ, RZ, -R29 ;  /* 0x000000ffff1da224 */ /* 0x008fe200078e0a1d */
[----:B------:R-:W-:-:S04]  /*9800*/  ISETP.GE.AND P2, PT, R27, RZ, PT ;  /* 0x000000ff1b00720c */ /* 0x000fc80003f46270 */
[----:B------:R0:W-:Y:S04]  /*9810*/  STL [R1+0x30], R29 ;  /* 0x0000301d01007387 */ /* 0x0001e80000100800 */
[----:B0-----:R-:W3:Y:S04]  /*9820*/  LDL.LU R29, [R1+0x28] ;  /* 0x00002800011d7983 */ /* 0x001ee80000300800 */
[----:B------:R-:W2:Y:S01]  /*9830*/  LDL R27, [R1+0xcc4] ;  /* 0x000cc400011b7983 */ /* 0x000ea20000100800 */
[----:B----4-:R-:W-:Y:S01]  /*9840*/  @!P4 IMAD.MOV R25, RZ, RZ, -R25 ;  /* 0x000000ffff19c224 */ /* 0x010fe200078e0a19 */
[----:B------:R-:W-:-:S04]  /*9850*/  ISETP.GE.AND P4, PT, R26, RZ, PT ;  /* 0x000000ff1a00720c */ /* 0x000fc80003f86270 */
[----:B------:R0:W-:Y:S04]  /*9860*/  STL [R1+0x2c], R25 ;  /* 0x00002c1901007387 */ /* 0x0001e80000100800 */
[----:B0-----:R-:W4:Y:S04]  /*9870*/  LDL R25, [R1+0xcc0] ;  /* 0x000cc00001197983 */ /* 0x001f280000100800 */
[----:B------:R-:W2:Y:S01]  /*9880*/  LDL.LU R26, [R1+0x24] ;  /* 0x00002400011a7983 */ /* 0x000ea20000300800 */
[----:B---3--:R-:W-:Y:S01]  /*9890*/  @!P5 IMAD.MOV R29, RZ, RZ, -R29 ;  /* 0x000000ffff1dd224 */ /* 0x008fe200078e0a1d */
[----:B------:R-:W-:-:S04]  /*98a0*/  ISETP.GE.AND P5, PT, R19, RZ, PT ;  /* 0x000000ff1300720c */ /* 0x000fc80003fa6270 */
[----:B------:R0:W-:Y:S04]  /*98b0*/  STL [R1+0x28], R29 ;  /* 0x0000281d01007387 */ /* 0x0001e80000100800 */
[----:B0-----:R-:W3:Y:S04]  /*98c0*/  LDL R29, [R1+0xcbc] ;  /* 0x000cbc00011d7983 */ /* 0x001ee80000100800 */
[----:B------:R-:W3:Y:S01]  /*98d0*/  LDL.LU R19, [R1+0x20] ;  /* 0x0000200001137983 */ /* 0x000ee20000300800 */
[----:B--2---:R-:W-:Y:S01]  /*98e0*/  @!P0 IMAD.MOV R26, RZ, RZ, -R26 ;  /* 0x000000ffff1a8224 */ /* 0x004fe200078e0a1a */
[----:B------:R-:W-:-:S04]  /*98f0*/  ISETP.GE.AND P0, PT, R20, RZ, PT ;  /* 0x000000ff1400720c */ /* 0x000fc80003f06270 */
[----:B------:R0:W-:Y:S04]  /*9900*/  STL [R1+0x24], R26 ;  /* 0x0000241a01007387 */ /* 0x0001e80000100800 */
[----:B0-----:R-:W2:Y:S04]  /*9910*/  LDL R26, [R1+0xcb8] ;  /* 0x000cb800011a7983 */ /* 0x001ea80000100800 */
[----:B------:R-:W2:Y:S01]  /*9920*/  LDL.LU R20, [R1+0x1c] ;  /* 0x00001c0001147983 */ /* 0x000ea20000300800 */
[----:B---3--:R-:W-:Y:S01]  /*9930*/  @!P3 IMAD.MOV R19, RZ, RZ, -R19 ;  /* 0x000000ffff13b224 */ /* 0x008fe200078e0a13 */
[----:B------:R-:W-:-:S04]  /*9940*/  ISETP.GE.AND P3, PT, R24, RZ, PT ;  /* 0x000000ff1800720c */ /* 0x000fc80003f66270 */
[----:B------:R0:W-:Y:S04]  /*9950*/  STL [R1+0x20], R19 ;  /* 0x0000201301007387 */ /* 0x0001e80000100800 */
[----:B0-----:R-:W3:Y:S04]  /*9960*/  LDL.LU R19, [R1+0xfec] ;  /* 0x000fec0001137983 */ /* 0x001ee80000300800 */
[----:B------:R-:W3:Y:S01]  /*9970*/  LDL.LU R24, [R1+0x18] ;  /* 0x0000180001187983 */ /* 0x000ee20000300800 */
[----:B--2---:R-:W-:Y:S01]  /*9980*/  @!P1 IMAD.MOV R20, RZ, RZ, -R20 ;  /* 0x000000ffff149224 */ /* 0x004fe200078e0a14 */
[----:B------:R-:W-:-:S04]  /*9990*/  ISETP.GE.AND P1, PT, R21, RZ, PT ;  /* 0x000000ff1500720c */ /* 0x000fc80003f26270 */
[----:B------:R0:W-:Y:S04]  /*99a0*/  STL [R1+0x1c], R20 ;  /* 0x00001c1401007387 */ /* 0x0001e80000100800 */
[----:B0-----:R-:W2:Y:S04]  /*99b0*/  LDL.LU R20, [R1+0xfe8] ;  /* 0x000fe80001147983 */ /* 0x001ea80000300800 */
        /* <DEDUP_REMOVED lines=19> */
[----:B0-----:R-:W2:Y:S04]  /*9af0*/  LDL R3, [R1+0xca8] ;  /* 0x000ca80001037983 */ /* 0x001ea80000100800 */
[----:B------:R-:W2:Y:S01]  /*9b00*/  LDL.LU R27, [R1+0x4] ;  /* 0x00000400011b7983 */ /* 0x000ea20000300800 */
[----:B---3--:R-:W-:Y:S01]  /*9b10*/  @!P3 IMAD.MOV R23, RZ, RZ, -R23 ;  /* 0x000000ffff17b224 */ /* 0x008fe200078e0a17 */
[----:B----4-:R-:W-:-:S04]  /*9b20*/  ISETP.GE.AND P3, PT, R25, RZ, PT ;  /* 0x000000ff1900720c */ /* 0x010fc80003f66270 */
[----:B------:R0:W-:Y:S04]  /*9b30*/  STL [R1+0x8], R23 ;  /* 0x0000081701007387 */ /* 0x0001e80000100800 */
[----:B0-----:R-:W3:Y:S04]  /*9b40*/  LDL.LU R23, [R1+0xfdc] ;  /* 0x000fdc0001177983 */ /* 0x001ee80000300800 */
[----:B------:R-:W4:Y:S01]  /*9b50*/  LDL.LU R25, [R1] ;  /* 0x0000000001197983 */ /* 0x000f220000300800 */
[----:B--2---:R-:W-:-:S05]  /*9b60*/  @!P1 IMAD.MOV R27, RZ, RZ, -R27 ;  /* 0x000000ffff1b9224 */ /* 0x004fca00078e0a1b */
[----:B------:R0:W-:Y:S04]  /*9b70*/  STL [R1+0x4], R27 ;  /* 0x0000041b01007387 */ /* 0x0001e80000100800 */
[----:B0-----:R-:W2:Y:S01]  /*9b80*/  LDL.LU R27, [R1+0xfd8] ;  /* 0x000fd800011b7983 */ /* 0x001ea20000300800 */
[----:B------:R-:W-:Y:S01]  /*9b90*/  ISETP.GE.AND P1, PT, R29, RZ, PT ;  /* 0x000000ff1d00720c */ /* 0x000fe20003f26270 */
[----:B----4-:R-:W-:Y:S01]  /*9ba0*/  @!P2 IMAD.MOV R25, RZ, RZ, -R25 ;  /* 0x000000ffff19a224 */ /* 0x010fe200078e0a19 */
[----:B------:R-:W-:Y:S01]  /*9bb0*/  ISETP.GE.AND P2, PT, R26, RZ, PT ;  /* 0x000000ff1a00720c */ /* 0x000fe20003f46270 */
[----:B--2---:R-:W-:Y:S02]  /*9bc0*/  IMAD.MOV.U32 R29, RZ, RZ, R27 ;  /* 0x000000ffff1d7224 */ /* 0x004fe400078e001b */
[----:B------:R-:W2:Y:S04]  /*9bd0*/  LDL R27, [R1+0xcb4] ;  /* 0x000cb400011b7983 */ /* 0x000ea80000100800 */
[----:B------:R0:W-:Y:S04]  /*9be0*/  STL [R1], R25 ;  /* 0x0000001901007387 */ /* 0x0001e80000100800 */
[----:B0-----:R-:W4:Y:S04]  /*9bf0*/  LDL.LU R25, [R1+0xfd4] ;  /* 0x000fd40001197983 */ /* 0x001f280000300800 */
[----:B------:R-:W3:Y:S01]  /*9c00*/  LDL.LU R26, [R1+0xfd0] ;  /* 0x000fd000011a7983 */ /* 0x000ee20000300800 */
[----:B------:R-:W-:-:S05]  /*9c10*/  @!P4 IMAD.MOV R29, RZ, RZ, -R29 ;  /* 0x000000ffff1dc224 */ /* 0x000fca00078e0a1d */
[----:B------:R0:W-:Y:S04]  /*9c20*/  STL [R1+0xf3c], R29 ;  /* 0x000f3c1d01007387 */ /* 0x0001e80000100800 */
[----:B0-----:R-:W4:Y:S01]  /*9c30*/  LDL R29, [R1+0xca4] ;  /* 0x000ca400011d7983 */ /* 0x001f220000100800 */
[----:B--2---:R-:W-:-:S03]  /*9c40*/  ISETP.GE.AND P4, PT, R27, RZ, PT ;  /* 0x000000ff1b00720c */ /* 0x004fc60003f86270 */
[----:B------:R-:W2:Y:S01]  /*9c50*/  LDL R27, [R1+0xc98] ;  /* 0x000c9800011b7983 */ /* 0x000ea20000100800 */
[----:B---3--:R-:W-:Y:S01]  /*9c60*/  @!P5 IMAD.MOV R26, RZ, RZ, -R26 ;  /* 0x000000ffff1ad224 */ /* 0x008fe200078e0a1a */
[----:B------:R-:W-:-:S04]  /*9c70*/  ISETP.GE.AND P5, PT, R24, RZ, PT ;  /* 0x000000ff1800720c */ /* 0x000fc80003fa6270 */
[----:B------:R0:W-:Y:S04]  /*9c80*/  STL [R1+0xf40], R26 ;  /* 0x000f401a01007387 */ /* 0x0001e80000100800 */
[----:B0-----:R-:W3:Y:S04]  /*9c90*/  LDL R26, [R1+0xcac] ;  /* 0x000cac00011a7983 */ /* 0x001ee80000100800 */
[----:B------:R-:W2:Y:S01]  /*9ca0*/  LDL.LU R24, [R1+0xfcc] ;  /* 0x000fcc0001187983 */ /* 0x000ea20000300800 */
[----:B----4-:R-:W-:Y:S02]  /*9cb0*/  @!P0 IMAD.MOV R25, RZ, RZ, -R25 ;  /* 0x000000ffff198224 */ /* 0x010fe400078e0a19 */
[----:B------:R-:W-:-:S03]  /*9cc0*/  @!P1 IMAD.MOV R23, RZ, RZ, -R23 ;  /* 0x000000ffff179224 */ /* 0x000fc600078e0a17 */
[----:B------:R0:W-:Y:S04]  /*9cd0*/  STL [R1+0xf44], R25 ;  /* 0x000f441901007387 */ /* 0x0001e80000100800 */
[----:B0-----:R-:W4:Y:S01]  /*9ce0*/  LDL R25, [R1+0xc94] ;  /* 0x000c940001197983 */ /* 0x001f220000100800 */
[----:B---3--:R-:W-:-:S03]  /*9cf0*/  ISETP.GE.AND P0, PT, R26, RZ, PT ;  /* 0x000000ff1a00720c */ /* 0x008fc60003f06270 */
[----:B------:R-:W3:Y:S01]  /*9d00*/  LDL R26, [R1+0xc90] ;  /* 0x000c9000011a7983 */ /* 0x000ee20000100800 */
[----:B--2---:R-:W-:Y:S01]  /*9d10*/  @!P3 IMAD.MOV R24, RZ, RZ, -R24 ;  /* 0x000000ffff18b224 */ /* 0x004fe200078e0a18 */
[----:B------:R-:W-:-:S04]  /*9d20*/  ISETP.GE.AND P3, PT, R3, RZ, PT ;  /* 0x000000ff0300720c */ /* 0x000fc80003f66270 */
[----:B------:R0:W-:Y:S04]  /*9d30*/  STL [R1+0xf48], R24 ;  /* 0x000f481801007387 */ /* 0x0001e80000100800 */
[----:B------:R-:W2:Y:S04]  /*9d40*/  LDL R3, [R1+0xc8c] ;  /* 0x000c8c0001037983 */ /* 0x000ea80000100800 */
[----:B0-----:R-:W2:Y:S04]  /*9d50*/  LDL R24, [R1+0xc9c] ;  /* 0x000c9c0001187983 */ /* 0x001ea80000100800 */
[----:B------:R0:W-:Y:S04]  /*9d60*/  STL [R1+0xf4c], R23 ;  /* 0x000f4c1701007387 */ /* 0x0001e80000100800 */
[----:B0-----:R-:W2:Y:S01]  /*9d70*/  LDL R23, [R1+0xca0] ;  /* 0x000ca00001177983 */ /* 0x001ea20000100800 */
[----:B------:R-:W-:-:S02]  /*9d80*/  @!P2 IMAD.MOV R22, RZ, RZ, -R22 ;  /* 0x000000ffff16a224 */ /* 0x000fc400078e0a16 */
[----:B------:R-:W-:Y:S01]  /*9d90*/  @!P4 IMAD.MOV R21, RZ, RZ, -R21 ;  /* 0x000000ffff15c224 */ /* 0x000fe200078e0a15 */
[----:B------:R-:W-:Y:S02]  /*9da0*/  ISETP.GE.AND P1, PT, R29, RZ, PT ;  /* 0x000000ff1d00720c */ /* 0x000fe40003f26270 */
[----:B------:R-:W3:Y:S01]  /*9db0*/  LDL R29, [R1+0xc88] ;  /* 0x000c8800011d7983 */ /* 0x000ee20000100800 */
[----:B------:R-:W-:-:S03]  /*9dc0*/  @!P5 IMAD.MOV R20, RZ, RZ, -R20 ;  /* 0x000000ffff14d224 */ /* 0x000fc600078e0a14 */
[----:B------:R0:W-:Y:S04]  /*9dd0*/  STL [R1+0xf50], R22 ;  /* 0x000f501601007387 */ /* 0x0001e80000100800 */
[----:B------:R-:W-:Y:S01]  /*9de0*/  STL [R1+0xf54], R21 ;  /* 0x000f541501007387 */ /* 0x000fe20000100800 */
[----:B------:R-:W-:-:S03]  /*9df0*/  ISETP.GE.AND P5, PT, R27, RZ, PT ;  /* 0x000000ff1b00720c */ /* 0x000fc60003fa6270 */
[----:B0-----:R-:W3:Y:S01]  /*9e00*/  LDL R22, [R1+0xc84] ;  /* 0x000c840001167983 */ /* 0x001ee20000100800 */
[----:B------:R-:W-:Y:S02]  /*9e10*/  @!P0 IMAD.MOV R19, RZ, RZ, -R19 ;  /* 0x000000ffff138224 */ /* 0x000fe400078e0a13 */
[----:B------:R-:W-:Y:S01]  /*9e20*/  @!P3 IMAD.MOV R18, RZ, RZ, -R18 ;  /* 0x000000ffff12b224 */ /* 0x000fe200078e0a12 */
[----:B----4-:R-:W-:Y:S01]  /*9e30*/  ISETP.GE.AND P0, PT, R25, RZ, PT ;  /* 0x000000ff1900720c */ /* 0x010fe20003f06270 */
[----:B------:R-:W-:Y:S01]  /*9e40*/  @!P1 IMAD.MOV R17, RZ, RZ, -R17 ;  /* 0x000000ffff119224 */ /* 0x000fe200078e0a11 */
[----:B--2---:R-:W-:Y:S02]  /*9e50*/  ISETP.GE.AND P2, PT, R23, RZ, PT ;  /* 0x000000ff1700720c */ /* 0x004fe40003f46270 */
[----:B------:R-:W2:Y:S04]  /*9e60*/  LDL R23, [R1+0xc80] ;  /* 0x000c800001177983 */ /* 0x000ea80000100800 */
[----:B------:R0:W-:Y:S04]  /*9e70*/  STL [R1+0xf58], R20 ;  /* 0x000f581401007387 */ /* 0x0001e80000100800 */
[----:B------:R-:W4:Y:S01]  /*9e80*/  LDL R27, [R1+0xc7c] ;  /* 0x000c7c00011b7983 */ /* 0x000f220000100800 */
[----:B------:R-:W-:-:S03]  /*9e90*/  ISETP.GE.AND P4, PT, R24, RZ, PT ;  /* 0x000000ff1800720c */ /* 0x000fc60003f86270 */
[----:B------:R-:W-:Y:S04]  /*9ea0*/  STL [R1+0xf5c], R19 ;  /* 0x000f5c1301007387 */ /* 0x000fe80000100800 */
[----:B------:R-:W4:Y:S04]  /*9eb0*/  LDL R24, [R1+0xc78] ;  /* 0x000c780001187983 */ /* 0x000f280000100800 */
[----:B------:R-:W-:Y:S04]  /*9ec0*/  STL [R1+0xf60], R18 ;  /* 0x000f601201007387 */ /* 0x000fe80000100800 */
[----:B------:R-:W4:Y:S01]  /*9ed0*/  LDL R25, [R1+0xc74] ;  /* 0x000c740001197983 */ /* 0x000f220000100800 */
[----:B------:R-:W-:-:S03]  /*9ee0*/  ISETP.GE.AND P1, PT, R3, RZ, PT ;  /* 0x000000ff0300720c */ /* 0x000fc60003f26270 */
[----:B------:R-:W-:Y:S04]  /*9ef0*/  STL [R1+0xf64], R17 ;  /* 0x000f641101007387 */ /* 0x000fe80000100800 */
[----:B------:R-:W4:Y:S01]  /*9f00*/  LDL R3, [R1+0xc70] ;  /* 0x000c700001037983 */ /* 0x000f220000100800 */
[----:B------:R-:W-:Y:S01]  /*9f10*/  @!P2 IMAD.MOV R16, RZ, RZ, -R16 ;  /* 0x000000ffff10a224 */ /* 0x000fe200078e0a10 */
[----:B---3--:R-:W-:Y:S01]  /*9f20*/  ISETP.GE.AND P3, PT, R26, RZ, PT ;  /* 0x000000ff1a00720c */ /* 0x008fe20003f66270 */
[----:B------:R-:W-:Y:S01]  /*9f30*/  @!P4 IMAD.MOV R15, RZ, RZ, -R15 ;  /* 0x000000ffff0fc224 */ /* 0x000fe200078e0a0f */
[----:B------:R-:W-:Y:S01]  /*9f40*/  ISETP.GE.AND P2, PT, R29, RZ, PT ;  /* 0x000000ff1d00720c */ /* 0x000fe20003f46270 */
[----:B------:R-:W-:Y:S01]  /*9f50*/  @!P5 IMAD.MOV R14, RZ, RZ, -R14 ;  /* 0x000000ffff0ed224 */ /* 0x000fe200078e0a0e */
[----:B------:R-:W-:Y:S01]  /*9f60*/  STL [R1+0xf68], R16 ;  /* 0x000f681001007387 */ /* 0x000fe20000100800 */
[----:B------:R-:W-:Y:S01]  /*9f70*/  ISETP.GE.AND P4, PT, R22, RZ, PT ;  /* 0x000000ff1600720c */ /* 0x000fe20003f86270 */
[----:B------:R-:W-:-:S02]  /*9f80*/  @!P0 IMAD.MOV R13, RZ, RZ, -R13 ;  /* 0x000000ffff0d8224 */ /* 0x000fc400078e0a0d */
[----:B------:R-:W3:Y:S04]  /*9f90*/  LDL R26, [R1+0xc64] ;  /* 0x000c6400011a7983 */ /* 0x000ee80000100800 */
[----:B------:R-:W3:Y:S04]  /*9fa0*/  LDL R29, [R1+0xc68] ;  /* 0x000c6800011d7983 */ /* 0x000ee80000100800 */
[----:B------:R-:W-:Y:S04]  /*9fb0*/  STL [R1+0xf6c], R15 ;  /* 0x000f6c0f01007387 */ /* 0x000fe80000100800 */
[----:B------:R-:W-:Y:S04]  /*9fc0*/  STL [R1+0xf70], R14 ;  /* 0x000f700e01007387 */ /* 0x000fe80000100800 */
[----:B------:R-:W-:Y:S01]  /*9fd0*/  STL [R1+0xf74], R13 ;  /* 0x000f740d01007387 */ /* 0x000fe20000100800 */
[----:B------:R-:W-:-:S02]  /*9fe0*/  @!P3 IMAD.MOV R12, RZ, RZ, -R12 ;  /* 0x000000ffff0cb224 */ /* 0x000fc400078e0a0c */
[----:B------:R-:W-:Y:S02]  /*9ff0*/  @!P1 IMAD.MOV R11, RZ, RZ, -R11 ;  /* 0x000000ffff0b9224 */ /* 0x000fe400078e0a0b */
[----:B------:R-:W-:Y:S02]  /*a000*/  @!P2 IMAD.MOV R10, RZ, RZ, -R10 ;  /* 0x000000ffff0aa224 */ /* 0x000fe400078e0a0a */
[----:B------:R-:W-:Y:S01]  /*a010*/  @!P4 IMAD.MOV R9, RZ, RZ, -R9 ;  /* 0x000000ffff09c224 */ /* 0x000fe200078e0a09 */
[----:B--2---:R-:W-:Y:S02]  /*a020*/  ISETP.GE.AND P5, PT, R23, RZ, PT ;  /* 0x000000ff1700720c */ /* 0x004fe40003fa6270 */
[----:B----4-:R-:W-:Y:S02]  /*a030*/  ISETP.GE.AND P0, PT, R27, RZ, PT ;  /* 0x000000ff1b00720c */ /* 0x010fe40003f06270 */
[----:B------:R-:W2:Y:S09]  /*a040*/  LDL R27, [R1+0xc6c] ;  /* 0x000c6c00011b7983 */ /* 0x000eb20000100800 */
[----:B------:R-:W-:Y:S01]  /*a050*/  @!P5 IMAD.MOV R8, RZ, RZ, -R8 ;  /* 0x000000ffff08d224 */ /* 0x000fe200078e0a08 */
[----:B------:R-:W-:Y:S04]  /*a060*/  STL [R1+0xf78], R12 ;  /* 0x000f780c01007387 */ /* 0x000fe80000100800 */
[----:B------:R-:W-:Y:S04]  /*a070*/  STL [R1+0xf7c], R11 ;  /* 0x000f7c0b01007387 */ /* 0x000fe80000100800 */
[----:B------:R-:W-:Y:S04]  /*a080*/  STL [R1+0xf80], R10 ;  /* 0x000f800a01007387 */ /* 0x000fe80000100800 */
[----:B------:R-:W-:Y:S04]  /*a090*/  STL [R1+0xf84], R9 ;  /* 0x000f840901007387 */ /* 0x000fe80000100800 */
[----:B------:R-:W-:Y:S04]  /*a0a0*/  STL [R1+0xf88], R8 ;  /* 0x000f880801007387 */ /* 0x000fe80000100800 */
[----:B0-----:R-:W4:Y:S04]  /*a0b0*/  LDL.LU R20, [R1+0x1e8] ;  /* 0x0001e80001147983 */ /* 0x001f280000300800 */
[----:B------:R-:W4:Y:S04]  /*a0c0*/  LDL.LU R21, [R1+0x1e4] ;  /* 0x0001e40001157983 */ /* 0x000f280000300800 */
[----:B------:R-:W4:Y:S01]  /*a0d0*/  LDL.LU R22, [R1+0x1e0] ;  /* 0x0001e00001167983 */ /* 0x000f220000300800 */
[----:B------:R-:W-:-:S02]  /*a0e0*/  ISETP.GE.AND P3, PT, R24, RZ, PT ;  /* 0x000000ff1800720c */ /* 0x000fc40003f66270 */
[----:B------:R-:W-:Y:S01]  /*a0f0*/  ISETP.GE.AND P1, PT, R25, RZ, PT ;  /* 0x000000ff1900720c */ /* 0x000fe20003f26270 */
[----:B------:R-:W4:Y:S04]  /*a100*/  LDL.LU R23, [R1+0x1dc] ;  /* 0x0001dc0001177983 */ /* 0x000f280000300800 */
[----:B------:R-:W4:Y:S04]  /*a110*/  LDL.LU R24, [R1+0x1d8] ;  /* 0x0001d80001187983 */ /* 0x000f280000300800 */
[----:B------:R-:W4:Y:S01]  /*a120*/  LDL.LU R25, [R1+0x1d4] ;  /* 0x0001d40001197983 */ /* 0x000f220000300800 */
[----:B------:R-:W-:-:S03]  /*a130*/  ISETP.GE.AND P2, PT, R3, RZ, PT ;  /* 0x000000ff0300720c */ /* 0x000fc60003f46270 */
[----:B------:R-:W0:Y:S01]  /*a140*/  S2R R3, SR_TID.X ;  /* 0x0000000000037919 */ /* 0x000e220000002100 */
[----:B---3--:R-:W-:Y:S02]  /*a150*/  ISETP.GE.AND P4, PT, R26, RZ, PT ;  /* 0x000000ff1a00720c */ /* 0x008fe40003f86270 */
[----:B------:R-:W-:Y:S01]  /*a160*/  ISETP.GE.AND P5, PT, R29, RZ, PT ;  /* 0x000000ff1d00720c */ /* 0x000fe20003fa6270 */
[----:B------:R-:W-:Y:S01]  /*a170*/  @!P0 IMAD.MOV R7, RZ, RZ, -R7 ;  /* 0x000000ffff078224 */ /* 0x000fe200078e0a07 */
[----:B------:R-:W3:Y:S01]  /*a180*/  LDL.LU R26, [R1+0x1d0] ;  /* 0x0001d000011a7983 */ /* 0x000ee20000300800 */
[----:B------:R-:W-:Y:S02]  /*a190*/  @!P3 IMAD.MOV R6, RZ, RZ, -R6 ;  /* 0x000000ffff06b224 */ /* 0x000fe400078e0a06 */
[----:B------:R-:W-:Y:S01]  /*a1a0*/  @!P1 IMAD.MOV R5, RZ, RZ, -R5 ;  /* 0x000000ffff059224 */ /* 0x000fe200078e0a05 */
[----:B------:R-:W3:Y:S01]  /*a1b0*/  LDL.LU R29, [R1+0x1c8] ;  /* 0x0001c800011d7983 */ /* 0x000ee20000300800 */
[----:B------:R-:W-:Y:S01]  /*a1c0*/  @!P2 IMAD.MOV R4, RZ, RZ, -R4 ;  /* 0x000000ffff04a224 */ /* 0x000fe200078e0a04 */
[----:B0-----:R-:W-:-:S05]  /*a1d0*/  LOP3.LUT R3, R3, 0x7f, RZ, 0xc0, !PT ;  /* 0x0000007f03037812 */ /* 0x001fca00078ec0ff */
[----:B------:R-:W-:Y:S01]  /*a1e0*/  IMAD R3, R3, c[0x0][0x18c], RZ ;  /* 0x0000630003037a24 */ /* 0x000fe200078e02ff */
[----:B------:R-:W-:Y:S01]  /*a1f0*/  STL [R1+0xf8c], R7 ;  /* 0x000f8c0701007387 */ /* 0x000fe20000100800 */
[----:B------:R-:W-:-:S03]  /*a200*/  @!P4 IMAD.MOV R2, RZ, RZ, -R2 ;  /* 0x000000ffff02c224 */ /* 0x000fc600078e0a02 */
[----:B------:R-:W-:Y:S01]  /*a210*/  LEA R3, P6, R3, c[0x0][0x168], 0x1 ;  /* 0x00005a0003037a11 */ /* 0x000fe200078c08ff */
[----:B------:R-:W-:Y:S01]  /*a220*/  STL [R1+0xf90], R6 ;  /* 0x000f900601007387 */ /* 0x000fe20000100800 */
[----:B------:R-:W-:Y:S01]  /*a230*/  @!P5 IMAD.MOV R0, RZ, RZ, -R0 ;  /* 0x000000ffff00d224 */ /* 0x000fe200078e0a00 */
[----:B------:R-:W-:Y:S02]  /*a240*/  ISETP.NE.AND P3, PT, RZ, c[0x0][0x17c], PT ;  /* 0x00005f00ff007a0c */ /* 0x000fe40003f65270 */
[----:B------:R-:W-:Y:S04]  /*a250*/  STL [R1+0xeac], R3 ;  /* 0x000eac0301007387 */ /* 0x000fe80000100800 */
[----:B------:R-:W-:Y:S04]  /*a260*/  STL [R1+0xf94], R5 ;  /* 0x000f940501007387 */ /* 0x000fe80000100800 */
[----:B------:R-:W-:Y:S04]  /*a270*/  STL [R1+0xf98], R4 ;  /* 0x000f980401007387 */ /* 0x000fe80000100800 */
[----:B------:R4:W-:Y:S04]  /*a280*/  STL [R1+0xf9c], R2 ;  /* 0x000f9c0201007387 */ /* 0x0009e80000100800 */
[----:B------:R0:W-:Y:S01]  /*a290*/  STL [R1+0xfa0], R0 ;  /* 0x000fa00001007387 */ /* 0x0001e20000100800 */
[----:B--2---:R-:W-:-:S02]  /*a2a0*/  ISETP.GE.AND P0, PT, R27, RZ, PT ;  /* 0x000000ff1b00720c */ /* 0x004fc40003f06270 */
[----:B------:R-:W-:-:S11]  /*a2b0*/  LOP3.LUT R27, RZ, c[0x0][0x17c], RZ, 0x33, !PT ;  /* 0x00005f00ff1b7a12 */ /* 0x000fd600078e33ff */
[----:B------:R-:W-:-:S05]  /*a2c0*/  @!P0 IMAD.MOV R28, RZ, RZ, -R28 ;  /* 0x000000ffff1c8224 */ /* 0x000fca00078e0a1c */
[----:B------:R-:W-:Y:S01]  /*a2d0*/  STL [R1+0xfa4], R28 ;  /* 0x000fa41c01007387 */ /* 0x000fe20000100800 */
[C---:B----4-:R-:W-:Y:S02]  /*a2e0*/  SEL R2, R27.reuse, R20, !P3 ;  /* 0x000000141b027207 */ /* 0x050fe40005800000 */
[----:B0-----:R-:W-:-:S03]  /*a2f0*/  SEL R0, R27, R21, !P3 ;  /* 0x000000151b007207 */ /* 0x001fc60005800000 */
[----:B------:R0:W-:Y:S01]  /*a300*/  STL [R1+0x1e8], R2 ;  /* 0x0001e80201007387 */ /* 0x0001e20000100800 */
[----:B------:R-:W-:-:S03]  /*a310*/  SEL R3, R27, R22, !P3 ;  /* 0x000000161b037207 */ /* 0x000fc60005800000 */
[----:B------:R1:W-:Y:S04]  /*a320*/  STL [R1+0x1e4], R0 ;  /* 0x0001e40001007387 */ /* 0x0003e80000100800 */
[----:B------:R2:W-:Y:S01]  /*a330*/  STL [R1+0x1e0], R3 ;  /* 0x0001e00301007387 */ /* 0x0005e20000100800 */
[C---:B0-----:R-:W-:Y:S02]  /*a340*/  SEL R2, R27.reuse, R23, !P3 ;  /* 0x000000171b027207 */ /* 0x041fe40005800000 */
[----:B-1----:R-:W-:-:S03]  /*a350*/  SEL R0, R27, R24, !P3 ;  /* 0x000000181b007207 */ /* 0x002fc60005800000 */
[----:B------:R3:W-:Y:S01]  /*a360*/  STL [R1+0x1dc], R2 ;  /* 0x0001dc0201007387 */ /* 0x0007e20000100800 */
[----:B--2---:R-:W-:-:S03]  /*a370*/  SEL R3, R27, R25, !P3 ;  /* 0x000000191b037207 */ /* 0x004fc60005800000 */
[----:B------:R0:W-:Y:S04]  /*a380*/  STL [R1+0x1d8], R0 ;  /* 0x0001d80001007387 */ /* 0x0001e80000100800 */
[----:B------:R-:W-:Y:S04]  /*a390*/  STL [R1+0x1d4], R3 ;  /* 0x0001d40301007387 */ /* 0x000fe80000100800 */
[----:B------:R-:W2:Y:S01]  /*a3a0*/  LDL.LU R28, [R1+0x1b0] ;  /* 0x0001b000011c7983 */ /* 0x000ea20000300800 */
[C---:B---3--:R-:W-:Y:S02]  /*a3b0*/  SEL R2, R27.reuse, R26, !P3 ;  /* 0x0000001a1b027207 */ /* 0x048fe40005800000 */
[----:B0-----:R-:W-:-:S03]  /*a3c0*/  SEL R0, R27, R29, !P3 ;  /* 0x0000001d1b007207 */ /* 0x001fc60005800000 */
[----:B------:R-:W-:Y:S04]  /*a3d0*/  STL [R1+0x1cc], R2 ;  /* 0x0001cc0201007387 */ /* 0x000fe80000100800 */
[----:B--2---:R0:W-:Y:S04]  /*a3e0*/  STL [R1+0xfc0], R28 ;  /* 0x000fc01c01007387 */ /* 0x0041e80000100800 */
[----:B------:R-:W-:Y:S04]  /*a3f0*/  STL [R1+0x1c8], R0 ;  /* 0x0001c80001007387 */ /* 0x000fe80000100800 */
[----:B0-----:R-:W2:Y:S04]  /*a400*/  LDL.LU R28, [R1+0x1b8] ;  /* 0x0001b800011c7983 */ /* 0x001ea80000300800 */
[----:B--2---:R0:W-:Y:S04]  /*a410*/  STL [R1+0xfc4], R28 ;  /* 0x000fc41c01007387 */ /* 0x0041e80000100800 */
[----:B0-----:R-:W2:Y:S04]  /*a420*/  LDL.LU R28, [R1+0x1bc] ;  /* 0x0001bc00011c7983 */ /* 0x001ea80000300800 */
[----:B--2---:R0:W-:Y:S04]  /*a430*/  STL [R1+0xfc8], R28 ;  /* 0x000fc81c01007387 */ /* 0x0041e80000100800 */
[----:B0-----:R-:W2:Y:S04]  /*a440*/  LDL.LU R28, [R1+0x1c4] ;  /* 0x0001c400011c7983 */ /* 0x001ea80000300800 */
[----:B------:R-:W3:Y:S04]  /*a450*/  LDL.LU R0, [R1+0x1ac] ;  /* 0x0001ac0001007983 */ /* 0x000ee80000300800 */
[----:B------:R-:W4:Y:S04]  /*a460*/  LDL.LU R2, [R1+0x1a4] ;  /* 0x0001a40001027983 */ /* 0x000f280000300800 */
[----:B------:R-:W3:Y:S04]  /*a470*/  LDL.LU R4, [R1+0x19c] ;  /* 0x00019c0001047983 */ /* 0x000ee80000300800 */
        /* <DEDUP_REMOVED lines=23> */
[----:B------:R-:W3:Y:S01]  /*a5f0*/  LDL.LU R29, [R1+0x108] ;  /* 0x00010800011d7983 */ /* 0x000ee20000300800 */
[----:B--2---:R-:W-:-:S05]  /*a600*/  SEL R28, R27, R28, !P3 ;  /* 0x0000001c1b1c7207 */ /* 0x004fca0005800000 */
[----:B------:R0:W-:Y:S04]  /*a610*/  STL [R1+0x1c0], R28 ;  /* 0x0001c01c01007387 */ /* 0x0001e80000100800 */
[----:B0-----:R-:W2:Y:S02]  /*a620*/  LDL.LU R28, [R1+0xfc8] ;  /* 0x000fc800011c7983 */ /* 0x001ea40000300800 */
[----:B--2---:R-:W-:-:S05]  /*a630*/  SEL R28, R27, R28, !P3 ;  /* 0x0000001c1b1c7207 */ /* 0x004fca0005800000 */
[----:B------:R0:W-:Y:S04]  /*a640*/  STL [R1+0x1bc], R28 ;  /* 0x0001bc1c01007387 */ /* 0x0001e80000100800 */
[----:B0-----:R-:W2:Y:S02]  /*a650*/  LDL.LU R28, [R1+0xfc4] ;  /* 0x000fc400011c7983 */ /* 0x001ea40000300800 */
[----:B--2---:R-:W-:-:S05]  /*a660*/  SEL R28, R27, R28, !P3 ;  /* 0x0000001c1b1c7207 */ /* 0x004fca0005800000 */
[----:B------:R0:W-:Y:S04]  /*a670*/  STL [R1+0x1b4], R28 ;  /* 0x0001b41c01007387 */ /* 0x0001e80000100800 */
[----:B0-----:R-:W2:Y:S01]  /*a680*/  LDL.LU R28, [R1+0xfc0] ;  /* 0x000fc000011c7983 */ /* 0x001ea20000300800 */
[C---:B----4-:R-:W-:Y:S02]  /*a690*/  SEL R2, R27.reuse, R2, !P3 ;  /* 0x000000021b027207 */ /* 0x050fe40005800000 */
[----:B--2---:R-:W-:-:S05]  /*a6a0*/  SEL R28, R27, R28, !P3 ;  /* 0x0000001c1b1c7207 */ /* 0x004fca0005800000 */
[----:B------:R3:W-:Y:S02]  /*a6b0*/  STL [R1+0x1b0], R28 ;  /* 0x0001b01c01007387 */ /* 0x0007e40000100800 */
[C---:B---3--:R-:W-:Y:S02]  /*a6c0*/  SEL R28, R27.reuse, R0, !P3 ;  /* 0x000000001b1c7207 */ /* 0x048fe40005800000 */
[C---:B------:R-:W-:Y:S02]  /*a6d0*/  SEL R0, R27.reuse, R4, !P3 ;  /* 0x000000041b007207 */ /* 0x040fe40005800000 */
[C---:B------:R-:W-:Y:S01]  /*a6e0*/  SEL R4, R27.reuse, R5, !P3 ;  /* 0x000000051b047207 */ /* 0x040fe20005800000 */
[----:B------:R-:W-:Y:S04]  /*a6f0*/  STL [R1+0x1a8], R28 ;  /* 0x0001a81c01007387 */ /* 0x000fe80000100800 */
[----:B------:R0:W-:Y:S04]  /*a700*/  STL [R1+0x1a4], R2 ;  /* 0x0001a40201007387 */ /* 0x0001e80000100800 */
[----:B------:R1:W-:Y:S01]  /*a710*/  STL [R1+0x1a0], R0 ;  /* 0x0001a00001007387 */ /* 0x0003e20000100800 */
[----:B0-----:R-:W-:-:S02]  /*a720*/  SEL R2, R27, R3, !P3 ;  /* 0x000000031b027207 */ /* 0x001fc40005800000 */
[C---:B------:R-:W-:Y:S02]  /*a730*/  SEL R3, R27.reuse, R7, !P3 ;  /* 0x000000071b037207 */ /* 0x040fe40005800000 */
[C---:B-1----:R-:W-:Y:S01]  /*a740*/  SEL R0, R27.reuse, R6, !P3 ;  /* 0x000000061b007207 */ /* 0x042fe20005800000 */
[----:B------:R-:W-:Y:S04]  /*a750*/  STL [R1+0xf4], R4 ;  /* 0x0000f40401007387 */ /* 0x000fe80000100800 */
[----:B------:R0:W-:Y:S04]  /*a760*/  STL [R1+0x19c], R2 ;  /* 0x00019c0201007387 */ /* 0x0001e80000100800 */
[----:B------:R1:W-:Y:S04]  /*a770*/  STL [R1+0x198], R0 ;  /* 0x0001980001007387 */ /* 0x0003e80000100800 */
[----:B------:R2:W-:Y:S01]  /*a780*/  STL [R1+0x12c], R3 ;  /* 0x00012c0301007387 */ /* 0x0005e20000100800 */
[----:B0-----:R-:W-:-:S02]  /*a790*/  SEL R2, R27, R8, !P3 ;  /* 0x000000081b027207 */ /* 0x001fc40005800000 */
[----:B-1----:R-:W-:-:S03]  /*a7a0*/  SEL R0, R27, R9, !P3 ;  /* 0x000000091b007207 */ /* 0x002fc60005800000 */
[----:B------:R0:W-:Y:S01]  /*a7b0*/  STL [R1+0x194], R2 ;  /* 0x0001940201007387 */ /* 0x0001e20000100800 */
[----:B--2---:R-:W-:-:S03]  /*a7c0*/  SEL R3, R27, R10, !P3 ;  /* 0x0000000a1b037207 */ /* 0x004fc60005800000 */
[----:B------:R1:W-:Y:S04]  /*a7d0*/  STL [R1+0x190], R0 ;  /* 0x0001900001007387 */ /* 0x0003e80000100800 */
[----:B------:R2:W-:Y:S01]  /*a7e0*/  STL [R1+0x16c], R3 ;  /* 0x00016c0301007387 */ /* 0x0005e20000100800 */
[C---:B0-----:R-:W-:Y:S02]  /*a7f0*/  SEL R2, R27.reuse, R11, !P3 ;  /* 0x0000000b1b027207 */ /* 0x041fe40005800000 */
        /* <DEDUP_REMOVED lines=30> */
[C---:B0-----:R-:W-:Y:S02]  /*a9e0*/  SEL R2, R27.reuse, R26, !P3 ;  /* 0x0000001a1b027207 */ /* 0x041fe40005800000 */
[----:B-1----:R-:W-:-:S03]  /*a9f0*/  SEL R0, R27, R29, !P3 ;  /* 0x0000001d1b007207 */ /* 0x002fc60005800000 */
        /* <DEDUP_REMOVED lines=133> */
[----:B------:R-:W3:Y:S01]  /*b250*/  LDL.LU R3, [R1] ;  /* 0x0000000001037983 */ /* 0x000ee20000300800 */
        /* <DEDUP_REMOVED lines=9> */
[C---:B---3--:R-:W-:Y:S02]  /*b2f0*/  SEL R0, R27.reuse, R0, !P3 ;  /* 0x000000001b007207 */ /* 0x048fe40005800000 */
[C---:B----4-:R-:W-:Y:S02]  /*b300*/  SEL R2, R27.reuse, R2, !P3 ;  /* 0x000000021b027207 */ /* 0x050fe40005800000 */
[C---:B------:R-:W-:Y:S02]  /*b310*/  SEL R4, R27.reuse, R4, !P3 ;  /* 0x000000041b047207 */ /* 0x040fe40005800000 */
[----:B------:R-:W-:-:S02]  /*b320*/  SEL R5, R27, R5, !P3 ;  /* 0x000000051b057207 */ /* 0x000fc40005800000 */
[C---:B------:R-:W-:Y:S02]  /*b330*/  SEL R6, R27.reuse, R6, !P3 ;  /* 0x000000061b067207 */ /* 0x040fe40005800000 */
[C---:B------:R-:W-:Y:S02]  /*b340*/  SEL R7, R27.reuse, R7, !P3 ;  /* 0x000000071b077207 */ /* 0x040fe40005800000 */
[C---:B------:R-:W-:Y:S02]  /*b350*/  SEL R8, R27.reuse, R8, !P3 ;  /* 0x000000081b087207 */ /* 0x040fe40005800000 */
[C---:B------:R-:W-:Y:S02]  /*b360*/  SEL R9, R27.reuse, R9, !P3 ;  /* 0x000000091b097207 */ /* 0x040fe40005800000 */
        /* <DEDUP_REMOVED lines=18> */
[----:B--2---:R-:W-:-:S05]  /*b490*/  SEL R28, R27, R28, !P3 ;  /* 0x0000001c1b1c7207 */ /* 0x004fca0005800000 */
[----:B------:R0:W-:Y:S04]  /*b4a0*/  STL [R1+0x94], R28 ;  /* 0x0000941c01007387 */ /* 0x0001e80000100800 */
[----:B0-----:R-:W2:Y:S04]  /*b4b0*/  LDL.LU R28, [R1+0xfa4] ;  /* 0x000fa400011c7983 */ /* 0x001ea80000300800 */
[----:B------:R0:W-:Y:S04]  /*b4c0*/  STL [R1+0x90], R0 ;  /* 0x0000900001007387 */ /* 0x0001e80000100800 */
[----:B0-----:R-:W3:Y:S04]  /*b4d0*/  LDL.LU R0, [R1+0xfa0] ;  /* 0x000fa00001007983 */ /* 0x001ee80000300800 */
[----:B------:R0:W-:Y:S04]  /*b4e0*/  STL [R1+0x88], R2 ;  /* 0x0000880201007387 */ /* 0x0001e80000100800 */
[----:B0-----:R-:W4:Y:S04]  /*b4f0*/  LDL.LU R2, [R1+0xf9c] ;  /* 0x000f9c0001027983 */ /* 0x001f280000300800 */
[----:B------:R0:W-:Y:S04]  /*b500*/  STL [R1+0x84], R4 ;  /* 0x0000840401007387 */ /* 0x0001e80000100800 */
[----:B0-----:R-:W2:Y:S04]  /*b510*/  LDL.LU R4, [R1+0xf98] ;  /* 0x000f980001047983 */ /* 0x001ea80000300800 */
        /* <DEDUP_REMOVED lines=17> */
[----:B0-----:R-:W3:Y:S04]  /*b630*/  LDL.LU R13, [R1+0xf74] ;  /* 0x000f7400010d7983 */ /* 0x001ee80000300800 */
[----:B------:R0:W-:Y:S04]  /*b640*/  STL [R1+0x5c], R14 ;  /* 0x00005c0e01007387 */ /* 0x0001e80000100800 */
[----:B0-----:R-:W4:Y:S04]  /*b650*/  LDL.LU R14, [R1+0xf70] ;  /* 0x000f7000010e7983 */ /* 0x001f280000300800 */
        /* <DEDUP_REMOVED lines=25> */
[----:B0-----:R-:W4:Y:S01]  /*b7f0*/  LDL.LU R29, [R1+0xf3c] ;  /* 0x000f3c00011d7983 */ /* 0x001f220000300800 */
[----:B------:R-:W-:-:S05]  /*b800*/  SEL R3, R27, R3, !P3 ;  /* 0x000000031b037207 */ /* 0x000fca0005800000 */
[----:B------:R0:W-:Y:S01]  /*b810*/  STL [R1+0x24], R3 ;  /* 0x0000240301007387 */ /* 0x0001e20000100800 */
[C---:B--2---:R-:W-:Y:S02]  /*b820*/  SEL R12, R27.reuse, R12, !P3 ;  /* 0x0000000c1b0c7207 */ /* 0x044fe40005800000 */
[C---:B---3--:R-:W-:Y:S02]  /*b830*/  SEL R13, R27.reuse, R13, !P3 ;  /* 0x0000000d1b0d7207 */ /* 0x048fe40005800000 */
[C---:B----4-:R-:W-:Y:S02]  /*b840*/  SEL R14, R27.reuse, R14, !P3 ;  /* 0x0000000e1b0e7207 */ /* 0x050fe40005800000 */
[C---:B------:R-:W-:Y:S02]  /*b850*/  SEL R15, R27.reuse, R15, !P3 ;  /* 0x0000000f1b0f7207 */ /* 0x040fe40005800000 */
[C---:B------:R-:W-:Y:S02]  /*b860*/  SEL R16, R27.reuse, R16, !P3 ;  /* 0x000000101b107207 */ /* 0x040fe40005800000 */
[----:B------:R-:W-:-:S02]  /*b870*/  SEL R17, R27, R17, !P3 ;  /* 0x000000111b117207 */ /* 0x000fc40005800000 */
[C---:B------:R-:W-:Y:S02]  /*b880*/  SEL R21, R27.reuse, R21, !P3 ;  /* 0x000000151b157207 */ /* 0x040fe40005800000 */
[C---:B------:R-:W-:Y:S02]  /*b890*/  SEL R22, R27.reuse, R22, !P3 ;  /* 0x000000161b167207 */ /* 0x040fe40005800000 */
[C---:B------:R-:W-:Y:S02]  /*b8a0*/  SEL R24, R27.reuse, R24, !P3 ;  /* 0x000000181b187207 */ /* 0x040fe40005800000 */
[C---:B------:R-:W-:Y:S02]  /*b8b0*/  SEL R25, R27.reuse, R25, !P3 ;  /* 0x000000191b197207 */ /* 0x040fe40005800000 */
[C---:B0-----:R-:W-:Y:S02]  /*b8c0*/  SEL R3, R27.reuse, R26, !P3 ;  /* 0x0000001a1b037207 */ /* 0x041fe40005800000 */
[----:B------:R-:W-:-:S05]  /*b8d0*/  SEL R29, R27, R29, !P3 ;  /* 0x0000001d1b1d7207 */ /* 0x000fca0005800000 */
[----:B------:R-:W-:Y:S04]  /*b8e0*/  STL [R1+0x20], R29 ;  /* 0x0000201d01007387 */ /* 0x000fe80000100800 */
[----:B------:R0:W-:Y:S04]  /*b8f0*/  STL [R1+0x1c], R3 ;  /* 0x00001c0301007387 */ /* 0x0001e80000100800 */
[----:B------:R-:W-:Y:S01]  /*b900*/  STL [R1+0x18], R25 ;  /* 0x0000181901007387 */ /* 0x000fe20000100800 */
[----:B0-----:R-:W-:-:S03]  /*b910*/  SEL R3, R27, R23, !P3 ;  /* 0x000000171b037207 */ /* 0x001fc60005800000 */
[----:B------:R-:W-:Y:S04]  /*b920*/  STL [R1+0x14], R24 ;  /* 0x0000141801007387 */ /* 0x000fe80000100800 */
[----:B------:R0:W-:Y:S04]  /*b930*/  STL [R1+0x10], R3 ;  /* 0x0000100301007387 */ /* 0x0001e80000100800 */
[----:B------:R-:W-:Y:S01]  /*b940*/  STL [R1+0xc], R22 ;  /* 0x00000c1601007387 */ /* 0x000fe20000100800 */
[----:B0-----:R-:W-:-:S03]  /*b950*/  SEL R3, R27, R20, !P3 ;  /* 0x000000141b037207 */ /* 0x001fc60005800000 */
[----:B------:R-:W2:Y:S04]  /*b960*/  LDL.LU R20, [R1+0x1e0] ;  /* 0x0001e00001147983 */ /* 0x000ea80000300800 */
[----:B------:R0:W-:Y:S01]  /*b970*/  STL [R1+0x8], R21 ;  /* 0x0000081501007387 */ /* 0x0001e20000100800 */
[----:B------:R-:W-:-:S03]  /*b980*/  SEL R29, R27, R18, !P3 ;  /* 0x000000121b1d7207 */ /* 0x000fc60005800000 */
[----:B0-----:R-:W3:Y:S04]  /*b990*/  LDL.LU R21, [R1+0x1dc] ;  /* 0x0001dc0001157983 */ /* 0x001ee80000300800 */
[----:B------:R0:W-:Y:S04]  /*b9a0*/  STL [R1+0x4], R3 ;  /* 0x0000040301007387 */ /* 0x0001e80000100800 */
[----:B------:R-:W4:Y:S04]  /*b9b0*/  LDL.LU R22, [R1+0x1d8] ;  /* 0x0001d80001167983 */ /* 0x000f280000300800 */
[----:B------:R-:W4:Y:S01]  /*b9c0*/  LDL.LU R23, [R1+0x1d4] ;  /* 0x0001d40001177983 */ /* 0x000f220000300800 */
[----:B0-----:R-:W-:-:S03]  /*b9d0*/  SEL R3, R27, R19, !P3 ;  /* 0x000000131b037207 */ /* 0x001fc60005800000 */
[----:B------:R-:W4:Y:S04]  /*b9e0*/  LDL.LU R24, [R1+0x1cc] ;  /* 0x0001cc0001187983 */ /* 0x000f280000300800 */
[----:B------:R-:W4:Y:S04]  /*b9f0*/  LDL.LU R25, [R1+0x1c8] ;  /* 0x0001c80001197983 */ /* 0x000f280000300800 */
[----:B------:R-:W4:Y:S04]  /*ba00*/  LDL.LU R26, [R1+0x1c0] ;  /* 0x0001c000011a7983 */ /* 0x000f280000300800 */
[----:B------:R-:W4:Y:S04]  /*ba10*/  LDL.LU R19, [R1+0x1e4] ;  /* 0x0001e40001137983 */ /* 0x000f280000300800 */
        /* <DEDUP_REMOVED lines=16> */
[----:B------:R-:W0:Y:S01]  /*bb20*/  S2R R18, SR_TID.X ;  /* 0x0000000000127919 */ /* 0x000e220000002100 */
[----:B------:R-:W-:-:S02]  /*bb30*/  SEL R11, R27, R11, !P3 ;  /* 0x0000000b1b0b7207 */ /* 0x000fc40005800000 */
[C---:B------:R-:W-:Y:S02]  /*bb40*/  SEL R10, R27.reuse, R10, !P3 ;  /* 0x0000000a1b0a7207 */ /* 0x040fe40005800000 */
[C---:B------:R-:W-:Y:S02]  /*bb50*/  SEL R9, R27.reuse, R9, !P3 ;  /* 0x000000091b097207 */ /* 0x040fe40005800000 */
[C---:B------:R-:W-:Y:S01]  /*bb60*/  SEL R8, R27.reuse, R8, !P3 ;  /* 0x000000081b087207 */ /* 0x040fe20005800000 */
[----:B------:R-:W-:Y:S01]  /*bb70*/  STL [R1+0xed0], R11 ;  /* 0x000ed00b01007387 */ /* 0x000fe20000100800 */
[C---:B------:R-:W-:Y:S02]  /*bb80*/  SEL R7, R27.reuse, R7, !P3 ;  /* 0x000000071b077207 */ /* 0x040fe40005800000 */
[C---:B------:R-:W-:Y:S01]  /*bb90*/  SEL R6, R27.reuse, R6, !P3 ;  /* 0x000000061b067207 */ /* 0x040fe20005800000 */
[----:B------:R-:W-:Y:S01]  /*bba0*/  STL [R1+0xed4], R10 ;  /* 0x000ed40a01007387 */ /* 0x000fe20000100800 */
[----:B------:R-:W-:-:S02]  /*bbb0*/  SEL R5, R27, R5, !P3 ;  /* 0x000000051b057207 */ /* 0x000fc40005800000 */
[C---:B------:R-:W-:Y:S01]  /*bbc0*/  SEL R4, R27.reuse, R4, !P3 ;  /* 0x000000041b047207 */ /* 0x040fe20005800000 */
[----:B------:R-:W-:Y:S01]  /*bbd0*/  STL [R1+0xed8], R9 ;  /* 0x000ed80901007387 */ /* 0x000fe20000100800 */
[C---:B------:R-:W-:Y:S02]  /*bbe0*/  SEL R2, R27.reuse, R2, !P3 ;  /* 0x000000021b027207 */ /* 0x040fe40005800000 */
[----:B0-----:R-:W-:Y:S01]  /*bbf0*/  LOP3.LUT R18, R18, 0x7f, RZ, 0xc0, !PT ;  /* 0x0000007f12127812 */ /* 0x001fe200078ec0ff */
[----:B------:R-:W-:Y:S01]  /*bc00*/  STL [R1+0xedc], R8 ;  /* 0x000edc0801007387 */ /* 0x000fe20000100800 */
[----:B------:R-:W-:-:S03]  /*bc10*/  SEL R0, R27, R0, !P3 ;  /* 0x000000001b007207 */ /* 0x000fc60005800000 */
[----:B------:R-:W-:Y:S01]  /*bc20*/  IMAD R18, R18, c[0x0][0x18c], RZ ;  /* 0x0000630012127a24 */ /* 0x000fe200078e02ff */
[----:B------:R-:W-:Y:S01]  /*bc30*/  STL [R1+0xee0], R7 ;  /* 0x000ee00701007387 */ /* 0x000fe20000100800 */
[----:B------:R-:W-:-:S03]  /*bc40*/  SEL R27, R27, R28, !P3 ;  /* 0x0000001c1b1b7207 */ /* 0x000fc60005800000 */
[----:B------:R-:W-:Y:S01]  /*bc50*/  STL [R1+0xee4], R6 ;  /* 0x000ee40601007387 */ /* 0x000fe20000100800 */
[----:B------:R-:W-:-:S03]  /*bc60*/  LEA.HI.X.SX32 R18, R18, c[0x0][0x16c], 0x1, P6 ;  /* 0x00005b0012127a11 */ /* 0x000fc600030f0eff */
[----:B------:R-:W-:Y:S04]  /*bc70*/  STL [R1+0xee8], R5 ;  /* 0x000ee80501007387 */ /* 0x000fe80000100800 */
[----:B------:R-:W-:Y:S04]  /*bc80*/  STL [R1+0xeec], R4 ;  /* 0x000eec0401007387 */ /* 0x000fe80000100800 */
[----:B------:R0:W-:Y:S04]  /*bc90*/  STL [R1+0xef0], R2 ;  /* 0x000ef00201007387 */ /* 0x0001e80000100800 */
[----:B------:R1:W-:Y:S04]  /*bca0*/  STL [R1+0xef4], R0 ;  /* 0x000ef40001007387 */ /* 0x0003e80000100800 */
[----:B------:R-:W-:Y:S04]  /*bcb0*/  STL [R1+0xef8], R27 ;  /* 0x000ef81b01007387 */ /* 0x000fe80000100800 */
[----:B------:R-:W-:Y:S01]  /*bcc0*/  STL [R1+0xefc], R18 ;  /* 0x000efc1201007387 */ /* 0x000fe20000100800 */
[----:B--2---:R-:W-:-:S02]  /*bcd0*/  IMAD R20, R20, c[0x0][0x190], RZ ;  /* 0x0000640014147a24 */ /* 0x004fc400078e02ff */
[----:B---3--:R-:W-:Y:S02]  /*bce0*/  IMAD R21, R21, c[0x0][0x190], RZ ;  /* 0x0000640015157a24 */ /* 0x008fe400078e02ff */
[----:B----4-:R-:W-:Y:S02]  /*bcf0*/  IMAD R22, R22, c[0x0][0x190], RZ ;  /* 0x0000640016167a24 */ /* 0x010fe400078e02ff */
[----:B------:R-:W-:Y:S02]  /*bd00*/  IMAD R23, R23, c[0x0][0x190], RZ ;  /* 0x0000640017177a24 */ /* 0x000fe400078e02ff */
[----:B------:R-:W-:Y:S02]  /*bd10*/  IMAD R24, R24, c[0x0][0x190], RZ ;  /* 0x0000640018187a24 */ /* 0x000fe400078e02ff */
[----:B------:R-:W-:Y:S02]  /*bd20*/  IMAD R25, R25, c[0x0][0x190], RZ ;  /* 0x0000640019197a24 */ /* 0x000fe400078e02ff */
[----:B------:R-:W-:-:S02]  /*bd30*/  IMAD R19, R19, c[0x0][0x190], RZ ;  /* 0x0000640013137a24 */ /* 0x000fc400078e02ff */
[----:B------:R-:W-:-:S03]  /*bd40*/  IMAD R26, R26, c[0x0][0x190], RZ ;  /* 0x000064001a1a7a24 */ /* 0x000fc600078e02ff */
[----:B------:R-:W-:Y:S01]  /*bd50*/  STL [R1+0xf00], R19 ;  /* 0x000f001301007387 */ /* 0x000fe20000100800 */
[----:B0-----:R-:W-:Y:S02]  /*bd60*/  IMAD R2, R15, c[0x0][0x190], RZ ;  /* 0x000064000f027a24 */ /* 0x001fe400078e02ff */
[----:B------:R-:W-:Y:S02]  /*bd70*/  IMAD R4, R14, c[0x0][0x190], RZ ;  /* 0x000064000e047a24 */ /* 0x000fe400078e02ff */
[----:B------:R-:W-:Y:S02]  /*bd80*/  IMAD R28, R13, c[0x0][0x190], RZ ;  /* 0x000064000d1c7a24 */ /* 0x000fe400078e02ff */
[----:B-1----:R-:W-:-:S05]  /*bd90*/  IMAD R0, R12, c[0x0][0x190], RZ ;  /* 0x000064000c007a24 */ /* 0x002fca00078e02ff */
[----:B------:R0:W-:Y:S04]  /*bda0*/  STL [R1+0x1ac], R0 ;  /* 0x0001ac0001007387 */ /* 0x0001e80000100800 */
[----:B------:R-:W-:Y:S04]  /*bdb0*/  STL [R1+0xf04], R20 ;  /* 0x000f041401007387 */ /* 0x000fe80000100800 */
[----:B------:R-:W-:Y:S04]  /*bdc0*/  STL [R1+0xf08], R21 ;  /* 0x000f081501007387 */ /* 0x000fe80000100800 */
[----:B------:R-:W-:Y:S04]  /*bdd0*/  STL [R1+0xf0c], R22 ;  /* 0x000f0c1601007387 */ /* 0x000fe80000100800 */
[----:B------:R-:W-:Y:S04]  /*bde0*/  STL [R1+0xf10], R23 ;  /* 0x000f101701007387 */ /* 0x000fe80000100800 */
[----:B------:R-:W-:Y:S01]  /*bdf0*/  STL [R1+0xf14], R24 ;  /* 0x000f141801007387 */ /* 0x000fe20000100800 */
[----:B0-----:R-:W-:-:S03]  /*be00*/  IMAD R0, R16, c[0x0][0x190], RZ ;  /* 0x0000640010007a24 */ /* 0x001fc600078e02ff */
[----:B------:R-:W-:Y:S04]  /*be10*/  STL [R1+0xf18], R25 ;  /* 0x000f181901007387 */ /* 0x000fe80000100800 */
[----:B------:R-:W-:Y:S04]  /*be20*/  STL [R1+0xf1c], R26 ;  /* 0x000f1c1a01007387 */ /* 0x000fe80000100800 */
[----:B------:R-:W-:Y:S04]  /*be30*/  STL [R1+0xf20], R28 ;  /* 0x000f201c01007387 */ /* 0x000fe80000100800 */
[----:B------:R0:W-:Y:S04]  /*be40*/  STL [R1+0x8c], R4 ;  /* 0x00008c0401007387 */ /* 0x0001e80000100800 */
[----:B------:R1:W-:Y:S01]  /*be50*/  STL [R1+0xa0], R2 ;  /* 0x0000a00201007387 */ /* 0x0003e20000100800 */
[----:B0-----:R-:W-:-:S03]  /*be60*/  IMAD R4, R17, c[0x0][0x190], RZ ;  /* 0x0000640011047a24 */ /* 0x001fc600078e02ff */
[----:B------:R0:W-:Y:S04]  /*be70*/  STL [R1+0xb4], R0 ;  /* 0x0000b40001007387 */ /* 0x0001e80000100800 */
[----:B------:R-:W-:Y:S04]  /*be80*/  STL [R1+0xcc], R4 ;  /* 0x0000cc0401007387 */ /* 0x000fe80000100800 */
[----:B------:R-:W2:Y:S01]  /*be90*/  LDL.LU R28, [R1+0x12c] ;  /* 0x00012c00011c7983 */ /* 0x000ea20000300800 */
[----:B-1----:R-:W-:Y:S02]  /*bea0*/  IMAD R2, R29, c[0x0][0x190], RZ ;  /* 0x000064001d027a24 */ /* 0x002fe400078e02ff */
[----:B0-----:R-:W-:-:S03]  /*beb0*/  IMAD R0, R3, c[0x0][0x190], RZ ;  /* 0x0000640003007a24 */ /* 0x001fc600078e02ff */
[----:B------:R-:W-:Y:S04]  /*bec0*/  STL [R1+0xdc], R2 ;  /* 0x0000dc0201007387 */ /* 0x000fe80000100800 */
[----:B--2---:R0:W-:Y:S04]  /*bed0*/  STL [R1+0xf34], R28 ;  /* 0x000f341c01007387 */ /* 0x0041e80000100800 */
[----:B------:R-:W-:Y:S04]  /*bee0*/  STL [R1+0xf4], R0 ;  /* 0x0000f40001007387 */ /* 0x000fe80000100800 */
        /* <DEDUP_REMOVED lines=31> */
[----:B--2---:R-:W-:-:S05]  /*c0e0*/  IMAD R28, R28, c[0x0][0x190], RZ ;  /* 0x000064001c1c7a24 */ /* 0x004fca00078e02ff */
[----:B------:R0:W-:Y:S04]  /*c0f0*/  STL [R1+0x104], R28 ;  /* 0x0001041c01007387 */ /* 0x0001e80000100800 */
[----:B0-----:R-:W2:Y:S02]  /*c100*/  LDL.LU R28, [R1+0xf38] ;  /* 0x000f3800011c7983 */ /* 0x001ea40000300800 */
[----:B--2---:R-:W-:-:S05]  /*c110*/  IMAD R28, R28, c[0x0][0x190], RZ ;  /* 0x000064001c1c7a24 */ /* 0x004fca00078e02ff */
[----:B------:R0:W-:Y:S04]  /*c120*/  STL [R1+0x11c], R28 ;  /* 0x00011c1c01007387 */ /* 0x0001e80000100800 */
[----:B0-----:R-:W2:Y:S01]  /*c130*/  LDL.LU R28, [R1+0xf34] ;  /* 0x000f3400011c7983 */ /* 0x001ea20000300800 */
[----:B---3--:R-:W-:Y:S02]  /*c140*/  IMAD R26, R26, c[0x0][0x190], RZ ;  /* 0x000064001a1a7a24 */ /* 0x008fe400078e02ff */
[----:B------:R-:W-:Y:S02]  /*c150*/  IMAD R2, R2, c[0x0][0x190], RZ ;  /* 0x0000640002027a24 */ /* 0x000fe400078e02ff */
[----:B--2---:R-:W-:-:S05]  /*c160*/  IMAD R28, R28, c[0x0][0x190], RZ ;  /* 0x000064001c1c7a24 */ /* 0x004fca00078e02ff */
[----:B------:R4:W-:Y:S04]  /*c170*/  STL [R1+0x12c], R28 ;  /* 0x00012c1c01007387 */ /* 0x0009e80000100800 */
[----:B------:R0:W-:Y:S01]  /*c180*/  STL [R1+0x144], R26 ;  /* 0x0001441a01007387 */ /* 0x0001e20000100800 */
[----:B----4-:R-:W-:Y:S02]  /*c190*/  IMAD R28, R25, c[0x0][0x190], RZ ;  /* 0x00006400191c7a24 */ /* 0x010fe400078e02ff */
[----:B------:R-:W-:Y:S02]  /*c1a0*/  IMAD R25, R23, c[0x0][0x190], RZ ;  /* 0x0000640017197a24 */ /* 0x000fe400078e02ff */
[----:B0-----:R-:W-:Y:S02]  /*c1b0*/  IMAD R26, R24, c[0x0][0x190], RZ ;  /* 0x00006400181a7a24 */ /* 0x001fe400078e02ff */
[----:B------:R-:W-:Y:S01]  /*c1c0*/  IMAD R24, R22, c[0x0][0x190], RZ ;  /* 0x0000640016187a24 */ /* 0x000fe200078e02ff */
[----:B------:R-:W-:Y:S01]  /*c1d0*/  STL [R1+0x158], R28 ;  /* 0x0001581c01007387 */ /* 0x000fe20000100800 */
[----:B------:R-:W-:-:S02]  /*c1e0*/  IMAD R23, R21, c[0x0][0x190], RZ ;  /* 0x0000640015177a24 */ /* 0x000fc400078e02ff */
[----:B------:R-:W-:Y:S01]  /*c1f0*/  IMAD R22, R20, c[0x0][0x190], RZ ;  /* 0x0000640014167a24 */ /* 0x000fe200078e02ff */
[----:B------:R-:W-:Y:S01]  /*c200*/  STL [R1+0x16c], R26 ;  /* 0x00016c1a01007387 */ /* 0x000fe20000100800 */
[----:B------:R-:W-:Y:S02]  /*c210*/  IMAD R21, R19, c[0x0][0x190], RZ ;  /* 0x0000640013157a24 */ /* 0x000fe400078e02ff */
[----:B------:R-:W-:Y:S01]  /*c220*/  IMAD R20, R18, c[0x0][0x190], RZ ;  /* 0x0000640012147a24 */ /* 0x000fe200078e02ff */
[----:B------:R-:W-:Y:S01]  /*c230*/  STL [R1+0x184], R25 ;  /* 0x0001841901007387 */ /* 0x000fe20000100800 */
[----:B------:R-:W-:Y:S02]  /*c240*/  IMAD R19, R27, c[0x0][0x190], RZ ;  /* 0x000064001b137a24 */ /* 0x000fe400078e02ff */
[----:B------:R-:W-:Y:S01]  /*c250*/  IMAD R18, R0, c[0x0][0x190], RZ ;  /* 0x0000640000127a24 */ /* 0x000fe200078e02ff */
[----:B------:R-:W-:Y:S01]  /*c260*/  STL [R1+0x18c], R24 ;  /* 0x00018c1801007387 */ /* 0x000fe20000100800 */
[----:B------:R-:W-:-:S03]  /*c270*/  IMAD R0, R4, c[0x0][0x190], RZ ;  /* 0x0000640004007a24 */ /* 0x000fc600078e02ff */
[----:B------:R-:W-:Y:S01]  /*c280*/  STL [R1+0x188], R23 ;  /* 0x0001881701007387 */ /* 0x000fe20000100800 */
[----:B------:R-:W-:-:S03]  /*c290*/  IMAD R4, R5, c[0x0][0x190], RZ ;  /* 0x0000640005047a24 */ /* 0x000fc600078e02ff */
[----:B------:R-:W-:Y:S04]  /*c2a0*/  STL [R1+0x180], R22 ;  /* 0x0001801601007387 */ /* 0x000fe80000100800 */
[----:B------:R-:W-:Y:S04]  /*c2b0*/  STL [R1+0x17c], R21 ;  /* 0x00017c1501007387 */ /* 0x000fe80000100800 */
[----:B------:R-:W-:Y:S04]  /*c2c0*/  STL [R1+0x178], R20 ;  /* 0x0001781401007387 */ /* 0x000fe80000100800 */
[----:B------:R-:W-:Y:S04]  /*c2d0*/  STL [R1+0x174], R19 ;  /* 0x0001741301007387 */ /* 0x000fe80000100800 */
[----:B------:R-:W-:Y:S04]  /*c2e0*/  STL [R1+0x170], R18 ;  /* 0x0001701201007387 */ /* 0x000fe80000100800 */
[----:B------:R0:W-:Y:S04]  /*c2f0*/  STL [R1+0x168], R2 ;  /* 0x0001680201007387 */ /* 0x0001e80000100800 */
[----:B------:R1:W-:Y:S04]  /*c300*/  STL [R1+0x164], R0 ;  /* 0x0001640001007387 */ /* 0x0003e80000100800 */
[----:B------:R2:W-:Y:S01]  /*c310*/  STL [R1+0x160], R4 ;  /* 0x0001600401007387 */ /* 0x0005e20000100800 */
[----:B0-----:R-:W-:-:S02]  /*c320*/  IMAD R2, R6, c[0x0][0x190], RZ ;  /* 0x0000640006027a24 */ /* 0x001fc400078e02ff */
[----:B-1----:R-:W-:-:S03]  /*c330*/  IMAD R0, R7, c[0x0][0x190], RZ ;  /* 0x0000640007007a24 */ /* 0x002fc600078e02ff */
[----:B------:R0:W-:Y:S01]  /*c340*/  STL [R1+0x15c], R2 ;  /* 0x00015c0201007387 */ /* 0x0001e20000100800 */
[----:B--2---:R-:W-:-:S03]  /*c350*/  IMAD R4, R8, c[0x0][0x190], RZ ;  /* 0x0000640008047a24 */ /* 0x004fc600078e02ff */
[----:B------:R1:W-:Y:S04]  /*c360*/  STL [R1+0x154], R0 ;  /* 0x0001540001007387 */ /* 0x0003e80000100800 */
[----:B------:R2:W-:Y:S01]  /*c370*/  STL [R1+0x150], R4 ;  /* 0x0001500401007387 */ /* 0x0005e20000100800 */
[----:B0-----:R-:W-:Y:S02]  /*c380*/  IMAD R2, R9, c[0x0][0x190], RZ ;  /* 0x0000640009027a24 */ /* 0x001fe400078e02ff */
        /* <DEDUP_REMOVED lines=16> */
[----:B------:R-:W-:Y:S04]  /*c490*/  STL [R1+0x124], R4 ;  /* 0x0001240401007387 */ /* 0x000fe80000100800 */
[----:B------:R-:W2:Y:S01]  /*c4a0*/  LDL.LU R28, [R1+0x10c] ;  /* 0x00010c00011c7983 */ /* 0x000ea20000300800 */
[----:B0-----:R-:W-:Y:S02]  /*c4b0*/  IMAD R2, R29, c[0x0][0x190], RZ ;  /* 0x000064001d027a24 */ /* 0x001fe400078e02ff */
[----:B-1----:R-:W-:-:S03]  /*c4c0*/  IMAD R0, R3, c[0x0][0x190], RZ ;  /* 0x0000640003007a24 */ /* 0x002fc600078e02ff */
        /* <DEDUP_REMOVED lines=138> */
[----:B----4-:R-:W-:Y:S02]  /*cd70*/  IMAD R25, R25, c[0x0][0x190], RZ ;  /* 0x0000640019197a24 */ /* 0x010fe400078e02ff */
[----:B------:R-:W-:Y:S02]  /*cd80*/  IMAD R24, R24, c[0x0][0x190], RZ ;  /* 0x0000640018187a24 */ /* 0x000fe400078e02ff */
[----:B------:R-:W-:-:S02]  /*cd90*/  IMAD R23, R23, c[0x0][0x190], RZ ;  /* 0x0000640017177a24 */ /* 0x000fc400078e02ff */
[----:B------:R-:W-:Y:S02]  /*cda0*/  IMAD R22, R22, c[0x0][0x190], RZ ;  /* 0x0000640016167a24 */ /* 0x000fe400078e02ff */
[----:B------:R-:W-:Y:S02]  /*cdb0*/  IMAD R21, R21, c[0x0][0x190], RZ ;  /* 0x0000640015157a24 */ /* 0x000fe400078e02ff */
[----:B------:R-:W-:Y:S02]  /*cdc0*/  IMAD R20, R20, c[0x0][0x190], RZ ;  /* 0x0000640014147a24 */ /* 0x000fe400078e02ff */
[----:B------:R-:W-:Y:S02]  /*cdd0*/  IMAD R19, R19, c[0x0][0x190], RZ ;  /* 0x0000640013137a24 */ /* 0x000fe400078e02ff */
        /* <DEDUP_REMOVED lines=20> */
[----:B--2---:R-:W-:-:S05]  /*cf20*/  IMAD R28, R28, c[0x0][0x190], RZ ;  /* 0x000064001c1c7a24 */ /* 0x004fca00078e02ff */
        /* <DEDUP_REMOVED lines=57> */
[----:B0-----:R-:W2:Y:S02]  /*d2c0*/  LDL.LU R3, [R1+0xeb0] ;  /* 0x000eb00001037983 */ /* 0x001ea40000300800 */
[----:B--2---:R-:W-:-:S05]  /*d2d0*/  IMAD R3, R3, c[0x0][0x190], RZ ;  /* 0x0000640003037a24 */ /* 0x004fca00078e02ff */
[----:B------:R0:W-:Y:S04]  /*d2e0*/  STL [R1], R3 ;  /* 0x0000000301007387 */ /* 0x0001e80000100800 */
[----:B0-----:R-:W2:Y:S01]  /*d2f0*/  LDL.LU R3, [R1+0xeac] ;  /* 0x000eac0001037983 */ /* 0x001ea20000300800 */
[----:B------:R-:W-:Y:S02]  /*d300*/  IMAD R29, R29, c[0x0][0x190], RZ ;  /* 0x000064001d1d7a24 */ /* 0x000fe400078e02ff */
[----:B------:R-:W-:Y:S02]  /*d310*/  IMAD R17, R17, c[0x0][0x190], RZ ;  /* 0x0000640011117a24 */ /* 0x000fe400078e02ff */
[----:B------:R-:W-:Y:S01]  /*d320*/  IMAD R16, R16, c[0x0][0x190], RZ ;  /* 0x0000640010107a24 */ /* 0x000fe200078e02ff */
[----:B------:R0:W-:Y:S04]  /*d330*/  STL [R1+0xe74], R29 ;  /* 0x000e741d01007387 */ /* 0x0001e80000100800 */
[----:B0-----:R-:W3:Y:S04]  /*d340*/  LDL.LU R29, [R1+0xb4] ;  /* 0x0000b400011d7983 */ /* 0x001ee80000300800 */
[----:B------:R0:W-:Y:S04]  /*d350*/  STL [R1+0xe78], R17 ;  /* 0x000e781101007387 */ /* 0x0001e80000100800 */
[----:B0-----:R-:W3:Y:S04]  /*d360*/  LDL.LU R17, [R1+0xa0] ;  /* 0x0000a00001117983 */ /* 0x001ee80000300800 */
[----:B------:R0:W-:Y:S04]  /*d370*/  STL [R1+0xe7c], R16 ;  /* 0x000e7c1001007387 */ /* 0x0001e80000100800 */
[----:B0-----:R-:W3:Y:S01]  /*d380*/  LDL.LU R16, [R1+0x8c] ;  /* 0x00008c0001107983 */ /* 0x001ee20000300800 */
[----:B------:R-:W-:-:S02]  /*d390*/  IMAD R15, R15, c[0x0][0x190], RZ ;  /* 0x000064000f0f7a24 */ /* 0x000fc400078e02ff */
[----:B------:R-:W-:Y:S02]  /*d3a0*/  IMAD R14, R14, c[0x0][0x190], RZ ;  /* 0x000064000e0e7a24 */ /* 0x000fe400078e02ff */
[----:B------:R-:W-:Y:S02]  /*d3b0*/  IMAD R13, R13, c[0x0][0x190], RZ ;  /* 0x000064000d0d7a24 */ /* 0x000fe400078e02ff */
[----:B------:R-:W-:Y:S01]  /*d3c0*/  IMAD R12, R12, c[0x0][0x190], RZ ;  /* 0x000064000c0c7a24 */ /* 0x000fe200078e02ff */
[----:B------:R-:W-:Y:S01]  /*d3d0*/  STL [R1+0xe80], R15 ;  /* 0x000e800f01007387 */ /* 0x000fe20000100800 */
[----:B------:R-:W-:Y:S02]  /*d3e0*/  IMAD R11, R11, c[0x0][0x190], RZ ;  /* 0x000064000b0b7a24 */ /* 0x000fe400078e02ff */
        /* <DEDUP_REMOVED lines=15> */
[----:B------:R0:W-:Y:S01]  /*d4e0*/  STL [R1+0xea8], R5 ;  /* 0x000ea80501007387 */ /* 0x0001e20000100800 */
[----:B--2---:R-:W-:-:S02]  /*d4f0*/  LEA R6, P3, R19, R3, 0x1 ;  /* 0x0000000313067211 */ /* 0x004fc400078608ff */
[-C--:B0-----:R-:W-:Y:S02]  /*d500*/  LEA R5, P2, R20, R3.reuse, 0x1 ;  /* 0x0000000314057211 */ /* 0x081fe400078408ff */
[-C--:B------:R-:W-:Y:S01]  /*d510*/  LEA R7, P1, R21, R3.reuse, 0x1 ;  /* 0x0000000315077211 */ /* 0x080fe200078208ff */
[----:B------:R0:W-:Y:S04]  /*d520*/  STL [R1+0xc1c], R6 ;  /* 0x000c1c0601007387 */ /* 0x0001e80000100800 */
[----:B------:R1:W-:Y:S01]  /*d530*/  STL [R1+0xc20], R5 ;  /* 0x000c200501007387 */ /* 0x0003e20000100800 */
[-C--:B------:R-:W-:Y:S02]  /*d540*/  LEA R8, P5, R24, R3.reuse, 0x1 ;  /* 0x0000000318087211 */ /* 0x080fe400078a08ff */
[-C--:B0-----:R-:W-:Y:S01]  /*d550*/  LEA R6, P0, R22, R3.reuse, 0x1 ;  /* 0x0000000316067211 */ /* 0x081fe200078008ff */
[----:B-1----:R-:W2:Y:S04]  /*d560*/  LDL.LU R5, [R1+0x104] ;  /* 0x0001040001057983 */ /* 0x002ea80000300800 */
[----:B------:R0:W-:Y:S04]  /*d570*/  STL [R1+0xc24], R7 ;  /* 0x000c240701007387 */ /* 0x0001e80000100800 */
[----:B------:R1:W-:Y:S01]  /*d580*/  STL [R1+0xc28], R6 ;  /* 0x000c280601007387 */ /* 0x0003e20000100800 */
[----:B0-----:R-:W-:-:S03]  /*d590*/  LEA R7, P6, R23, R3, 0x1 ;  /* 0x0000000317077211 */ /* 0x001fc600078c08ff */
[----:B-1----:R-:W2:Y:S04]  /*d5a0*/  LDL.LU R6, [R1+0x11c] ;  /* 0x00011c0001067983 */ /* 0x002ea80000300800 */
[----:B------:R4:W-:Y:S04]  /*d5b0*/  STL [R1+0xc2c], R7 ;  /* 0x000c2c0701007387 */ /* 0x0009e80000100800 */
[----:B------:R0:W-:Y:S01]  /*d5c0*/  STL [R1+0xc30], R8 ;  /* 0x000c300801007387 */ /* 0x0001e20000100800 */
[----:B----4-:R-:W-:Y:S02]  /*d5d0*/  LEA R7, P4, R25, R3, 0x1 ;  /* 0x0000000319077211 */ /* 0x010fe400078808ff */
[----:B0-----:R-:W-:-:S02]  /*d5e0*/  LEA.HI.X.SX32 R8, R19, R18, 0x1, P3 ;  /* 0x0000001213087211 */ /* 0x001fc400018f0eff */
[----:B------:R-:W4:Y:S04]  /*d5f0*/  LDL.LU R19, [R1+0xf4] ;  /* 0x0000f40001137983 */ /* 0x000f280000300800 */
[----:B------:R0:W-:Y:S01]  /*d600*/  STL [R1+0xc34], R7 ;  /* 0x000c340701007387 */ /* 0x0001e20000100800 */
[----:B------:R-:W-:-:S03]  /*d610*/  LEA.HI.X.SX32 R9, R20, R18, 0x1, P2 ;  /* 0x0000001214097211 */ /* 0x000fc600010f0eff */
[----:B0-----:R-:W2:Y:S04]  /*d620*/  LDL.LU R7, [R1+0x12c] ;  /* 0x00012c0001077983 */ /* 0x001ea80000300800 */
[----:B------:R3:W-:Y:S01]  /*d630*/  STL [R1+0xc14], R8 ;  /* 0x000c140801007387 */ /* 0x0007e20000100800 */
[----:B------:R-:W-:-:S03]  /*d640*/  LEA.HI.X.SX32 R10, R21, R18, 0x1, P1 ;  /* 0x00000012150a7211 */ /* 0x000fc600008f0eff */
[----:B------:R-:W2:Y:S01]  /*d650*/  LDL.LU R20, [R1+0xdc] ;  /* 0x0000dc0001147983 */ /* 0x000ea20000300800 */
[----:B---3--:R-:W-:-:S05]  /*d660*/  LEA R8, P3, R26, R3, 0x1 ;  /* 0x000000031a087211 */ /* 0x008fca00078608ff */
[----:B------:R0:W-:Y:S04]  /*d670*/  STL [R1+0xc18], R8 ;  /* 0x000c180801007387 */ /* 0x0001e80000100800 */
[----:B0-----:R-:W3:Y:S04]  /*d680*/  LDL.LU R8, [R1+0x144] ;  /* 0x0001440001087983 */ /* 0x001ee80000300800 */
[----:B------:R0:W-:Y:S04]  /*d690*/  STL [R1+0xc0c], R9 ;  /* 0x000c0c0901007387 */ /* 0x0001e80000100800 */
[----:B------:R-:W3:Y:S01]  /*d6a0*/  LDL.LU R21, [R1+0xcc] ;  /* 0x0000cc0001157983 */ /* 0x000ee20000300800 */
[----:B0-----:R-:W-:-:S05]  /*d6b0*/  LEA R9, P2, R28, R3, 0x1 ;  /* 0x000000031c097211 */ /* 0x001fca00078408ff */
[----:B------:R0:W-:Y:S04]  /*d6c0*/  STL [R1+0xc10], R9 ;  /* 0x000c100901007387 */ /* 0x0001e80000100800 */
[----:B0-----:R-:W4:Y:S01]  /*d6d0*/  LDL.LU R9, [R1+0x158] ;  /* 0x0001580001097983 */ /* 0x001f220000300800 */
[-C--:B------:R-:W-:Y:S02]  /*d6e0*/  LEA R12, P1, R16, R3.reuse, 0x1 ;  /* 0x00000003100c7211 */ /* 0x080fe400078208ff */
[----:B------:R-:W-:Y:S01]  /*d6f0*/  LEA.HI.X.SX32 R11, R22, R18, 0x1, P0 ;  /* 0x00000012160b7211 */ /* 0x000fe200000f0eff */
[----:B------:R0:W-:Y:S04]  /*d700*/  STL [R1+0xc04], R10 ;  /* 0x000c040a01007387 */ /* 0x0001e80000100800 */
[----:B0-----:R-:W4:Y:S04]  /*d710*/  LDL.LU R10, [R1+0x16c] ;  /* 0x00016c00010a7983 */ /* 0x001f280000300800 */
[----:B------:R-:W-:Y:S04]  /*d720*/  STL [R1+0xc08], R12 ;  /* 0x000c080c01007387 */ /* 0x000fe80000100800 */
[----:B------:R0:W-:Y:S04]  /*d730*/  STL [R1+0xbfc], R11 ;  /* 0x000bfc0b01007387 */ /* 0x0001e80000100800 */
[----:B0-----:R-:W4:Y:S01]  /*d740*/  LDL.LU R11, [R1+0x184] ;  /* 0x00018400010b7983 */ /* 0x001f220000300800 */
[----:B------:R-:W-:-:S02]  /*d750*/  LEA R13, P0, R17, R3, 0x1 ;  /* 0x00000003110d7211 */ /* 0x000fc400078008ff */
[-C--:B------:R-:W-:Y:S02]  /*d760*/  LEA.HI.X.SX32 R12, R23, R18.reuse, 0x1, P6 ;  /* 0x00000012170c7211 */ /* 0x080fe400030f0eff */
[----:B------:R-:W-:Y:S01]  /*d770*/  LEA R14, P6, R29, R3, 0x1 ;  /* 0x000000031d0e7211 */ /* 0x000fe200078c08ff */
[----:B------:R0:W-:Y:S04]  /*d780*/  STL [R1+0xc00], R13 ;  /* 0x000c000d01007387 */ /* 0x0001e80000100800 */
[----:B------:R1:W-:Y:S01]  /*d790*/  STL [R1+0xbf4], R12 ;  /* 0x000bf40c01007387 */ /* 0x0003e20000100800 */
[----:B0-----:R-:W-:-:S03]  /*d7a0*/  LEA.HI.X.SX32 R13, R24, R18, 0x1, P5 ;  /* 0x00000012180d7211 */ /* 0x001fc600028f0eff */
[----:B-1----:R-:W4:Y:S04]  /*d7b0*/  LDL.LU R12, [R1+0x18c] ;  /* 0x00018c00010c7983 */ /* 0x002f280000300800 */
[----:B------:R0:W-:Y:S04]  /*d7c0*/  STL [R1+0xbf8], R14 ;  /* 0x000bf80e01007387 */ /* 0x0001e80000100800 */
[----:B------:R1:W-:Y:S01]  /*d7d0*/  STL [R1+0xbec], R13 ;  /* 0x000bec0d01007387 */ /* 0x0003e20000100800 */
[----:B0-----:R-:W-:-:S03]  /*d7e0*/  LEA.HI.X.SX32 R14, R25, R18, 0x1, P4 ;  /* 0x00000012190e7211 */ /* 0x001fc600020f0eff */
[----:B-1----:R-:W4:Y:S01]  /*d7f0*/  LDL.LU R13, [R1+0x188] ;  /* 0x00018800010d7983 */ /* 0x002f220000300800 */
[-C--:B--2---:R-:W-:Y:S02]  /*d800*/  LEA R22, P4, R20, R3.reuse, 0x1 ;  /* 0x0000000314167211 */ /* 0x084fe400078808ff */
[----:B---3--:R-:W-:-:S05]  /*d810*/  LEA R15, P5, R21, R3, 0x1 ;  /* 0x00000003150f7211 */ /* 0x008fca00078a08ff */
[----:B------:R0:W-:Y:S04]  /*d820*/  STL [R1+0xbf0], R15 ;  /* 0x000bf00f01007387 */ /* 0x0001e80000100800 */
[----:B------:R1:W-:Y:S01]  /*d830*/  STL [R1+0xbe4], R14 ;  /* 0x000be40e01007387 */ /* 0x0003e20000100800 */
[----:B0-----:R-:W-:-:S03]  /*d840*/  LEA.HI.X.SX32 R15, R26, R18, 0x1, P3 ;  /* 0x000000121a0f7211 */ /* 0x001fc600018f0eff */
[----:B-1----:R-:W2:Y:S04]  /*d850*/  LDL.LU R14, [R1+0x180] ;  /* 0x00018000010e7983 */ /* 0x002ea80000300800 */
[----:B------:R-:W-:Y:S04]  /*d860*/  STL [R1+0xbe8], R22 ;  /* 0x000be81601007387 */ /* 0x000fe80000100800 */
[----:B------:R0:W-:Y:S01]  /*d870*/  STL [R1+0x858], R15 ;  /* 0x0008580f01007387 */ /* 0x0001e20000100800 */
[----:B----4-:R-:W-:-:S03]  /*d880*/  LEA R23, P3, R19, R3, 0x1 ;  /* 0x0000000313177211 */ /* 0x010fc600078608ff */
[----:B0-----:R-:W3:Y:S01]  /*d890*/  LDL.LU R15, [R1+0x17c] ;  /* 0x00017c00010f7983 */ /* 0x001ee20000300800 */
[----:B------:R-:W-:-:S03]  /*d8a0*/  LEA.HI.X.SX32 R22, R28, R18, 0x1, P2 ;  /* 0x000000121c167211 */ /* 0x000fc600010f0eff */
[----:B------:R0:W-:Y:S04]  /*d8b0*/  STL [R1+0x878], R23 ;  /* 0x0008781701007387 */ /* 0x0001e80000100800 */
[----:B------:R1:W-:Y:S01]  /*d8c0*/  STL [R1+0x85c], R22 ;  /* 0x00085c1601007387 */ /* 0x0003e20000100800 */
[-C--:B0-----:R-:W-:Y:S02]  /*d8d0*/  LEA R23, P2, R5, R3.reuse, 0x1 ;  /* 0x0000000305177211 */ /* 0x081fe400078408ff */
[----:B-1----:R-:W-:Y:S02]  /*d8e0*/  LEA.HI.X.SX32 R22, R16, R18, 0x1, P1 ;  /* 0x0000001210167211 */ /* 0x002fe400008f0eff */
[----:B------:R-:W4:Y:S04]  /*d8f0*/  LDL.LU R16, [R1+0x178] ;  /* 0x0001780001107983 */ /* 0x000f280000300800 */
[----:B------:R0:W-:Y:S04]  /*d900*/  STL [R1+0x880], R23 ;  /* 0x0008801701007387 */ /* 0x0001e80000100800 */
[----:B------:R1:W-:Y:S01]  /*d910*/  STL [R1+0x860], R22 ;  /* 0x0008601601007387 */ /* 0x0003e20000100800 */
[----:B0-----:R-:W-:-:S02]  /*d920*/  LEA R23, P1, R6, R3, 0x1 ;  /* 0x0000000306177211 */ /* 0x001fc400078208ff */
[-C--:B-1----:R-:W-:Y:S02]  /*d930*/  LEA.HI.X.SX32 R22, R17, R18.reuse, 0x1, P0 ;  /* 0x0000001211167211 */ /* 0x082fe400000f0eff */
[----:B------:R-:W4:Y:S04]  /*d940*/  LDL.LU R17, [R1+0x174] ;  /* 0x0001740001117983 */ /* 0x000f280000300800 */
[----:B------:R-:W-:Y:S04]  /*d950*/  STL [R1+0x888], R23 ;  /* 0x0008881701007387 */ /* 0x000fe80000100800 */
[----:B------:R0:W-:Y:S02]  /*d960*/  STL [R1+0x864], R22 ;  /* 0x0008641601007387 */ /* 0x0001e40000100800 */
[----:B0-----:R-:W-:-:S02]  /*d970*/  LEA.HI.X.SX32 R22, R29, R18, 0x1, P6 ;  /* 0x000000121d167211 */ /* 0x001fc400030f0eff */
[----:B------:R-:W4:Y:S01]  /*d980*/  LDL.LU R29, [R1+0x170] ;  /* 0x00017000011d7983 */ /* 0x000f220000300800 */
[----:B------:R-:W-:-:S05]  /*d990*/  LEA R23, P0, R7, R3, 0x1 ;  /* 0x0000000307177211 */ /* 0x000fca00078008ff */
[----:B------:R-:W-:Y:S04]  /*d9a0*/  STL [R1+0x890], R23 ;  /* 0x0008901701007387 */ /* 0x000fe80000100800 */
[----:B------:R0:W-:Y:S02]  /*d9b0*/  STL [R1+0x868], R22 ;  /* 0x0008681601007387 */ /* 0x0001e40000100800 */
[----:B0-----:R-:W-:Y:S02]  /*d9c0*/  LEA.HI.X.SX32 R22, R21, R18, 0x1, P5 ;  /* 0x0000001215167211 */ /* 0x001fe400028f0eff */
        /* <DEDUP_REMOVED lines=12> */
[----:B------:R0:W-:Y:S04]  /*da90*/  STL [R1+0x8a8], R23 ;  /* 0x0008a81701007387 */ /* 0x0001e80000100800 */
[----:B------:R1:W-:Y:S01]  /*daa0*/  STL [R1+0x874], R22 ;  /* 0x0008741601007387 */ /* 0x0003e20000100800 */
[----:B0-----:R-:W-:Y:S02]  /*dab0*/  LEA R23, P3, R11, R3, 0x1 ;  /* 0x000000030b177211 */ /* 0x001fe400078608ff */
[-C--:B-1----:R-:W-:Y:S02]  /*dac0*/  LEA.HI.X.SX32 R22, R5, R18.reuse, 0x1, P2 ;  /* 0x0000001205167211 */ /* 0x082fe400010f0eff */
[----:B------:R-:W4:Y:S04]  /*dad0*/  LDL.LU R5, [R1+0x15c] ;  /* 0x00015c0001057983 */ /* 0x000f280000300800 */
[----:B------:R-:W-:Y:S04]  /*dae0*/  STL [R1+0x8b0], R23 ;  /* 0x0008b01701007387 */ /* 0x000fe80000100800 */
[----:B------:R0:W-:Y:S02]  /*daf0*/  STL [R1+0x87c], R22 ;  /* 0x00087c1601007387 */ /* 0x0001e40000100800 */
[----:B0-----:R-:W-:-:S02]  /*db00*/  LEA.HI.X.SX32 R22, R6, R18, 0x1, P1 ;  /* 0x0000001206167211 */ /* 0x001fc400008f0eff */
        /* <DEDUP_REMOVED lines=11> */
[----:B--2---:R-:W-:-:S05]  /*dbc0*/  LEA R23, P0, R14, R3, 0x1 ;  /* 0x000000030e177211 */ /* 0x004fca00078008ff */
[----:B------:R-:W-:Y:S04]  /*dbd0*/  STL [R1+0x8c8], R23 ;  /* 0x0008c81701007387 */ /* 0x000fe80000100800 */
[----:B------:R0:W-:Y:S02]  /*dbe0*/  STL [R1+0x894], R22 ;  /* 0x0008941601007387 */ /* 0x0001e40000100800 */
[----:B0-----:R-:W-:Y:S02]  /*dbf0*/  LEA.HI.X.SX32 R22, R9, R18, 0x1, P5 ;  /* 0x0000001209167211 */ /* 0x001fe400028f0eff */
[----:B------:R-:W2:Y:S01]  /*dc00*/  LDL.LU R9, [R1+0x148] ;  /* 0x0001480001097983 */ /* 0x000ea20000300800 */
[----:B---3--:R-:W-:-:S05]  /*dc10*/  LEA R23, P6, R15, R3, 0x1 ;  /* 0x000000030f177211 */ /* 0x008fca00078c08ff */
[----:B------:R-:W-:Y:S04]  /*dc20*/  STL [R1+0x8d0], R23 ;  /* 0x0008d01701007387 */ /* 0x000fe80000100800 */
[----:B------:R0:W-:Y:S02]  /*dc30*/  STL [R1+0x89c], R22 ;  /* 0x00089c1601007387 */ /* 0x0001e40000100800 */
[----:B0-----:R-:W-:Y:S02]  /*dc40*/  LEA.HI.X.SX32 R22, R10, R18, 0x1, P4 ;  /* 0x000000120a167211 */ /* 0x001fe400020f0eff */
[----:B------:R-:W3:Y:S01]  /*dc50*/  LDL.LU R10, [R1+0x140] ;  /* 0x00014000010a7983 */ /* 0x000ee20000300800 */
[----:B----4-:R-:W-:-:S05]  /*dc60*/  LEA R23, P5, R16, R3, 0x1 ;  /* 0x0000000310177211 */ /* 0x010fca00078a08ff */
        /* <DEDUP_REMOVED lines=49> */
[-C--:B------:R-:W-:Y:S02]  /*df80*/  LEA.HI.X.SX32 R19, R19, R18.reuse, 0x1, P0 ;  /* 0x0000001213137211 */ /* 0x080fe400000f0eff */
[-C--:B------:R-:W-:Y:S02]  /*df90*/  LEA.HI.X.SX32 R5, R5, R18.reuse, 0x1, P6 ;  /* 0x0000001205057211 */ /* 0x080fe400030f0eff */
[-C--:B------:R-:W-:Y:S02]  /*dfa0*/  LEA.HI.X.SX32 R6, R6, R18.reuse, 0x1, P5 ;  /* 0x0000001206067211 */ /* 0x080fe400028f0eff */
[----:B------:R-:W-:Y:S02]  /*dfb0*/  LEA.HI.X.SX32 R7, R7, R18, 0x1, P4 ;  /* 0x0000001207077211 */ /* 0x000fe400020f0eff */
[----:B--2---:R-:W-:-:S05]  /*dfc0*/  LEA R23, P2, R9, R3, 0x1 ;  /* 0x0000000309177211 */ /* 0x004fca00078408ff */
[----:B------:R-:W-:Y:S04]  /*dfd0*/  STL [R1+0x928], R23 ;  /* 0x0009281701007387 */ /* 0x000fe80000100800 */
[----:B------:R0:W-:Y:S04]  /*dfe0*/  STL [R1+0x8f4], R22 ;  /* 0x0008f41601007387 */ /* 0x0001e80000100800 */
[----:B0-----:R-:W2:Y:S01]  /*dff0*/  LDL.LU R22, [R1+0x10c] ;  /* 0x00010c0001167983 */ /* 0x001ea20000300800 */
[----:B---3--:R-:W-:-:S05]  /*e000*/  LEA R23, P1, R10, R3, 0x1 ;  /* 0x000000030a177211 */ /* 0x008fca00078208ff */
[----:B------:R-:W-:Y:S04]  /*e010*/  STL [R1+0x930], R23 ;  /* 0x0009301701007387 */ /* 0x000fe80000100800 */
[----:B------:R0:W-:Y:S04]  /*e020*/  STL [R1+0x8fc], R19 ;  /* 0x0008fc1301007387 */ /* 0x0001e80000100800 */
[----:B0-----:R-:W3:Y:S01]  /*e030*/  LDL.LU R19, [R1+0x108] ;  /* 0x0001080001137983 */ /* 0x001ee20000300800 */
[----:B----4-:R-:W-:-:S05]  /*e040*/  LEA R23, P0, R11, R3, 0x1 ;  /* 0x000000030b177211 */ /* 0x010fca00078008ff */
[----:B------:R-:W-:Y:S04]  /*e050*/  STL [R1+0x938], R23 ;  /* 0x0009381701007387 */ /* 0x000fe80000100800 */
[----:B------:R0:W-:Y:S04]  /*e060*/  STL [R1+0x904], R5 ;  /* 0x0009040501007387 */ /* 0x0001e80000100800 */
[----:B0-----:R-:W4:Y:S01]  /*e070*/  LDL.LU R5, [R1+0x100] ;  /* 0x0001000001057983 */ /* 0x001f220000300800 */
[----:B------:R-:W-:-:S05]  /*e080*/  LEA R23, P6, R12, R3, 0x1 ;  /* 0x000000030c177211 */ /* 0x000fca00078c08ff */
[----:B------:R-:W-:Y:S04]  /*e090*/  STL [R1+0x940], R23 ;  /* 0x0009401701007387 */ /* 0x000fe80000100800 */
[----:B------:R0:W-:Y:S04]  /*e0a0*/  STL [R1+0x90c], R6 ;  /* 0x00090c0601007387 */ /* 0x0001e80000100800 */
[----:B0-----:R-:W4:Y:S01]  /*e0b0*/  LDL.LU R6, [R1+0xfc] ;  /* 0x0000fc0001067983 */ /* 0x001f220000300800 */
[----:B------:R-:W-:-:S05]  /*e0c0*/  LEA R23, P5, R13, R3, 0x1 ;  /* 0x000000030d177211 */ /* 0x000fca00078a08ff */
[----:B------:R-:W-:Y:S04]  /*e0d0*/  STL [R1+0x948], R23 ;  /* 0x0009481701007387 */ /* 0x000fe80000100800 */
[----:B------:R0:W-:Y:S01]  /*e0e0*/  STL [R1+0x914], R7 ;  /* 0x0009140701007387 */ /* 0x0001e20000100800 */
[----:B------:R-:W-:-:S03]  /*e0f0*/  LEA.HI.X.SX32 R8, R8, R18, 0x1, P3 ;  /* 0x0000001208087211 */ /* 0x000fc600018f0eff */
        /* <DEDUP_REMOVED lines=16> */
[----:B------:R-:W-:Y:S02]  /*e200*/  LEA R23, P1, R17, R3, 0x1 ;  /* 0x0000000311177211 */ /* 0x000fe400078208ff */
[----:B------:R-:W-:-:S03]  /*e210*/  LEA.HI.X.SX32 R12, R12, R18, 0x1, P6 ;  /* 0x000000120c0c7211 */ /* 0x000fc600030f0eff */
[----:B------:R-:W-:Y:S04]  /*e220*/  STL [R1+0x968], R23 ;  /* 0x0009681701007387 */ /* 0x000fe80000100800 */
[----:B------:R0:W-:Y:S04]  /*e230*/  STL [R1+0x934], R11 ;  /* 0x0009340b01007387 */ /* 0x0001e80000100800 */
[----:B0-----:R-:W4:Y:S01]  /*e240*/  LDL.LU R11, [R1+0xe4] ;  /* 0x0000e400010b7983 */ /* 0x001f220000300800 */
[----:B------:R-:W-:-:S05]  /*e250*/  LEA R23, P0, R29, R3, 0x1 ;  /* 0x000000031d177211 */ /* 0x000fca00078008ff */
[----:B------:R-:W-:Y:S04]  /*e260*/  STL [R1+0x970], R23 ;  /* 0x0009701701007387 */ /* 0x000fe80000100800 */
[----:B------:R0:W-:Y:S04]  /*e270*/  STL [R1+0x93c], R12 ;  /* 0x00093c0c01007387 */ /* 0x0001e80000100800 */
[----:B0-----:R-:W4:Y:S01]  /*e280*/  LDL.LU R12, [R1+0xe0] ;  /* 0x0000e000010c7983 */ /* 0x001f220000300800 */
[----:B------:R-:W-:Y:S02]  /*e290*/  LEA.HI.X.SX32 R13, R13, R18, 0x1, P5 ;  /* 0x000000120d0d7211 */ /* 0x000fe400028f0eff */
[----:B------:R-:W-:-:S05]  /*e2a0*/  LEA R23, P6, R21, R3, 0x1 ;  /* 0x0000000315177211 */ /* 0x000fca00078c08ff */
[----:B------:R-:W-:Y:S01]  /*e2b0*/  STL [R1+0x978], R23 ;  /* 0x0009781701007387 */ /* 0x000fe20000100800 */
[----:B------:R-:W-:-:S03]  /*e2c0*/  LEA.HI.X.SX32 R14, R14, R18, 0x1, P4 ;  /* 0x000000120e0e7211 */ /* 0x000fc600020f0eff */
        /* <DEDUP_REMOVED lines=18> */
[----:B------:R0:W-:Y:S04]  /*e3f0*/  STL [R1+0x998], R23 ;  /* 0x0009981701007387 */ /* 0x0001e80000100800 */
[----:B------:R-:W4:Y:S04]  /*e400*/  LDL.LU R17, [R1+0xc4] ;  /* 0x0000c40001117983 */ /* 0x000f280000300800 */
[----:B------:R1:W-:Y:S01]  /*e410*/  STL [R1+0x964], R24 ;  /* 0x0009641801007387 */ /* 0x0003e20000100800 */
[----:B0-----:R-:W-:Y:S02]  /*e420*/  LEA R23, P1, R6, R3, 0x1 ;  /* 0x0000000306177211 */ /* 0x001fe400078208ff */
[----:B-1----:R-:W-:-:S03]  /*e430*/  LEA.HI.X.SX32 R24, R29, R18, 0x1, P0 ;  /* 0x000000121d187211 */ /* 0x002fc600000f0eff */
        /* <DEDUP_REMOVED lines=16> */
[----:B------:R-:W-:Y:S01]  /*e540*/  STL [R1+0x984], R24 ;  /* 0x0009841801007387 */ /* 0x000fe20000100800 */
[----:B0-----:R-:W-:-:S03]  /*e550*/  LEA.HI.X.SX32 R23, R19, R18, 0x1, P3 ;  /* 0x0000001213177211 */ /* 0x001fc600018f0eff */
[----:B------:R-:W4:Y:S01]  /*e560*/  LDL.LU R19, [R1+0xb0] ;  /* 0x0000b00001137983 */ /* 0x000f220000300800 */
        /* <DEDUP_REMOVED lines=16> */
[----:B------:R0:W-:Y:S04]  /*e670*/  STL [R1+0x9d8], R22 ;  /* 0x0009d81601007387 */ /* 0x0001e80000100800 */
[----:B------:R1:W-:Y:S01]  /*e680*/  STL [R1+0x9a4], R7 ;  /* 0x0009a40701007387 */ /* 0x0003e20000100800 */
[----:B0-----:R-:W-:-:S03]  /*e690*/  LEA.HI.X.SX32 R22, R8, R18, 0x1, P6 ;  /* 0x0000001208167211 */ /* 0x001fc600030f0eff */
[----:B-1----:R-:W4:Y:S01]  /*e6a0*/  LDL.LU R7, [R1+0x9c] ;  /* 0x00009c0001077983 */ /* 0x002f220000300800 */
[----:B------:R-:W-:-:S05]  /*e6b0*/  LEA R24, P0, R14, R3, 0x1 ;  /* 0x000000030e187211 */ /* 0x000fca00078008ff */
[----:B------:R-:W-:Y:S04]  /*e6c0*/  STL [R1+0x9e0], R24 ;  /* 0x0009e01801007387 */ /* 0x000fe80000100800 */
[----:B------:R0:W-:Y:S02]  /*e6d0*/  STL [R1+0x9ac], R22 ;  /* 0x0009ac1601007387 */ /* 0x0001e40000100800 */
[----:B0-----:R-:W-:Y:S02]  /*e6e0*/  LEA.HI.X.SX32 R22, R9, R18, 0x1, P5 ;  /* 0x0000001209167211 */ /* 0x001fe400028f0eff */
[----:B--2---:R-:W-:-:S05]  /*e6f0*/  LEA R8, P6, R15, R3, 0x1 ;  /* 0x000000030f087211 */ /* 0x004fca00078c08ff */
[----:B------:R0:W-:Y:S04]  /*e700*/  STL [R1+0x9e8], R8 ;  /* 0x0009e80801007387 */ /* 0x0001e80000100800 */
[----:B0-----:R-:W2:Y:S01]  /*e710*/  LDL.LU R8, [R1+0x98] ;  /* 0x0000980001087983 */ /* 0x001ea20000300800 */
[----:B---3--:R-:W-:-:S03]  /*e720*/  LEA R9, P5, R16, R3, 0x1 ;  /* 0x0000000310097211 */ /* 0x008fc600078a08ff */
[----:B------:R-:W-:Y:S04]  /*e730*/  STL [R1+0x9b4], R22 ;  /* 0x0009b41601007387 */ /* 0x000fe80000100800 */
[----:B------:R0:W-:Y:S04]  /*e740*/  STL [R1+0x9f0], R9 ;  /* 0x0009f00901007387 */ /* 0x0001e80000100800 */
[----:B0-----:R-:W3:Y:S01]  /*e750*/  LDL.LU R9, [R1+0x94] ;  /* 0x0000940001097983 */ /* 0x001ee20000300800 */
[----:B------:R-:W-:Y:S02]  /*e760*/  LEA.HI.X.SX32 R22, R10, R18, 0x1, P4 ;  /* 0x000000120a167211 */ /* 0x000fe400020f0eff */
[----:B----4-:R-:W-:-:S03]  /*e770*/  LEA R10, P4, R17, R3, 0x1 ;  /* 0x00000003110a7211 */ /* 0x010fc600078808ff */
[----:B------:R0:W-:Y:S04]  /*e780*/  STL [R1+0x9bc], R22 ;  /* 0x0009bc1601007387 */ /* 0x0001e80000100800 */
[----:B------:R1:W-:Y:S01]  /*e790*/  STL [R1+0x9f8], R10 ;  /* 0x0009f80a01007387 */ /* 0x0003e20000100800 */
[----:B0-----:R-:W-:-:S03]  /*e7a0*/  LEA.HI.X.SX32 R22, R11, R18, 0x1, P3 ;  /* 0x000000120b167211 */ /* 0x001fc600018f0eff */
[----:B-1----:R-:W4:Y:S01]  /*e7b0*/  LDL.LU R10, [R1+0x90] ;  /* 0x00009000010a7983 */ /* 0x002f220000300800 */
[----:B------:R-:W-:-:S03]  /*e7c0*/  LEA R11, P3, R29, R3, 0x1 ;  /* 0x000000031d0b7211 */ /* 0x000fc600078608ff */
[----:B------:R0:W-:Y:S04]  /*e7d0*/  STL [R1+0x9c4], R22 ;  /* 0x0009c41601007387 */ /* 0x0001e80000100800 */
[----:B------:R1:W-:Y:S01]  /*e7e0*/  STL [R1+0xa00], R11 ;  /* 0x000a000b01007387 */ /* 0x0003e20000100800 */
[-C--:B0-----:R-:W-:Y:S02]  /*e7f0*/  LEA.HI.X.SX32 R22, R12, R18.reuse, 0x1, P2 ;  /* 0x000000120c167211 */ /* 0x081fe400010f0eff */
[----:B------:R-:W-:Y:S01]  /*e800*/  LEA R12, P2, R21, R3, 0x1 ;  /* 0x00000003150c7211 */ /* 0x000fe200078408ff */
[----:B-1----:R-:W4:Y:S04]  /*e810*/  LDL.LU R11, [R1+0x88] ;  /* 0x00008800010b7983 */ /* 0x002f280000300800 */
[----:B------:R-:W-:Y:S04]  /*e820*/  STL [R1+0x9cc], R22 ;  /* 0x0009cc1601007387 */ /* 0x000fe80000100800 */
[----:B------:R0:W-:Y:S04]  /*e830*/  STL [R1+0xa08], R12 ;  /* 0x000a080c01007387 */ /* 0x0001e80000100800 */
[----:B0-----:R-:W4:Y:S01]  /*e840*/  LDL.LU R12, [R1+0x84] ;  /* 0x00008400010c7983 */ /* 0x001f220000300800 */
[----:B------:R-:W-:-:S02]  /*e850*/  LEA.HI.X.SX32 R22, R13, R18, 0x1, P1 ;  /* 0x000000120d167211 */ /* 0x000fc400008f0eff */
[----:B------:R-:W-:-:S03]  /*e860*/  LEA R13, P1, R20, R3, 0x1 ;  /* 0x00000003140d7211 */ /* 0x000fc600078208ff */
[----:B------:R-:W-:Y:S04]  /*e870*/  STL [R1+0x9d4], R22 ;  /* 0x0009d41601007387 */ /* 0x000fe80000100800 */
[----:B------:R0:W-:Y:S01]  /*e880*/  STL [R1+0xa10], R13 ;  /* 0x000a100d01007387 */ /* 0x0001e20000100800 */
[----:B------:R-:W-:-:S03]  /*e890*/  LEA.HI.X.SX32 R14, R14, R18, 0x1, P0 ;  /* 0x000000120e0e7211 */ /* 0x000fc600000f0eff */
[----:B0-----:R-:W4:Y:S01]  /*e8a0*/  LDL.LU R13, [R1+0x80] ;  /* 0x00008000010d7983 */ /* 0x001f220000300800 */
[----:B------:R-:W-:-:S03]  /*e8b0*/  LEA.HI.X.SX32 R15, R15, R18, 0x1, P6 ;  /* 0x000000120f0f7211 */ /* 0x000fc600030f0eff */
[----:B------:R0:W-:Y:S01]  /*e8c0*/  STL [R1+0x9dc], R14 ;  /* 0x0009dc0e01007387 */ /* 0x0001e20000100800 */
[----:B------:R-:W-:-:S03]  /*e8d0*/  LEA R22, P0, R19, R3, 0x1 ;  /* 0x0000000313167211 */ /* 0x000fc600078008ff */
[----:B0-----:R-:W4:Y:S04]  /*e8e0*/  LDL.LU R14, [R1+0x7c] ;  /* 0x00007c00010e7983 */ /* 0x001f280000300800 */
[----:B------:R-:W-:Y:S04]  /*e8f0*/  STL [R1+0xa18], R22 ;  /* 0x000a181601007387 */ /* 0x000fe80000100800 */
[----:B------:R0:W-:Y:S01]  /*e900*/  STL [R1+0x9e4], R15 ;  /* 0x0009e40f01007387 */ /* 0x0001e20000100800 */
[----:B------:R-:W-:-:S03]  /*e910*/  LEA.HI.X.SX32 R16, R16, R18, 0x1, P5 ;  /* 0x0000001210107211 */ /* 0x000fc600028f0eff */
[----:B0-----:R-:W4:Y:S01]  /*e920*/  LDL.LU R15, [R1+0x78] ;  /* 0x00007800010f7983 */ /* 0x001f220000300800 */
[----:B------:R-:W-:-:S05]  /*e930*/  LEA R22, P6, R23, R3, 0x1 ;  /* 0x0000000317167211 */ /* 0x000fca00078c08ff */
[----:B------:R-:W-:Y:S04]  /*e940*/  STL [R1+0xa20], R22 ;  /* 0x000a201601007387 */ /* 0x000fe80000100800 */
[----:B------:R0:W-:Y:S04]  /*e950*/  STL [R1+0x9ec], R16 ;  /* 0x0009ec1001007387 */ /* 0x0001e80000100800 */
[----:B0-----:R-:W4:Y:S01]  /*e960*/  LDL.LU R16, [R1+0x74] ;  /* 0x0000740001107983 */ /* 0x001f220000300800 */
[----:B------:R-:W-:Y:S02]  /*e970*/  LEA R22, P5, R5, R3, 0x1 ;  /* 0x0000000305167211 */ /* 0x000fe400078a08ff */
[----:B------:R-:W-:-:S03]  /*e980*/  LEA.HI.X.SX32 R24, R17, R18, 0x1, P4 ;  /* 0x0000001211187211 */ /* 0x000fc600020f0eff */
[----:B------:R0:W-:Y:S04]  /*e990*/  STL [R1+0xa28], R22 ;  /* 0x000a281601007387 */ /* 0x0001e80000100800 */
[----:B------:R-:W4:Y:S04]  /*e9a0*/  LDL.LU R17, [R1+0x70] ;  /* 0x0000700001117983 */ /* 0x000f280000300800 */
[----:B------:R1:W-:Y:S01]  /*e9b0*/  STL [R1+0x9f4], R24 ;  /* 0x0009f41801007387 */ /* 0x0003e20000100800 */
[----:B0-----:R-:W-:Y:S02]  /*e9c0*/  LEA R22, P4, R6, R3, 0x1 ;  /* 0x0000000306167211 */ /* 0x001fe400078808ff */
[----:B-1----:R-:W-:-:S03]  /*e9d0*/  LEA.HI.X.SX32 R24, R29, R18, 0x1, P3 ;  /* 0x000000121d187211 */ /* 0x002fc600018f0eff */
[----:B------:R0:W-:Y:S04]  /*e9e0*/  STL [R1+0xa30], R22 ;  /* 0x000a301601007387 */ /* 0x0001e80000100800 */
[----:B------:R-:W4:Y:S01]  /*e9f0*/  LDL.LU R29, [R1+0x6c] ;  /* 0x00006c00011d7983 */ /* 0x000f220000300800 */
[----:B------:R-:W-:-:S03]  /*ea00*/  LEA.HI.X.SX32 R21, R21, R18, 0x1, P2 ;  /* 0x0000001215157211 */ /* 0x000fc600010f0eff */
[----:B------:R-:W-:Y:S01]  /*ea10*/  STL [R1+0x9fc], R24 ;  /* 0x0009fc1801007387 */ /* 0x000fe20000100800 */
[----:B0-----:R-:W-:-:S05]  /*ea20*/  LEA R22, P3, R7, R3, 0x1 ;  /* 0x0000000307167211 */ /* 0x001fca00078608ff */
[----:B------:R0:W-:Y:S01]  /*ea30*/  STL [R1+0xa38], R22 ;  /* 0x000a381601007387 */ /* 0x0001e20000100800 */
[----:B------:R-:W-:-:S03]  /*ea40*/  LEA.HI.X.SX32 R20, R20, R18, 0x1, P1 ;  /* 0x0000001214147211 */ /* 0x000fc600008f0eff */
[----:B0-----:R-:W4:Y:S04]  /*ea50*/  LDL.LU R22, [R1+0x68] ;  /* 0x0000680001167983 */ /* 0x001f280000300800 */
[----:B------:R0:W-:Y:S04]  /*ea60*/  STL [R1+0xa04], R21 ;  /* 0x000a041501007387 */ /* 0x0001e80000100800 */
[----:B0-----:R-:W4:Y:S01]  /*ea70*/  LDL.LU R21, [R1+0x64] ;  /* 0x0000640001157983 */ /* 0x001f220000300800 */
[-C--:B------:R-:W-:Y:S02]  /*ea80*/  LEA.HI.X.SX32 R25, R23, R18.reuse, 0x1, P6 ;  /* 0x0000001217197211 */ /* 0x080fe400030f0eff */
[----:B------:R-:W-:-:S02]  /*ea90*/  LEA.HI.X.SX32 R23, R5, R18, 0x1, P5 ;  /* 0x0000001205177211 */ /* 0x000fc400028f0eff */
[----:B------:R-:W-:Y:S02]  /*eaa0*/  LEA.HI.X.SX32 R7, R7, R18, 0x1, P3 ;  /* 0x0000001207077211 */ /* 0x000fe400018f0eff */
[----:B--2---:R-:W-:-:S05]  /*eab0*/  LEA R24, P2, R8, R3, 0x1 ;  /* 0x0000000308187211 */ /* 0x004fca00078408ff */
[----:B------:R-:W-:Y:S04]  /*eac0*/  STL [R1+0xa40], R24 ;  /* 0x000a401801007387 */ /* 0x000fe80000100800 */
[----:B------:R0:W-:Y:S02]  /*ead0*/  STL [R1+0xa0c], R20 ;  /* 0x000a0c1401007387 */ /* 0x0001e40000100800 */
[----:B0-----:R-:W-:Y:S02]  /*eae0*/  LEA.HI.X.SX32 R20, R19, R18, 0x1, P0 ;  /* 0x0000001213147211 */ /* 0x001fe400000f0eff */
[----:B------:R-:W2:Y:S01]  /*eaf0*/  LDL.LU R19, [R1+0x60] ;  /* 0x0000600001137983 */ /* 0x000ea20000300800 */
[----:B---3--:R-:W-:-:S05]  /*eb00*/  LEA R24, P1, R9, R3, 0x1 ;  /* 0x0000000309187211 */ /* 0x008fca00078208ff */
[----:B------:R-:W-:Y:S04]  /*eb10*/  STL [R1+0xa48], R24 ;  /* 0x000a481801007387 */ /* 0x000fe80000100800 */
[----:B------:R0:W-:Y:S04]  /*eb20*/  STL [R1+0xa14], R20 ;  /* 0x000a141401007387 */ /* 0x0001e80000100800 */
[----:B0-----:R-:W3:Y:S01]  /*eb30*/  LDL.LU R20, [R1+0x5c] ;  /* 0x00005c0001147983 */ /* 0x001ee20000300800 */
[----:B----4-:R-:W-:-:S05]  /*eb40*/  LEA R24, P0, R10, R3, 0x1 ;  /* 0x000000030a187211 */ /* 0x010fca00078008ff */
[----:B------:R0:W-:Y:S04]  /*eb50*/  STL [R1+0xa50], R24 ;  /* 0x000a501801007387 */ /* 0x0001e80000100800 */
[----:B------:R1:W-:Y:S04]  /*eb60*/  STL [R1+0xa1c], R25 ;  /* 0x000a1c1901007387 */ /* 0x0003e80000100800 */
[----:B------:R-:W4:Y:S01]  /*eb70*/  LDL.LU R5, [R1+0x58] ;  /* 0x0000580001057983 */ /* 0x000f220000300800 */
[----:B0-----:R-:W-:-:S05]  /*eb80*/  LEA R24, P6, R11, R3, 0x1 ;  /* 0x000000030b187211 */ /* 0x001fca00078c08ff */
[----:B------:R0:W-:Y:S04]  /*eb90*/  STL [R1+0xa58], R24 ;  /* 0x000a581801007387 */ /* 0x0001e80000100800 */
[----:B------:R0:W-:Y:S01]  /*eba0*/  STL [R1+0xa24], R23 ;  /* 0x000a241701007387 */ /* 0x0001e20000100800 */
[----:B-1----:R-:W-:Y:S02]  /*ebb0*/  LEA R25, P5, R12, R3, 0x1 ;  /* 0x000000030c197211 */ /* 0x002fe400078a08ff */
[----:B0-----:R-:W-:-:S03]  /*ebc0*/  LEA.HI.X.SX32 R24, R6, R18, 0x1, P4 ;  /* 0x0000001206187211 */ /* 0x001fc600020f0eff */
[----:B------:R-:W-:Y:S04]  /*ebd0*/  STL [R1+0xa60], R25 ;  /* 0x000a601901007387 */ /* 0x000fe80000100800 */
[----:B------:R-:W4:Y:S04]  /*ebe0*/  LDL.LU R6, [R1+0x54] ;  /* 0x0000540001067983 */ /* 0x000f280000300800 */
[----:B------:R-:W-:Y:S01]  /*ebf0*/  STL [R1+0xa2c], R24 ;  /* 0x000a2c1801007387 */ /* 0x000fe20000100800 */
[----:B------:R-:W-:-:S05]  /*ec00*/  LEA R23, P4, R13, R3, 0x1 ;  /* 0x000000030d177211 */ /* 0x000fca00078808ff */
[----:B------:R-:W-:Y:S04]  /*ec10*/  STL [R1+0xa68], R23 ;  /* 0x000a681701007387 */ /* 0x000fe80000100800 */
[----:B------:R0:W-:Y:S04]  /*ec20*/  STL [R1+0xa34], R7 ;  /* 0x000a340701007387 */ /* 0x0001e80000100800 */
[----:B0-----:R-:W4:Y:S01]  /*ec30*/  LDL.LU R7, [R1+0x50] ;  /* 0x0000500001077983 */ /* 0x001f220000300800 */
[----:B------:R-:W-:Y:S02]  /*ec40*/  LEA R24, P3, R14, R3, 0x1 ;  /* 0x000000030e187211 */ /* 0x000fe400078608ff */
[----:B------:R-:W-:-:S03]  /*ec50*/  LEA.HI.X.SX32 R23, R8, R18, 0x1, P2 ;  /* 0x0000001208177211 */ /* 0x000fc600010f0eff */
[----:B------:R-:W-:Y:S01]  /*ec60*/  STL [R1+0xa70], R24 ;  /* 0x000a701801007387 */ /* 0x000fe20000100800 */
[----:B------:R-:W-:-:S03]  /*ec70*/  LEA R8, P2, R15, R3, 0x1 ;  /* 0x000000030f087211 */ /* 0x000fc600078408ff */
[----:B------:R-:W-:Y:S04]  /*ec80*/  STL [R1+0xa3c], R23 ;  /* 0x000a3c1701007387 */ /* 0x000fe80000100800 */
[----:B------:R0:W-:Y:S01]  /*ec90*/  STL [R1+0xa78], R8 ;  /* 0x000a780801007387 */ /* 0x0001e20000100800 */
[----:B------:R-:W-:-:S03]  /*eca0*/  LEA.HI.X.SX32 R9, R9, R18, 0x1, P1 ;  /* 0x0000001209097211 */ /* 0x000fc600008f0eff */
[----:B0-----:R-:W4:Y:S04]  /*ecb0*/  LDL.LU R8, [R1+0x4c] ;  /* 0x00004c0001087983 */ /* 0x001f280000300800 */
[----:B------:R0:W-:Y:S01]  /*ecc0*/  STL [R1+0xa44], R9 ;  /* 0x000a440901007387 */ /* 0x0001e20000100800 */
[----:B------:R-:W-:Y:S02]  /*ecd0*/  LEA R23, P1, R16, R3, 0x1 ;  /* 0x0000000310177211 */ /* 0x000fe400078208ff */
[----:B0-----:R-:W-:-:S03]  /*ece0*/  LEA.HI.X.SX32 R9, R10, R18, 0x1, P0 ;  /* 0x000000120a097211 */ /* 0x001fc600000f0eff */
[----:B------:R-:W-:Y:S04]  /*ecf0*/  STL [R1+0xa80], R23 ;  /* 0x000a801701007387 */ /* 0x000fe80000100800 */
[----:B------:R0:W-:Y:S01]  /*ed00*/  STL [R1+0xa4c], R9 ;  /* 0x000a4c0901007387 */ /* 0x0001e20000100800 */
[----:B------:R-:W-:-:S03]  /*ed10*/  LEA R10, P0, R17, R3, 0x1 ;  /* 0x00000003110a7211 */ /* 0x000fc600078008ff */
[----:B0-----:R-:W4:Y:S01]  /*ed20*/  LDL.LU R9, [R1+0x48] ;  /* 0x0000480001097983 */ /* 0x001f220000300800 */
[----:B------:R-:W-:-:S03]  /*ed30*/  LEA.HI.X.SX32 R11, R11, R18, 0x1, P6 ;  /* 0x000000120b0b7211 */ /* 0x000fc600030f0eff */
[----:B------:R0:W-:Y:S04]  /*ed40*/  STL [R1+0xa88], R10 ;  /* 0x000a880a01007387 */ /* 0x0001e80000100800 */
[----:B------:R-:W-:Y:S01]  /*ed50*/  STL [R1+0xa54], R11 ;  /* 0x000a540b01007387 */ /* 0x000fe20000100800 */
[----:B0-----:R-:W-:-:S05]  /*ed60*/  LEA R10, P6, R29, R3, 0x1 ;  /* 0x000000031d0a7211 */ /* 0x001fca00078c08ff */
[----:B------:R0:W-:Y:S04]  /*ed70*/  STL [R1+0xa90], R10 ;  /* 0x000a900a01007387 */ /* 0x0001e80000100800 */
[----:B0-----:R-:W4:Y:S01]  /*ed80*/  LDL.LU R10, [R1+0x44] ;  /* 0x00004400010a7983 */ /* 0x001f220000300800 */
[----:B------:R-:W-:-:S05]  /*ed90*/  LEA.HI.X.SX32 R11, R12, R18, 0x1, P5 ;  /* 0x000000120c0b7211 */ /* 0x000fca00028f0eff */
[----:B------:R0:W-:Y:S01]  /*eda0*/  STL [R1+0xa5c], R11 ;  /* 0x000a5c0b01007387 */ /* 0x0001e20000100800 */
[----:B------:R-:W-:Y:S02]  /*edb0*/  LEA R12, P5, R22, R3, 0x1 ;  /* 0x00000003160c7211 */ /* 0x000fe400078a08ff */
[----:B0-----:R-:W-:-:S03]  /*edc0*/  LEA.HI.X.SX32 R11, R13, R18, 0x1, P4 ;  /* 0x000000120d0b7211 */ /* 0x001fc600020f0eff */
[----:B------:R0:W-:Y:S01]  /*edd0*/  STL [R1+0xa98], R12 ;  /* 0x000a980c01007387 */ /* 0x0001e20000100800 */
[----:B------:R-:W-:-:S03]  /*ede0*/  LEA.HI.X.SX32 R13, R14, R18, 0x1, P3 ;  /* 0x000000120e0d7211 */ /* 0x000fc600018f0eff */
[----:B------:R1:W-:Y:S01]  /*edf0*/  STL [R1+0xa64], R11 ;  /* 0x000a640b01007387 */ /* 0x0003e20000100800 */
[----:B0-----:R-:W-:-:S03]  /*ee00*/  LEA R12, P4, R21, R3, 0x1 ;  /* 0x00000003150c7211 */ /* 0x001fc600078808ff */
[----:B-1----:R-:W4:Y:S04]  /*ee10*/  LDL.LU R11, [R1+0x40] ;  /* 0x00004000010b7983 */ /* 0x002f280000300800 */
[----:B------:R2:W-:Y:S01]  /*ee20*/  STL [R1+0xaa0], R12 ;  /* 0x000aa00c01007387 */ /* 0x0005e20000100800 */
[----:B------:R-:W-:-:S03]  /*ee30*/  LEA.HI.X.SX32 R14, R15, R18, 0x1, P2 ;  /* 0x000000120f0e7211 */ /* 0x000fc600010f0eff */
[----:B------:R-:W-:Y:S01]  /*ee40*/  STL [R1+0xa6c], R13 ;  /* 0x000a6c0d01007387 */ /* 0x000fe20000100800 */
[----:B------:R-:W-:Y:S02]  /*ee50*/  LEA.HI.X.SX32 R23, R29, R18, 0x1, P6 ;  /* 0x000000121d177211 */ /* 0x000fe400030f0eff */
[----:B--2---:R-:W-:-:S05]  /*ee60*/  LEA R12, P3, R19, R3, 0x1 ;  /* 0x00000003130c7211 */ /* 0x004fca00078608ff */
[----:B------:R0:W-:Y:S04]  /*ee70*/  STL [R1+0xaa8], R12 ;  /* 0x000aa80c01007387 */ /* 0x0001e80000100800 */
[----:B0-----:R-:W2:Y:S01]  /*ee80*/  LDL.LU R12, [R1+0x3c] ;  /* 0x00003c00010c7983 */ /* 0x001ea20000300800 */
[----:B---3--:R-:W-:-:S03]  /*ee90*/  LEA R13, P2, R20, R3, 0x1 ;  /* 0x00000003140d7211 */ /* 0x008fc600078408ff */
[----:B------:R0:W-:Y:S04]  /*eea0*/  STL [R1+0xa74], R14 ;  /* 0x000a740e01007387 */ /* 0x0001e80000100800 */
[----:B------:R1:W-:Y:S01]  /*eeb0*/  STL [R1+0xab0], R13 ;  /* 0x000ab00d01007387 */ /* 0x0003e20000100800 */
[----:B0-----:R-:W-:-:S03]  /*eec0*/  LEA.HI.X.SX32 R14, R16, R18, 0x1, P1 ;  /* 0x00000012100e7211 */ /* 0x001fc600008f0eff */
[----:B-1----:R-:W3:Y:S01]  /*eed0*/  LDL.LU R13, [R1+0x38] ;  /* 0x00003800010d7983 */ /* 0x002ee20000300800 */
[----:B----4-:R-:W-:-:S03]  /*eee0*/  LEA R15, P1, R5, R3, 0x1 ;  /* 0x00000003050f7211 */ /* 0x010fc600078208ff */
[----:B------:R0:W-:Y:S04]  /*eef0*/  STL [R1+0xa7c], R14 ;  /* 0x000a7c0e01007387 */ /* 0x0001e80000100800 */
[----:B0-----:R-:W4:Y:S01]  /*ef00*/  LDL.LU R14, [R1+0x34] ;  /* 0x00003400010e7983 */ /* 0x001f220000300800 */
[----:B------:R-:W-:-:S03]  /*ef10*/  LEA.HI.X.SX32 R16, R17, R18, 0x1, P0 ;  /* 0x0000001211107211 */ /* 0x000fc600000f0eff */
[----:B------:R0:W-:Y:S04]  /*ef20*/  STL [R1+0xab8], R15 ;  /* 0x000ab80f01007387 */ /* 0x0001e80000100800 */
[----:B0-----:R-:W4:Y:S04]  /*ef30*/  LDL.LU R15, [R1+0x30] ;  /* 0x00003000010f7983 */ /* 0x001f280000300800 */
[----:B------:R0:W-:Y:S01]  /*ef40*/  STL [R1+0xa84], R16 ;  /* 0x000a841001007387 */ /* 0x0001e20000100800 */
[----:B------:R-:W-:-:S03]  /*ef50*/  LEA R17, P0, R6, R3, 0x1 ;  /* 0x0000000306117211 */ /* 0x000fc600078008ff */
[----:B0-----:R-:W4:Y:S04]  /*ef60*/  LDL.LU R16, [R1+0x2c] ;  /* 0x00002c0001107983 */ /* 0x001f280000300800 */
[----:B------:R0:W-:Y:S04]  /*ef70*/  STL [R1+0xac0], R17 ;  /* 0x000ac01101007387 */ /* 0x0001e80000100800 */
[----:B0-----:R-:W4:Y:S04]  /*ef80*/  LDL.LU R17, [R1+0x28] ;  /* 0x0000280001117983 */ /* 0x001f280000300800 */
[----:B------:R0:W-:Y:S01]  /*ef90*/  STL [R1+0xa8c], R23 ;  /* 0x000a8c1701007387 */ /* 0x0001e20000100800 */
[----:B------:R-:W-:-:S03]  /*efa0*/  LEA R24, P6, R7, R3, 0x1 ;  /* 0x0000000307187211 */ /* 0x000fc600078c08ff */
[----:B------:R-:W4:Y:S04]  /*efb0*/  LDL.LU R29, [R1+0x24] ;  /* 0x00002400011d7983 */ /* 0x000f280000300800 */
[----:B------:R1:W-:Y:S01]  /*efc0*/  STL [R1+0xac8], R24 ;  /* 0x000ac81801007387 */ /* 0x0003e20000100800 */
[----:B0-----:R-:W-:-:S03]  /*efd0*/  LEA.HI.X.SX32 R23, R22, R18, 0x1, P5 ;  /* 0x0000001216177211 */ /* 0x001fc600028f0eff */
[----:B------:R-:W4:Y:S04]  /*efe0*/  LDL.LU R28, [R1+0x20] ;  /* 0x00002000011c7983 */ /* 0x000f280000300800 */
[----:B------:R-:W-:Y:S04]  /*eff0*/  STL [R1+0xa94], R23 ;  /* 0x000a941701007387 */ /* 0x000fe80000100800 */
[----:B------:R-:W4:Y:S01]  /*f000*/  LDL.LU R26, [R1+0x1c] ;  /* 0x00001c00011a7983 */ /* 0x000f220000300800 */
[----:B------:R-:W-:Y:S02]  /*f010*/  LEA.HI.X.SX32 R21, R21, R18, 0x1, P4 ;  /* 0x0000001215157211 */ /* 0x000fe400020f0eff */
[----:B------:R-:W-:-:S05]  /*f020*/  LEA R22, P5, R8, R3, 0x1 ;  /* 0x0000000308167211 */ /* 0x000fca00078a08ff */
[----:B------:R-:W-:Y:S04]  /*f030*/  STL [R1+0xad0], R22 ;  /* 0x000ad01601007387 */ /* 0x000fe80000100800 */
[----:B------:R-:W4:Y:S04]  /*f040*/  LDL.LU R25, [R1+0x18] ;  /* 0x0000180001197983 */ /* 0x000f280000300800 */
[----:B------:R0:W-:Y:S04]  /*f050*/  STL [R1+0xa9c], R21 ;  /* 0x000a9c1501007387 */ /* 0x0001e80000100800 */
[----:B-1----:R-:W4:Y:S01]  /*f060*/  LDL.LU R24, [R1+0x14] ;  /* 0x0000140001187983 */ /* 0x002f220000300800 */
[----:B0-----:R-:W-:-:S02]  /*f070*/  LEA.HI.X.SX32 R21, R19, R18, 0x1, P3 ;  /* 0x0000001213157211 */ /* 0x001fc400018f0eff */
[----:B------:R-:W-:-:S05]  /*f080*/  LEA R22, P4, R9, R3, 0x1 ;  /* 0x0000000309167211 */ /* 0x000fca00078808ff */
[----:B------:R0:W-:Y:S04]  /*f090*/  STL [R1+0xad8], R22 ;  /* 0x000ad81601007387 */ /* 0x0001e80000100800 */
[----:B------:R-:W4:Y:S04]  /*f0a0*/  LDL.LU R19, [R1+0x10] ;  /* 0x0000100001137983 */ /* 0x000f280000300800 */
[----:B------:R-:W-:Y:S04]  /*f0b0*/  STL [R1+0xaa4], R21 ;  /* 0x000aa41501007387 */ /* 0x000fe80000100800 */
[----:B------:R-:W4:Y:S01]  /*f0c0*/  LDL.LU R23, [R1+0xc] ;  /* 0x00000c0001177983 */ /* 0x000f220000300800 */
[----:B0-----:R-:W-:-:S05]  /*f0d0*/  LEA R22, P3, R10, R3, 0x1 ;  /* 0x000000030a167211 */ /* 0x001fca00078608ff */
[----:B------:R0:W-:Y:S04]  /*f0e0*/  STL [R1+0xae0], R22 ;  /* 0x000ae01601007387 */ /* 0x0001e80000100800 */
[----:B0-----:R-:W4:Y:S01]  /*f0f0*/  LDL.LU R22, [R1+0x8] ;  /* 0x0000080001167983 */ /* 0x001f220000300800 */
[-C--:B------:R-:W-:Y:S02]  /*f100*/  LEA.HI.X.SX32 R21, R20, R18.reuse, 0x1, P2 ;  /* 0x0000001214157211 */ /* 0x080fe400010f0eff */
[----:B------:R-:W-:-:S03]  /*f110*/  LEA.HI.X.SX32 R5, R5, R18, 0x1, P1 ;  /* 0x0000001205057211 */ /* 0x000fc600008f0eff */
[----:B------:R0:W-:Y:S01]  /*f120*/  STL [R1+0xaac], R21 ;  /* 0x000aac1501007387 */ /* 0x0001e20000100800 */
[----:B------:R-:W-:-:S03]  /*f130*/  LEA R20, P2, R11, R3, 0x1 ;  /* 0x000000030b147211 */ /* 0x000fc600078408ff */
[----:B0-----:R-:W4:Y:S04]  /*f140*/  LDL.LU R21, [R1+0x4] ;  /* 0x0000040001157983 */ /* 0x001f280000300800 */
[----:B------:R0:W-:Y:S01]  /*f150*/  STL [R1+0xae8], R20 ;  /* 0x000ae81401007387 */ /* 0x0001e20000100800 */
[----:B------:R-:W-:-:S03]  /*f160*/  LEA.HI.X.SX32 R6, R6, R18, 0x1, P0 ;  /* 0x0000001206067211 */ /* 0x000fc600000f0eff */
[----:B0-----:R-:W4:Y:S04]  /*f170*/  LDL.LU R20, [R1] ;  /* 0x0000000001147983 */ /* 0x001f280000300800 */
[----:B------:R2:W-:Y:S01]  /*f180*/  STL [R1+0xab4], R5 ;  /* 0x000ab40501007387 */ /* 0x0005e20000100800 */
[-C--:B------:R-:W-:Y:S02]  /*f190*/  LEA.HI.X.SX32 R7, R7, R18.reuse, 0x1, P6 ;  /* 0x0000001207077211 */ /* 0x080fe400030f0eff */
[-C--:B------:R-:W-:Y:S02]  /*f1a0*/  LEA.HI.X.SX32 R8, R8, R18.reuse, 0x1, P5 ;  /* 0x0000001208087211 */ /* 0x080fe400028f0eff */
[-C--:B------:R-:W-:Y:S02]  /*f1b0*/  LEA.HI.X.SX32 R9, R9, R18.reuse, 0x1, P4 ;  /* 0x0000001209097211 */ /* 0x080fe400020f0eff */
[----:B------:R-:W-:-:S02]  /*f1c0*/  LEA.HI.X.SX32 R10, R10, R18, 0x1, P3 ;  /* 0x000000120a0a7211 */ /* 0x000fc400018f0eff */
[----:B------:R-:W-:Y:S02]  /*f1d0*/  LEA.HI.X.SX32 R11, R11, R18, 0x1, P2 ;  /* 0x000000120b0b7211 */ /* 0x000fe400010f0eff */
[----:B--2---:R-:W-:-:S05]  /*f1e0*/  LEA R5, P1, R12, R3, 0x1 ;  /* 0x000000030c057211 */ /* 0x004fca00078208ff */
[----:B------:R0:W-:Y:S04]  /*f1f0*/  STL [R1+0xaf0], R5 ;  /* 0x000af00501007387 */ /* 0x0001e80000100800 */
[----:B0-----:R-:W2:Y:S04]  /*f200*/  LDL.LU R5, [R1+0xea8] ;  /* 0x000ea80001057983 */ /* 0x001ea80000300800 */
[----:B------:R3:W-:Y:S02]  /*f210*/  STL [R1+0xabc], R6 ;  /* 0x000abc0601007387 */ /* 0x0007e40000100800 */
[----:B---3--:R-:W-:-:S05]  /*f220*/  LEA R6, P0, R13, R3, 0x1 ;  /* 0x000000030d067211 */ /* 0x008fca00078008ff */
[----:B------:R0:W-:Y:S04]  /*f230*/  STL [R1+0xaf8], R6 ;  /* 0x000af80601007387 */ /* 0x0001e80000100800 */
[----:B0-----:R-:W3:Y:S04]  /*f240*/  LDL.LU R6, [R1+0xea4] ;  /* 0x000ea40001067983 */ /* 0x001ee80000300800 */
[----:B------:R4:W-:Y:S02]  /*f250*/  STL [R1+0xac4], R7 ;  /* 0x000ac40701007387 */ /* 0x0009e40000100800 */
[----:B----4-:R-:W-:-:S05]  /*f260*/  LEA R7, P6, R14, R3, 0x1 ;  /* 0x000000030e077211 */ /* 0x010fca00078c08ff */
[----:B------:R0:W-:Y:S04]  /*f270*/  STL [R1+0xb00], R7 ;  /* 0x000b000701007387 */ /* 0x0001e80000100800 */
[----:B0-----:R-:W4:Y:S04]  /*f280*/  LDL.LU R7, [R1+0xea0] ;  /* 0x000ea00001077983 */ /* 0x001f280000300800 */
[----:B------:R0:W-:Y:S02]  /*f290*/  STL [R1+0xacc], R8 ;  /* 0x000acc0801007387 */ /* 0x0001e40000100800 */
[----:B0-----:R-:W-:-:S05]  /*f2a0*/  LEA R8, P5, R15, R3, 0x1 ;  /* 0x000000030f087211 */ /* 0x001fca00078a08ff */
[----:B------:R0:W-:Y:S04]  /*f2b0*/  STL [R1+0xb08], R8 ;  /* 0x000b080801007387 */ /* 0x0001e80000100800 */
[----:B0-----:R-:W2:Y:S04]  /*f2c0*/  LDL.LU R8, [R1+0xe9c] ;  /* 0x000e9c0001087983 */ /* 0x001ea80000300800 */
[----:B------:R0:W-:Y:S02]  /*f2d0*/  STL [R1+0xad4], R9 ;  /* 0x000ad40901007387 */ /* 0x0001e40000100800 */
[----:B0-----:R-:W-:-:S05]  /*f2e0*/  LEA R9, P4, R16, R3, 0x1 ;  /* 0x0000000310097211 */ /* 0x001fca00078808ff */
[----:B------:R0:W-:Y:S04]  /*f2f0*/  STL [R1+0xb10], R9 ;  /* 0x000b100901007387 */ /* 0x0001e80000100800 */
[----:B0-----:R-:W2:Y:S04]  /*f300*/  LDL.LU R9, [R1+0xe98] ;  /* 0x000e980001097983 */ /* 0x001ea80000300800 */
[----:B------:R0:W-:Y:S02]  /*f310*/  STL [R1+0xadc], R10 ;  /* 0x000adc0a01007387 */ /* 0x0001e40000100800 */
[----:B0-----:R-:W-:-:S05]  /*f320*/  LEA R10, P3, R17, R3, 0x1 ;  /* 0x00000003110a7211 */ /* 0x001fca00078608ff */
[----:B------:R0:W-:Y:S01]  /*f330*/  STL [R1+0xb18], R10 ;  /* 0x000b180a01007387 */ /* 0x0001e20000100800 */
[----:B------:R-:W-:-:S03]  /*f340*/  LEA.HI.X.SX32 R12, R12, R18, 0x1, P1 ;  /* 0x000000120c0c7211 */ /* 0x000fc600008f0eff */
        /* <DEDUP_REMOVED lines=33> */
[----:B------:R0:W-:Y:S04]  /*f560*/  STL [R1+0xb50], R17 ;  /* 0x000b501101007387 */ /* 0x0001e80000100800 */
[----:B0-----:R-:W2:Y:S04]  /*f570*/  LDL.LU R17, [R1+0xe78] ;  /* 0x000e780001117983 */ /* 0x001ea80000300800 */
[----:B------:R0:W-:Y:S02]  /*f580*/  STL [R1+0xb1c], R29 ;  /* 0x000b1c1d01007387 */ /* 0x0001e40000100800 */
[----:B0-----:R-:W-:-:S05]  /*f590*/  LEA R29, P2, R22, R3, 0x1 ;  /* 0x00000003161d7211 */ /* 0x001fca00078408ff */
[----:B------:R0:W-:Y:S04]  /*f5a0*/  STL [R1+0xb58], R29 ;  /* 0x000b581d01007387 */ /* 0x0001e80000100800 */
[----:B0-----:R-:W3:Y:S01]  /*f5b0*/  LDL.LU R29, [R1+0xe74] ;  /* 0x000e7400011d7983 */ /* 0x001ee20000300800 */
[-C--:B------:R-:W-:Y:S02]  /*f5c0*/  LEA.HI.X.SX32 R28, R28, R18.reuse, 0x1, P1 ;  /* 0x000000121c1c7211 */ /* 0x080fe400008f0eff */
[----:B------:R-:W-:-:S03]  /*f5d0*/  LEA.HI.X.SX32 R26, R26, R18, 0x1, P0 ;  /* 0x000000121a1a7211 */ /* 0x000fc600000f0eff */
[----:B------:R0:W-:Y:S02]  /*f5e0*/  STL [R1+0xb24], R28 ;  /* 0x000b241c01007387 */ /* 0x0001e40000100800 */
[----:B0-----:R-:W-:-:S05]  /*f5f0*/  LEA R28, P1, R21, R3, 0x1 ;  /* 0x00000003151c7211 */ /* 0x001fca00078208ff */
[----:B------:R0:W-:Y:S04]  /*f600*/  STL [R1+0xb60], R28 ;  /* 0x000b601c01007387 */ /* 0x0001e80000100800 */
[----:B------:R1:W-:Y:S01]  /*f610*/  STL [R1+0xb2c], R26 ;  /* 0x000b2c1a01007387 */ /* 0x0003e20000100800 */
[----:B0-----:R-:W-:Y:S02]  /*f620*/  LEA R28, P0, R20, R3, 0x1 ;  /* 0x00000003141c7211 */ /* 0x001fe400078008ff */
[----:B-1----:R-:W-:-:S03]  /*f630*/  LEA.HI.X.SX32 R26, R25, R18, 0x1, P6 ;  /* 0x00000012191a7211 */ /* 0x002fc600030f0eff */
[----:B------:R-:W-:Y:S01]  /*f640*/  STL [R1+0xb68], R28 ;  /* 0x000b681c01007387 */ /* 0x000fe20000100800 */
[----:B------:R-:W-:-:S03]  /*f650*/  LEA.HI.X.SX32 R25, R24, R18, 0x1, P5 ;  /* 0x0000001218197211 */ /* 0x000fc600028f0eff */
[----:B------:R2:W-:Y:S01]  /*f660*/  STL [R1+0xb34], R26 ;  /* 0x000b341a01007387 */ /* 0x0005e20000100800 */
[----:B------:R-:W-:Y:S02]  /*f670*/  LEA.HI.X.SX32 R24, R19, R18, 0x1, P4 ;  /* 0x0000001213187211 */ /* 0x000fe400020f0eff */
[-C--:B--2---:R-:W-:Y:S02]  /*f680*/  LEA R26, P5, R17, R3.reuse, 0x1 ;  /* 0x00000003111a7211 */ /* 0x084fe400078a08ff */
[----:B---3--:R-:W-:-:S05]  /*f690*/  LEA R28, P6, R29, R3, 0x1 ;  /* 0x000000031d1c7211 */ /* 0x008fca00078c08ff */
[----:B------:R-:W-:Y:S04]  /*f6a0*/  STL [R1+0xb70], R28 ;  /* 0x000b701c01007387 */ /* 0x000fe80000100800 */
[----:B------:R0:W-:Y:S04]  /*f6b0*/  STL [R1+0xb3c], R25 ;  /* 0x000b3c1901007387 */ /* 0x0001e80000100800 */
[----:B------:R-:W-:Y:S04]  /*f6c0*/  STL [R1+0xb78], R26 ;  /* 0x000b781a01007387 */ /* 0x000fe80000100800 */
[----:B------:R-:W2:Y:S01]  /*f6d0*/  LDL.LU R19, [R1+0x1ac] ;  /* 0x0001ac0001137983 */ /* 0x000ea20000300800 */
[----:B0-----:R-:W-:-:S03]  /*f6e0*/  LEA R25, P4, R16, R3, 0x1 ;  /* 0x0000000310197211 */ /* 0x001fc600078808ff */
[----:B------:R0:W-:Y:S04]  /*f6f0*/  STL [R1+0xb44], R24 ;  /* 0x000b441801007387 */ /* 0x0001e80000100800 */
[----:B------:R1:W-:Y:S01]  /*f700*/  STL [R1+0xb80], R25 ;  /* 0x000b801901007387 */ /* 0x0003e20000100800 */
[-C--:B0-----:R-:W-:Y:S02]  /*f710*/  LEA.HI.X.SX32 R24, R23, R18.reuse, 0x1, P3 ;  /* 0x0000001217187211 */ /* 0x081fe400018f0eff */
[-C--:B------:R-:W-:Y:S02]  /*f720*/  LEA.HI.X.SX32 R23, R22, R18.reuse, 0x1, P2 ;  /* 0x0000001216177211 */ /* 0x080fe400010f0eff */
[----:B-1----:R-:W-:Y:S01]  /*f730*/  LEA R25, P3, R15, R3, 0x1 ;  /* 0x000000030f197211 */ /* 0x002fe200078608ff */
[----:B------:R0:W-:Y:S01]  /*f740*/  STL [R1+0xb4c], R24 ;  /* 0x000b4c1801007387 */ /* 0x0001e20000100800 */
[----:B------:R-:W-:-:S03]  /*f750*/  LEA.HI.X.SX32 R22, R21, R18, 0x1, P1 ;  /* 0x0000001215167211 */ /* 0x000fc600008f0eff */
[----:B------:R-:W-:Y:S01]  /*f760*/  STL [R1+0xb88], R25 ;  /* 0x000b881901007387 */ /* 0x000fe20000100800 */
[----:B------:R-:W-:-:S03]  /*f770*/  LEA.HI.X.SX32 R21, R20, R18, 0x1, P0 ;  /* 0x0000001214157211 */ /* 0x000fc600000f0eff */
[----:B------:R1:W-:Y:S01]  /*f780*/  STL [R1+0xb54], R23 ;  /* 0x000b541701007387 */ /* 0x0003e20000100800 */
[----:B0-----:R-:W-:Y:S02]  /*f790*/  LEA R24, P2, R14, R3, 0x1 ;  /* 0x000000030e187211 */ /* 0x001fe400078408ff */
[----:B------:R-:W-:-:S03]  /*f7a0*/  LEA.HI.X.SX32 R20, R29, R18, 0x1, P6 ;  /* 0x000000121d147211 */ /* 0x000fc600030f0eff */
[----:B------:R-:W-:Y:S01]  /*f7b0*/  STL [R1+0xb90], R24 ;  /* 0x000b901801007387 */ /* 0x000fe20000100800 */
[----:B-1----:R-:W-:-:S03]  /*f7c0*/  LEA R23, P1, R13, R3, 0x1 ;  /* 0x000000030d177211 */ /* 0x002fc600078208ff */
[----:B------:R0:W-:Y:S01]  /*f7d0*/  STL [R1+0xb5c], R22 ;  /* 0x000b5c1601007387 */ /* 0x0001e20000100800 */
[----:B------:R-:W-:-:S03]  /*f7e0*/  LEA.HI.X.SX32 R17, R17, R18, 0x1, P5 ;  /* 0x0000001211117211 */ /* 0x000fc600028f0eff */
[----:B------:R-:W-:Y:S04]  /*f7f0*/  STL [R1+0xb98], R23 ;  /* 0x000b981701007387 */ /* 0x000fe80000100800 */
[----:B------:R1:W-:Y:S01]  /*f800*/  STL [R1+0xb64], R21 ;  /* 0x000b641501007387 */ /* 0x0003e20000100800 */
[----:B0-----:R-:W-:-:S05]  /*f810*/  LEA R22, P0, R12, R3, 0x1 ;  /* 0x000000030c167211 */ /* 0x001fca00078008ff */
[----:B------:R-:W-:Y:S01]  /*f820*/  STL [R1+0xba0], R22 ;  /* 0x000ba01601007387 */ /* 0x000fe20000100800 */
[----:B-1----:R-:W-:-:S03]  /*f830*/  LEA R21, P6, R11, R3, 0x1 ;  /* 0x000000030b157211 */ /* 0x002fc600078c08ff */
[----:B------:R0:W-:Y:S01]  /*f840*/  STL [R1+0xb6c], R20 ;  /* 0x000b6c1401007387 */ /* 0x0001e20000100800 */
[----:B------:R-:W-:-:S03]  /*f850*/  LEA.HI.X.SX32 R15, R15, R18, 0x1, P3 ;  /* 0x000000120f0f7211 */ /* 0x000fc600018f0eff */
[----:B0-----:R-:W3:Y:S04]  /*f860*/  LDL R20, [R1+0xc60] ;  /* 0x000c600001147983 */ /* 0x001ee80000100800 */
[----:B------:R0:W-:Y:S04]  /*f870*/  STL [R1+0xba8], R21 ;  /* 0x000ba81501007387 */ /* 0x0001e80000100800 */
[----:B------:R1:W-:Y:S01]  /*f880*/  STL [R1+0xb74], R17 ;  /* 0x000b741101007387 */ /* 0x0003e20000100800 */
[----:B0-----:R-:W-:Y:S02]  /*f890*/  LEA R21, P5, R10, R3, 0x1 ;  /* 0x000000030a157211 */ /* 0x001fe400078a08ff */
[----:B-1----:R-:W-:-:S02]  /*f8a0*/  LEA.HI.X.SX32 R17, R16, R18, 0x1, P4 ;  /* 0x0000001210117211 */ /* 0x002fc400020f0eff */
[-C--:B------:R-:W-:Y:S01]  /*f8b0*/  LEA R16, P4, R9, R3.reuse, 0x1 ;  /* 0x0000000309107211 */ /* 0x080fe200078808ff */
[----:B------:R-:W-:Y:S04]  /*f8c0*/  STL [R1+0xbb0], R21 ;  /* 0x000bb01501007387 */ /* 0x000fe80000100800 */
[----:B------:R0:W-:Y:S04]  /*f8d0*/  STL [R1+0xb7c], R17 ;  /* 0x000b7c1101007387 */ /* 0x0001e80000100800 */
[----:B------:R1:W-:Y:S04]  /*f8e0*/  STL [R1+0xbb8], R16 ;  /* 0x000bb81001007387 */ /* 0x0003e80000100800 */
[----:B------:R4:W-:Y:S01]  /*f8f0*/  STL [R1+0xb84], R15 ;  /* 0x000b840f01007387 */ /* 0x0009e20000100800 */
[----:B0-----:R-:W-:-:S02]  /*f900*/  LEA R17, P3, R8, R3, 0x1 ;  /* 0x0000000308117211 */ /* 0x001fc400078608ff */
[-C--:B-1----:R-:W-:Y:S02]  /*f910*/  LEA.HI.X.SX32 R16, R14, R18.reuse, 0x1, P2 ;  /* 0x000000120e107211 */ /* 0x082fe400010f0eff */
[-C--:B------:R-:W-:Y:S02]  /*f920*/  LEA.HI.X.SX32 R14, R13, R18.reuse, 0x1, P1 ;  /* 0x000000120d0e7211 */ /* 0x080fe400008f0eff */
[-C--:B----4-:R-:W-:Y:S01]  /*f930*/  LEA R15, P2, R7, R3.reuse, 0x1 ;  /* 0x00000003070f7211 */ /* 0x090fe200078408ff */
[----:B------:R-:W-:Y:S01]  /*f940*/  STL [R1+0xbc0], R17 ;  /* 0x000bc01101007387 */ /* 0x000fe20000100800 */
[----:B------:R-:W-:Y:S01]  /*f950*/  LEA R13, P1, R6, R3, 0x1 ;  /* 0x00000003060d7211 */ /* 0x000fe200078208ff */
[----:B------:R-:W-:Y:S01]  /*f960*/  IMAD R4, R4, c[0x0][0x190], RZ ;  /* 0x0000640004047a24 */ /* 0x000fe200078e02ff */
[----:B------:R-:W-:Y:S01]  /*f970*/  LEA.HI.X.SX32 R12, R12, R18, 0x1, P0 ;  /* 0x000000120c0c7211 */ /* 0x000fe200000f0eff */
[----:B------:R-:W-:Y:S01]  /*f980*/  STL [R1+0xb8c], R16 ;  /* 0x000b8c1001007387 */ /* 0x000fe20000100800 */
[----:B------:R-:W-:-:S03]  /*f990*/  IMAD R2, R2, c[0x0][0x190], RZ ;  /* 0x0000640002027a24 */ /* 0x000fc600078e02ff */
[----:B------:R-:W-:Y:S04]  /*f9a0*/  STL [R1+0xbc8], R15 ;  /* 0x000bc80f01007387 */ /* 0x000fe80000100800 */
[----:B------:R0:W-:Y:S04]  /*f9b0*/  STL [R1+0xb94], R14 ;  /* 0x000b940e01007387 */ /* 0x0001e80000100800 */
[----:B------:R1:W-:Y:S01]  /*f9c0*/  STL [R1+0xbcc], R13 ;  /* 0x000bcc0d01007387 */ /* 0x0003e20000100800 */
[----:B------:R-:W-:-:S03]  /*f9d0*/  IMAD R0, R0, c[0x0][0x190], RZ ;  /* 0x0000640000007a24 */ /* 0x000fc600078e02ff */
[----:B------:R4:W-:Y:S01]  /*f9e0*/  STL [R1+0xb9c], R12 ;  /* 0x000b9c0c01007387 */ /* 0x0009e20000100800 */
[-C--:B0-----:R-:W-:Y:S02]  /*f9f0*/  LEA R14, P0, R5, R3.reuse, 0x1 ;  /* 0x00000003050e7211 */ /* 0x081fe400078008ff */
[-C--:B-1----:R-:W-:Y:S02]  /*fa00*/  LEA.HI.X.SX32 R13, R11, R18.reuse, 0x1, P6 ;  /* 0x000000120b0d7211 */ /* 0x082fe400030f0eff */
[-C--:B------:R-:W-:Y:S02]  /*fa10*/  LEA.HI.X.SX32 R11, R10, R18.reuse, 0x1, P5 ;  /* 0x000000120a0b7211 */ /* 0x080fe400028f0eff */
[-C--:B----4-:R-:W-:Y:S01]  /*fa20*/  LEA R12, P6, R4, R3.reuse, 0x1 ;  /* 0x00000003040c7211 */ /* 0x090fe200078c08ff */
[----:B------:R-:W-:Y:S01]  /*fa30*/  STL [R1+0xbd0], R14 ;  /* 0x000bd00e01007387 */ /* 0x000fe20000100800 */
[----:B------:R-:W-:Y:S02]  /*fa40*/  LEA R10, P5, R2, R3, 0x1 ;  /* 0x00000003020a7211 */ /* 0x000fe400078a08ff */
[----:B------:R-:W-:Y:S01]  /*fa50*/  LEA.HI.X.SX32 R9, R9, R18, 0x1, P4 ;  /* 0x0000001209097211 */ /* 0x000fe200020f0eff */
[----:B------:R-:W-:Y:S01]  /*fa60*/  STL [R1+0xba4], R13 ;  /* 0x000ba40d01007387 */ /* 0x000fe20000100800 */
[----:B------:R-:W-:-:S03]  /*fa70*/  IMAD R27, R27, c[0x0][0x190], RZ ;  /* 0x000064001b1b7a24 */ /* 0x000fc600078e02ff */
[----:B------:R-:W-:Y:S04]  /*fa80*/  STL [R1+0xbd4], R12 ;  /* 0x000bd40c01007387 */ /* 0x000fe80000100800 */
[----:B------:R0:W-:Y:S04]  /*fa90*/  STL [R1+0xbac], R11 ;  /* 0x000bac0b01007387 */ /* 0x0001e80000100800 */
[----:B------:R1:W-:Y:S04]  /*faa0*/  STL [R1+0xbd8], R10 ;  /* 0x000bd80a01007387 */ /* 0x0003e80000100800 */
[----:B------:R2:W-:Y:S01]  /*fab0*/  STL [R1+0xbb4], R9 ;  /* 0x000bb40901007387 */ /* 0x0005e20000100800 */
[----:B0-----:R-:W-:-:S02]  /*fac0*/  LEA R11, P4, R0, R3, 0x1 ;  /* 0x00000003000b7211 */ /* 0x001fc400078808ff */
[-C--:B-1----:R-:W-:Y:S02]  /*fad0*/  LEA.HI.X.SX32 R10, R8, R18.reuse, 0x1, P3 ;  /* 0x00000012080a7211 */ /* 0x082fe400018f0eff */
[-C--:B------:R-:W-:Y:S01]  /*fae0*/  LEA.HI.X.SX32 R8, R7, R18.reuse, 0x1, P2 ;  /* 0x0000001207087211 */ /* 0x080fe200010f0eff */
[----:B------:R-:W-:Y:S01]  /*faf0*/  STL [R1+0xbdc], R11 ;  /* 0x000bdc0b01007387 */ /* 0x000fe20000100800 */
[-C--:B------:R-:W-:Y:S02]  /*fb00*/  LEA R7, P2, R27, R3.reuse, 0x1 ;  /* 0x000000031b077211 */ /* 0x080fe400078408ff */
[-C--:B------:R-:W-:Y:S01]  /*fb10*/  LEA.HI.X.SX32 R6, R6, R18.reuse, 0x1, P1 ;  /* 0x0000001206067211 */ /* 0x080fe200008f0eff */
[----:B------:R-:W-:Y:S01]  /*fb20*/  STL [R1+0xbbc], R10 ;  /* 0x000bbc0a01007387 */ /* 0x000fe20000100800 */
[----:B--2---:R-:W-:Y:S02]  /*fb30*/  LEA R9, P3, R19, R3, 0x1 ;  /* 0x0000000313097211 */ /* 0x004fe400078608ff */
[----:B------:R-:W-:-:S03]  /*fb40*/  LEA.HI.X.SX32 R3, R5, R18, 0x1, P0 ;  /* 0x0000001205037211 */ /* 0x000fc600000f0eff */
[----:B------:R-:W-:Y:S01]  /*fb50*/  STL [R1+0xbe0], R9 ;  /* 0x000be00901007387 */ /* 0x000fe20000100800 */
[----:B------:R-:W-:-:S03]  /*fb60*/  LEA.HI.X.SX32 R5, R4, R18, 0x1, P6 ;  /* 0x0000001204057211 */ /* 0x000fc600030f0eff */
[----:B------:R-:W-:Y:S01]  /*fb70*/  STL [R1+0xbc4], R8 ;  /* 0x000bc40801007387 */ /* 0x000fe20000100800 */
[----:B------:R-:W-:-:S03]  /*fb80*/  LEA.HI.X.SX32 R4, R2, R18, 0x1, P5 ;  /* 0x0000001202047211 */ /* 0x000fc600028f0eff */
[----:B------:R-:W-:Y:S01]  /*fb90*/  STL [R1+0x850], R7 ;  /* 0x0008500701007387 */ /* 0x000fe20000100800 */
[----:B------:R-:W-:-:S03]  /*fba0*/  LEA.HI.X.SX32 R2, R19, R18, 0x1, P3 ;  /* 0x0000001213027211 */ /* 0x000fc600018f0eff */
[----:B------:R-:W-:Y:S04]  /*fbb0*/  STL [R1+0x83c], R6 ;  /* 0x00083c0601007387 */ /* 0x000fe80000100800 */
[----:B------:R0:W-:Y:S04]  /*fbc0*/  STL [R1+0x840], R3 ;  /* 0x0008400301007387 */ /* 0x0001e80000100800 */
[----:B------:R-:W-:Y:S01]  /*fbd0*/  STL [R1+0x844], R5 ;  /* 0x0008440501007387 */ /* 0x000fe20000100800 */
[-C--:B0-----:R-:W-:Y:S02]  /*fbe0*/  LEA.HI.X.SX32 R3, R0, R18.reuse, 0x1, P4 ;  /* 0x0000001200037211 */ /* 0x081fe400020f0eff */
[----:B------:R-:W-:Y:S01]  /*fbf0*/  LEA.HI.X.SX32 R0, R27, R18, 0x1, P2 ;  /* 0x000000121b007211 */ /* 0x000fe200010f0eff */
[----:B------:R-:W-:Y:S04]  /*fc00*/  STL [R1+0x848], R4 ;  /* 0x0008480401007387 */ /* 0x000fe80000100800 */
[----:B------:R-:W-:Y:S04]  /*fc10*/  STL [R1+0x84c], R3 ;  /* 0x00084c0301007387 */ /* 0x000fe80000100800 */
[----:B------:R0:W-:Y:S04]  /*fc20*/  STL [R1+0x854], R2 ;  /* 0x0008540201007387 */ /* 0x0001e80000100800 */
[----:B------:R1:W-:Y:S04]  /*fc30*/  STL [R1+0x440], R0 ;  /* 0x0004400001007387 */ /* 0x0003e80000100800 */
[----:B------:R-:W-:Y:S04]  /*fc40*/  STL [R1+0x43c], RZ ;  /* 0x00043cff01007387 */ /* 0x000fe80000100800 */
        /* <DEDUP_REMOVED lines=59> */
[----:B------:R-:W1:Y:S04]  /*10000*/  S2R R19, SR_TID.X ;  /* 0x0000000000137919 */ /* 0x000e680000002100 */
        /* <DEDUP_REMOVED lines=20> */
[----:B------:R-:W-:Y:S01]  /*10150*/  STL [R1+0x1ec], RZ ;  /* 0x0001ecff01007387 */ /* 0x000fe20000100800 */
[----:B0-----:R-:W-:-:S03]  /*10160*/  IMAD.MOV.U32 R2, RZ, RZ, c[0x0][0x188] ;  /* 0x00006200ff027624 */ /* 0x001fc600078e00ff */
[----:B------:R-:W-:Y:S01]  /*10170*/  STL [R1+0x1d0], RZ ;  /* 0x0001d0ff01007387 */ /* 0x000fe20000100800 */
[----:B-1----:R-:W-:-:S03]  /*10180*/  IMAD.SHL.U32 R0, R19, 0x40, RZ ;  /* 0x0000004013007824 */ /* 0x002fc600078e00ff */
[----:B------:R-:W-:Y:S04]  /*10190*/  STL [R1+0x1d4], RZ ;  /* 0x0001d4ff01007387 */ /* 0x000fe80000100800 */
[----:B------:R-:W-:Y:S04]  /*101a0*/  STL [R1+0x1d8], RZ ;  /* 0x0001d8ff01007387 */ /* 0x000fe80000100800 */
[----:B------:R-:W-:Y:S01]  /*101b0*/  STL [R1+0x1dc], RZ ;  /* 0x0001dcff01007387 */ /* 0x000fe20000100800 */
[----:B------:R-:W-:-:S03]  /*101c0*/  IMAD R27, R2, 0x5f, RZ ;  /* 0x0000005f021b7824 */ /* 0x000fc600078e02ff */
[----:B------:R-:W-:Y:S01]  /*101d0*/  STL [R1+0x1c0], RZ ;  /* 0x0001c0ff01007387 */ /* 0x000fe20000100800 */
[----:B------:R-:W-:-:S03]  /*101e0*/  LOP3.LUT R0, R0, 0x800, RZ, 0xc0, !PT ;  /* 0x0000080000007812 */ /* 0x000fc600078ec0ff */
[----:B------:R-:W-:Y:S01]  /*101f0*/  STL [R1+0x1c4], RZ ;  /* 0x0001c4ff01007387 */ /* 0x000fe20000100800 */
[----:B------:R-:W-:-:S03]  /*10200*/  IMAD R24, R2, 0x5b, RZ ;  /* 0x0000005b02187824 */ /* 0x000fc600078e02ff */
[----:B------:R-:W-:Y:S01]  /*10210*/  STL [R1+0x1c8], RZ ;  /* 0x0001c8ff01007387 */ /* 0x000fe20000100800 */
[----:B------:R-:W-:-:S03]  /*10220*/  IMAD R21, R2, 0x57, RZ ;  /* 0x0000005702157824 */ /* 0x000fc600078e02ff */
[----:B------:R-:W-:Y:S04]  /*10230*/  STL [R1+0x1cc], RZ ;  /* 0x0001ccff01007387 */ /* 0x000fe80000100800 */
[----:B------:R-:W-:Y:S04]  /*10240*/  STL [R1+0x170], RZ ;  /* 0x000170ff01007387 */ /* 0x000fe80000100800 */
[----:B------:R-:W-:Y:S04]  /*10250*/  STL [R1+0x174], RZ ;  /* 0x000174ff01007387 */ /* 0x000fe80000100800 */
[----:B------:R-:W-:Y:S04]  /*10260*/  STL [R1+0x178], RZ ;  /* 0x000178ff01007387 */ /* 0x000fe80000100800 */
[----:B------:R-:W-:Y:S04]  /*10270*/  STL [R1+0x17c], RZ ;  /* 0x00017cff01007387 */ /* 0x000fe80000100800 */
[----:B------:R-:W-:Y:S04]  /*10280*/  STL [R1+0xe68], R27 ;  /* 0x000e681b01007387 */ /* 0x000fe80000100800 */
[----:B------:R0:W-:Y:S04]  /*10290*/  STL [R1+0xc5c], R0 ;  /* 0x000c5c0001007387 */ /* 0x0001e80000100800 */
[----:B------:R-:W-:Y:S04]  /*102a0*/  STL [R1+0xe6c], R24 ;  /* 0x000e6c1801007387 */ /* 0x000fe80000100800 */
[----:B------:R1:W-:Y:S04]  /*102b0*/  STL [R1+0xe70], R21 ;  /* 0x000e701501007387 */ /* 0x0003e80000100800 */
[----:B0-----:R-:W2:Y:S01]  /*102c0*/  LDL.LU R0, [R1+0x250] ;  /* 0x0002500001007983 */ /* 0x001ea20000300800 */
[----:B-1----:R-:W-:-:S05]  /*102d0*/  IMAD.MOV.U32 R21, RZ, RZ, 0x7f ;  /* 0x0000007fff157424 */ /* 0x002fca00078e00ff */
[----:B------:R-:W-:-:S04]  /*102e0*/  IADD3 R21, R21, c[0x0][0x180], RZ ;  /* 0x0000600015157a10 */ /* 0x000fc80007ffe0ff */
[----:B------:R-:W-:-:S04]  /*102f0*/  SHF.R.S32.HI R24, RZ, 0x1f, R21 ;  /* 0x0000001fff187819 */ /* 0x000fc80000011415 */
[----:B------:R-:W-:Y:S02]  /*10300*/  LEA.HI R21, R24, R21, RZ, 0x7 ;  /* 0x0000001518157211 */ /* 0x000fe400078f38ff */
[----:B---3--:R-:W-:Y:S01]  /*10310*/  ISETP.GE.AND P1, PT, R20, RZ, PT ;  /* 0x000000ff1400720c */ /* 0x008fe20003f26270 */
[----:B------:R-:W0:Y:S01]  /*10320*/  S2R R24, SR_TID.X ;  /* 0x0000000000187919 */ /* 0x000e220000002100 */
[----:B------:R-:W-:Y:S02]  /*10330*/  SHF.R.S32.HI R21, RZ, 0x7, R21 ;  /* 0x00000007ff157819 */ /* 0x000fe40000011415 */
[----:B------:R-:W-:-:S04]  /*10340*/  ISETP.NE.AND P0, PT, RZ, c[0x0][0x178], PT ;  /* 0x00005e00ff007a0c */ /* 0x000fc80003f05270 */
[----:B------:R-:W1:Y:S01]  /*10350*/  S2R R21, SR_TID.X ;  /* 0x0000000000157919 */ /* 0x000e620000002100 */
[C---:B------:R-:W-:Y:S02]  /*10360*/  IMAD.SHL.U32 R4, R2.reuse, 0x80, RZ ;  /* 0x0000008002047824 */ /* 0x040fe400078e00ff */
[C---:B------:R-:W-:Y:S02]  /*10370*/  IMAD R27, R2.reuse, 0xae, RZ ;  /* 0x000000ae021b7824 */ /* 0x040fe400078e02ff */
[----:B------:R-:W-:Y:S01]  /*10380*/  IMAD R29, R2, 0xaa, RZ ;  /* 0x000000aa021d7824 */ /* 0x000fe200078e02ff */
[----:B0-----:R-:W-:-:S05]  /*10390*/  LOP3.LUT R24, R24, 0x7, RZ, 0xc0, !PT ;  /* 0x0000000718187812 */ /* 0x001fca00078ec0ff */
[----:B------:R-:W-:Y:S02]  /*103a0*/  IMAD R24, R24, 0x110, RZ ;  /* 0x0000011018187824 */ /* 0x000fe400078e02ff */
[C---:B------:R-:W-:Y:S02]  /*103b0*/  IMAD R18, R2.reuse, 0x53, RZ ;  /* 0x0000005302127824 */ /* 0x040fe400078e02ff */
[C---:B------:R-:W-:Y:S02]  /*103c0*/  IMAD R28, R2.reuse, 0xa6, RZ ;  /* 0x000000a6021c7824 */ /* 0x040fe400078e02ff */
[C---:B------:R-:W-:Y:S02]  /*103d0*/  IMAD R26, R2.reuse, 0xa2, RZ ;  /* 0x000000a2021a7824 */ /* 0x040fe400078e02ff */
[C---:B------:R-:W-:Y:S02]  /*103e0*/  IMAD R15, R2.reuse, 0x4f, RZ ;  /* 0x0000004f020f7824 */ /* 0x040fe400078e02ff */
[----:B------:R-:W-:-:S02]  /*103f0*/  IMAD R25, R2, 0x9e, RZ ;  /* 0x0000009e02197824 */ /* 0x000fc400078e02ff */
[C---:B------:R-:W-:Y:S02]  /*10400*/  IMAD R23, R2.reuse, 0x9a, RZ ;  /* 0x0000009a02177824 */ /* 0x040fe400078e02ff */
        /* <DEDUP_REMOVED lines=14> */
[----:B------:R-:W-:Y:S02]  /*104f0*/  IMAD R7, R2, 0xd4, RZ ;  /* 0x000000d402077824 */ /* 0x000fe400078e02ff */
[----:B--2---:R-:W-:Y:S01]  /*10500*/  @!P1 IMAD.MOV R0, RZ, RZ, -R0 ;  /* 0x000000ffff009224 */ /* 0x004fe200078e0a00 */
[----:B------:R-:W-:-:S05]  /*10510*/  @!P0 LOP3.LUT R0, RZ, c[0x0][0x178], RZ, 0x33, !PT ;  /* 0x00005e00ff008a12 */ /* 0x000fca00078e33ff */
[----:B------:R-:W-:Y:S01]  /*10520*/  IMAD R3, R0, c[0x0][0x184], RZ ;  /* 0x0000610000037a24 */ /* 0x000fe200078e02ff */
[----:B------:R-:W-:-:S04]  /*10530*/  SHF.R.S32.HI R0, RZ, 0x1f, R4 ;  /* 0x0000001fff007819 */ /* 0x000fc80000011404 */
[----:B------:R-:W-:-:S05]  /*10540*/  SHF.L.U64.HI R0, R4, 0x1, R0 ;  /* 0x0000000104007819 */ /* 0x000fca0000010200 */
[----:B------:R1:W-:Y:S01]  /*10550*/  STL [R1+0xe60], R0 ;  /* 0x000e600001007387 */ /* 0x0003e20000100800 */
[----:B------:R-:W-:Y:S02]  /*10560*/  IMAD R4, R2, 0xfe, RZ ;  /* 0x000000fe02047824 */ /* 0x000fe400078e02ff */
[----:B-1----:R-:W-:-:S05]  /*10570*/  IMAD.SHL.U32 R0, R21, 0x2, RZ ;  /* 0x0000000215007824 */ /* 0x002fca00078e00ff */
[----:B------:R-:W-:Y:S01]  /*10580*/  LOP3.LUT R0, R24, 0x30, R0, 0x78, !PT ;  /* 0x0000003018007812 */ /* 0x000fe200078e7800 */
[----:B------:R-:W-:Y:S02]  /*10590*/  IMAD R24, R2, 0xfa, RZ ;  /* 0x000000fa02187824 */ /* 0x000fe400078e02ff */
[----:B------:R-:W2:Y:S01]  /*105a0*/  LDL R2, [R1+0xc5c] ;  /* 0x000c5c0001027983 */ /* 0x000ea20000100800 */
[----:B------:R-:W-:-:S04]  /*105b0*/  LEA R21, P0, R3, c[0x0][0x160], 0x1 ;  /* 0x0000580003157a11 */ /* 0x000fc800078008ff */
[-C--:B------:R-:W-:Y:S01]  /*105c0*/  IADD3 R4, P2, R4, R21.reuse, RZ ;  /* 0x0000001504047210 */ /* 0x080fe20007f5e0ff */
[----:B------:R-:W-:Y:S04]  /*105d0*/  STL [R1+0x398], R21 ;  /* 0x0003981501007387 */ /* 0x000fe80000100800 */
[----:B------:R0:W-:Y:S02]  /*105e0*/  STL [R1+0x448], R4 ;  /* 0x0004480401007387 */ /* 0x0001e40000100800 */
[----:B0-----:R-:W-:Y:S02]  /*105f0*/  IADD3 R4, P4, R24, R21, RZ ;  /* 0x0000001518047210 */ /* 0x001fe40007f9e0ff */
[----:B--2---:R-:W-:-:S05]  /*10600*/  LOP3.LUT R0, R0, R2, RZ, 0xfc, !PT ;  /* 0x0000000200007212 */ /* 0x004fca00078efcff */
[----:B------:R-:W-:Y:S04]  /*10610*/  STL [R1+0x388], R0 ;  /* 0x0003880001007387 */ /* 0x000fe80000100800 */
[----:B------:R0:W-:Y:S04]  /*10620*/  STL [R1+0xe64], R0 ;  /* 0x000e640001007387 */ /* 0x0001e80000100800 */
[----:B------:R1:W-:Y:S04]  /*10630*/  STL [R1+0x458], R4 ;  /* 0x0004580401007387 */ /* 0x0003e80000100800 */
[----:B0-----:R-:W2:Y:S01]  /*10640*/  LDL R0, [R1+0x398] ;  /* 0x0003980001007983 */ /* 0x001ea20000100800 */
[----:B------:R-:W-:-:S04]  /*10650*/  IMAD.MOV.U32 R2, RZ, RZ, c[0x0][0x188] ;  /* 0x00006200ff027624 */ /* 0x000fc800078e00ff */
[C---:B-1----:R-:W-:Y:S02]  /*10660*/  IMAD R4, R2.reuse, 0xf2, RZ ;  /* 0x000000f202047824 */ /* 0x042fe400078e02ff */
[C---:B------:R-:W-:Y:S02]  /*10670*/  IMAD R21, R2.reuse, 0xee, RZ ;  /* 0x000000ee02157824 */ /* 0x040fe400078e02ff */
[C---:B------:R-:W-:Y:S02]  /*10680*/  IMAD R24, R2.reuse, 0xea, RZ ;  /* 0x000000ea02187824 */ /* 0x040fe400078e02ff */
[----:B------:R-:W-:Y:S01]  /*10690*/  IMAD R2, R2, 0xf6, RZ ;  /* 0x000000f602027824 */ /* 0x000fe200078e02ff */
[----:B------:R-:W-:-:S05]  /*106a0*/  LEA.HI.X.SX32 R3, R3, c[0x0][0x164], 0x1, P0 ;  /* 0x0000590003037a11 */ /* 0x000fca00000f0eff */
[----:B------:R-:W-:Y:S01]  /*106b0*/  STL [R1+0x394], R3 ;  /* 0x0003940301007387 */ /* 0x000fe20000100800 */
[-C--:B--2---:R-:W-:Y:S02]  /*106c0*/  IADD3 R2, P5, R2, R0.reuse, RZ ;  /* 0x0000000002027210 */ /* 0x084fe40007fbe0ff */
[-C--:B------:R-:W-:Y:S02]  /*106d0*/  IADD3 R4, P6, R4, R0.reuse, RZ ;  /* 0x0000000004047210 */ /* 0x080fe40007fde0ff */
[-C--:B------:R-:W-:Y:S01]  /*106e0*/  IADD3 R21, P0, R21, R0.reuse, RZ ;  /* 0x0000000015157210 */ /* 0x080fe20007f1e0ff */
[----:B------:R0:W-:Y:S01]  /*106f0*/  STL [R1+0x468], R2 ;  /* 0x0004680201007387 */ /* 0x0001e20000100800 */
[----:B------:R-:W-:-:S03]  /*10700*/  IADD3 R24, P3, R24, R0, RZ ;  /* 0x0000000018187210 */ /* 0x000fc60007f7e0ff */
[----:B------:R1:W-:Y:S04]  /*10710*/  STL [R1+0x478], R4 ;  /* 0x0004780401007387 */ /* 0x0003e80000100800 */
[----:B------:R2:W-:Y:S01]  /*10720*/  STL [R1+0x488], R21 ;  /* 0x0004881501007387 */ /* 0x0005e20000100800 */
[----:B0-----:R-:W-:-:S03]  /*10730*/  IMAD.MOV.U32 R2, RZ, RZ, c[0x0][0x188] ;  /* 0x00006200ff027624 */ /* 0x001fc600078e00ff */
[----:B------:R0:W-:Y:S01]  /*10740*/  STL [R1+0x498], R24 ;  /* 0x0004981801007387 */ /* 0x0001e20000100800 */
[C---:B-1----:R-:W-:Y:S02]  /*10750*/  IMAD R4, R2.reuse, 0x7f, RZ ;  /* 0x0000007f02047824 */ /* 0x042fe400078e02ff */
[C---:B--2---:R-:W-:Y:S02]  /*10760*/  IMAD R21, R2.reuse, 0xe2, RZ ;  /* 0x000000e202157824 */ /* 0x044fe400078e02ff */
[C---:B0-----:R-:W-:Y:S02]  /*10770*/  IMAD R24, R2.reuse, 0x7d, RZ ;  /* 0x0000007d02187824 */ /* 0x041fe400078e02ff */
[----:B------:R-:W-:Y:S01]  /*10780*/  IMAD R2, R2, 0xe6, RZ ;  /* 0x000000e602027824 */ /* 0x000fe200078e02ff */
[----:B------:R-:W-:-:S04]  /*10790*/  LEA.HI.X.SX32 R4, R4, R3, 0x1, P2 ;  /* 0x0000000304047211 */ /* 0x000fc800010f0eff */
[-C--:B------:R-:W-:Y:S02]  /*107a0*/  IADD3 R2, P1, R2, R0.reuse, RZ ;  /* 0x0000000002027210 */ /* 0x080fe40007f3e0ff */
[----:B------:R-:W-:Y:S02]  /*107b0*/  IADD3 R21, P2, R21, R0, RZ ;  /* 0x0000000015157210 */ /* 0x000fe40007f5e0ff */
[----:B------:R-:W-:Y:S01]  /*107c0*/  LEA.HI.X.SX32 R24, R24, R3, 0x1, P4 ;  /* 0x0000000318187211 */ /* 0x000fe200020f0eff */
[----:B------:R0:W-:Y:S04]  /*107d0*/  STL [R1+0x4a8], R2 ;  /* 0x0004a80201007387 */ /* 0x0001e80000100800 */
        /* <DEDUP_REMOVED lines=61> */
[----:B------:R-:W-:-:S05]  /*10bb0*/  IADD3 R2, P5, R2, R0, RZ ;  /* 0x0000000002027210 */ /* 0x000fca0007fbe0ff */
[----:B------:R-:W-:Y:S04]  /*10bc0*/  STL [R1+0x548], R2 ;  /* 0x0005480201007387 */ /* 0x000fe80000100800 */
[----:B------:R0:W-:Y:S02]  /*10bd0*/  STL [R1+0x4e4], R4 ;  /* 0x0004e40401007387 */ /* 0x0001e40000100800 */
[----:B0-----:R-:W-:Y:S02]  /*10be0*/  IADD3 R4, P6, R21, R0, RZ ;  /* 0x0000000015047210 */ /* 0x001fe40007fde0ff */
[----:B------:R-:W-:-:S03]  /*10bf0*/  LEA.HI.X.SX32 R21, R24, R3, 0x1, P0 ;  /* 0x0000000318157211 */ /* 0x000fc600000f0eff */
[----:B------:R-:W-:Y:S01]  /*10c00*/  STL [R1+0x558], R4 ;  /* 0x0005580401007387 */ /* 0x000fe20000100800 */
[----:B------:R-:W-:-:S03]  /*10c10*/  IMAD.MOV.U32 R24, RZ, RZ, c[0x0][0x188] ;  /* 0x00006200ff187624 */ /* 0x000fc600078e00ff */
[----:B------:R0:W-:Y:S01]  /*10c20*/  STL [R1+0x4f4], R21 ;  /* 0x0004f41501007387 */ /* 0x0001e20000100800 */
[----:B------:R-:W-:Y:S02]  /*10c30*/  IMAD.MOV.U32 R2, RZ, RZ, c[0x0][0x188] ;  /* 0x00006200ff027624 */ /* 0x000fe400078e00ff */
[----:B------:R-:W-:Y:S02]  /*10c40*/  IMAD R24, R24, 0x67, RZ ;  /* 0x0000006718187824 */ /* 0x000fe400078e02ff */
[----:B0-----:R-:W-:-:S04]  /*10c50*/  IMAD.MOV.U32 R21, RZ, RZ, c[0x0][0x188] ;  /* 0x00006200ff157624 */ /* 0x001fc800078e00ff */
[----:B------:R-:W-:Y:S02]  /*10c60*/  IMAD R21, R21, 0xb6, RZ ;  /* 0x000000b615157824 */ /* 0x000fe400078e02ff */
[C---:B------:R-:W-:Y:S02]  /*10c70*/  IMAD R4, R2.reuse, 0x65, RZ ;  /* 0x0000006502047824 */ /* 0x040fe400078e02ff */
[----:B------:R-:W-:Y:S01]  /*10c80*/  IMAD R2, R2, 0xb2, RZ ;  /* 0x000000b202027824 */ /* 0x000fe200078e02ff */
[-C--:B------:R-:W-:Y:S02]  /*10c90*/  IADD3 R21, P0, R21, R0.reuse, RZ ;  /* 0x0000000015157210 */ /* 0x080fe40007f1e0ff */
[-C--:B------:R-:W-:Y:S02]  /*10ca0*/  LEA.HI.X.SX32 R24, R24, R3.reuse, 0x1, P3 ;  /* 0x0000000318187211 */ /* 0x080fe400018f0eff */
[----:B------:R-:W-:Y:S01]  /*10cb0*/  IADD3 R2, P3, R2, R0, RZ ;  /* 0x0000000002027210 */ /* 0x000fe20007f7e0ff */
[----:B------:R0:W-:Y:S01]  /*10cc0*/  STL [R1+0x568], R21 ;  /* 0x0005681501007387 */ /* 0x0001e20000100800 */
[----:B------:R-:W-:-:S02]  /*10cd0*/  LEA.HI.X.SX32 R4, R4, R3, 0x1, P1 ;  /* 0x0000000304047211 */ /* 0x000fc400008f0eff */
[----:B------:R-:W-:Y:S01]  /*10ce0*/  IADD3 R27, P1, R27, R0, RZ ;  /* 0x000000001b1b7210 */ /* 0x000fe20007f3e0ff */
[----:B0-----:R-:W2:Y:S04]  /*10cf0*/  LDL.LU R21, [R1+0xe70] ;  /* 0x000e700001157983 */ /* 0x001ea80000300800 */
[----:B------:R0:W-:Y:S04]  /*10d00*/  STL [R1+0x504], R24 ;  /* 0x0005041801007387 */ /* 0x0001e80000100800 */
[----:B0-----:R-:W3:Y:S04]  /*10d10*/  LDL.LU R24, [R1+0xe6c] ;  /* 0x000e6c0001187983 */ /* 0x001ee80000300800 */
[----:B------:R-:W-:Y:S04]  /*10d20*/  STL [R1+0x578], R2 ;  /* 0x0005780201007387 */ /* 0x000fe80000100800 */
[----:B------:R-:W-:Y:S04]  /*10d30*/  STL [R1+0x514], R4 ;  /* 0x0005140401007387 */ /* 0x000fe80000100800 */
[----:B------:R0:W-:Y:S04]  /*10d40*/  STL [R1+0x588], R27 ;  /* 0x0005881b01007387 */ /* 0x0001e80000100800 */
[----:B0-----:R-:W4:Y:S01]  /*10d50*/  LDL.LU R27, [R1+0xe68] ;  /* 0x000e6800011b7983 */ /* 0x001f220000300800 */
[----:B------:R-:W-:-:S04]  /*10d60*/  IMAD.MOV.U32 R2, RZ, RZ, c[0x0][0x188] ;  /* 0x00006200ff027624 */ /* 0x000fc800078e00ff */
[C---:B------:R-:W-:Y:S02]  /*10d70*/  IMAD R4, R2.reuse, 0x61, RZ ;  /* 0x0000006102047824 */ /* 0x040fe400078e02ff */
[----:B------:R-:W-:-:S05]  /*10d80*/  IMAD R2, R2, 0x63, RZ ;  /* 0x0000006302027824 */ /* 0x000fca00078e02ff */
[-C--:B------:R-:W-:Y:S02]  /*10d90*/  LEA.HI.X.SX32 R2, R2, R3.reuse, 0x1, P2 ;  /* 0x0000000302027211 */ /* 0x080fe400010f0eff */
[----:B------:R-:W-:Y:S02]  /*10da0*/  IADD3 R29, P2, R29, R0, RZ ;  /* 0x000000001d1d7210 */ /* 0x000fe40007f5e0ff */
[----:B------:R-:W-:Y:S01]  /*10db0*/  LEA.HI.X.SX32 R4, R4, R3, 0x1, P4 ;  /* 0x0000000304047211 */ /* 0x000fe200020f0eff */
[----:B------:R0:W-:Y:S04]  /*10dc0*/  STL [R1+0x524], R2 ;  /* 0x0005240201007387 */ /* 0x0001e80000100800 */
[----:B------:R-:W-:Y:S01]  /*10dd0*/  STL [R1+0x598], R29 ;  /* 0x0005981d01007387 */ /* 0x000fe20000100800 */
[----:B0-----:R-:W-:-:S03]  /*10de0*/  IMAD.MOV.U32 R2, RZ, RZ, c[0x0][0x188] ;  /* 0x00006200ff027624 */ /* 0x001fc600078e00ff */
[----:B------:R0:W-:Y:S01]  /*10df0*/  STL [R1+0x534], R4 ;  /* 0x0005340401007387 */ /* 0x0001e20000100800 */
[----:B------:R-:W-:Y:S01]  /*10e00*/  IADD3 R28, P4, R28, R0, RZ ;  /* 0x000000001c1c7210 */ /* 0x000fe20007f9e0ff */
[----:B0-----:R-:W-:-:S04]  /*10e10*/  IMAD R4, R2, 0x5d, RZ ;  /* 0x0000005d02047824 */ /* 0x001fc800078e02ff */
[----:B------:R-:W-:Y:S01]  /*10e20*/  STL [R1+0x5a8], R28 ;  /* 0x0005a81c01007387 */ /* 0x000fe20000100800 */
[-C--:B------:R-:W-:Y:S02]  /*10e30*/  LEA.HI.X.SX32 R4, R4, R3.reuse, 0x1, P6 ;  /* 0x0000000304047211 */ /* 0x080fe400030f0eff */
[-C--:B------:R-:W-:Y:S02]  /*10e40*/  IADD3 R25, P6, R25, R0.reuse, RZ ;  /* 0x0000000019197210 */ /* 0x080fe40007fde0ff */
[-C--:B------:R-:W-:Y:S02]  /*10e50*/  LEA.HI.X.SX32 R18, R18, R3.reuse, 0x1, P4 ;  /* 0x0000000312127211 */ /* 0x080fe400020f0eff */
[-C--:B------:R-:W-:Y:S02]  /*10e60*/  IADD3 R17, P4, R17, R0.reuse, RZ ;  /* 0x0000000011117210 */ /* 0x080fe40007f9e0ff */
[----:B------:R-:W-:Y:S02]  /*10e70*/  LEA.HI.X.SX32 R15, R15, R3, 0x1, P6 ;  /* 0x000000030f0f7211 */ /* 0x000fe400030f0eff */
[----:B------:R-:W-:-:S02]  /*10e80*/  IADD3 R14, P6, R14, R0, RZ ;  /* 0x000000000e0e7210 */ /* 0x000fc40007fde0ff */
[-C--:B--2---:R-:W-:Y:S02]  /*10e90*/  LEA.HI.X.SX32 R21, R21, R3.reuse, 0x1, P1 ;  /* 0x0000000315157211 */ /* 0x084fe400008f0eff */
[-C--:B------:R-:W-:Y:S02]  /*10ea0*/  IADD3 R20, P1, R20, R0.reuse, RZ ;  /* 0x0000000014147210 */ /* 0x080fe40007f3e0ff */
[-C--:B---3--:R-:W-:Y:S02]  /*10eb0*/  LEA.HI.X.SX32 R24, R24, R3.reuse, 0x1, P0 ;  /* 0x0000000318187211 */ /* 0x088fe400000f0eff */
[-C--:B------:R-:W-:Y:S02]  /*10ec0*/  IADD3 R23, P0, R23, R0.reuse, RZ ;  /* 0x0000000017177210 */ /* 0x080fe40007f1e0ff */
[----:B----4-:R-:W-:Y:S02]  /*10ed0*/  LEA.HI.X.SX32 R27, R27, R3, 0x1, P5 ;  /* 0x000000031b1b7211 */ /* 0x010fe400028f0eff */
[----:B------:R-:W-:-:S03]  /*10ee0*/  IADD3 R26, P5, R26, R0, RZ ;  /* 0x000000001a1a7210 */ /* 0x000fc60007fbe0ff */
[----:B------:R-:W-:Y:S04]  /*10ef0*/  STL [R1+0x544], R27 ;  /* 0x0005441b01007387 */ /* 0x000fe80000100800 */
[----:B------:R-:W-:Y:S04]  /*10f00*/  STL [R1+0x5b8], R26 ;  /* 0x0005b81a01007387 */ /* 0x000fe80000100800 */
[----:B------:R0:W-:Y:S02]  /*10f10*/  STL [R1+0x554], R4 ;  /* 0x0005540401007387 */ /* 0x0001e40000100800 */
[----:B0-----:R-:W-:-:S02]  /*10f20*/  IMAD R4, R2, 0x59, RZ ;  /* 0x0000005902047824 */ /* 0x001fc400078e02ff */
[----:B------:R-:W-:Y:S03]  /*10f30*/  STL [R1+0x5c8], R25 ;  /* 0x0005c81901007387 */ /* 0x000fe60000100800 */
[----:B------:R-:W-:Y:S01]  /*10f40*/  LEA.HI.X.SX32 R4, R4, R3, 0x1, P3 ;  /* 0x0000000304047211 */ /* 0x000fe200018f0eff */
[----:B------:R-:W-:Y:S04]  /*10f50*/  STL [R1+0x564], R24 ;  /* 0x0005641801007387 */ /* 0x000fe80000100800 */
[----:B------:R-:W-:Y:S01]  /*10f60*/  STL [R1+0x5d8], R23 ;  /* 0x0005d81701007387 */ /* 0x000fe20000100800 */
[----:B------:R-:W-:-:S03]  /*10f70*/  IADD3 R22, P3, R22, R0, RZ ;  /* 0x0000000016167210 */ /* 0x000fc60007f7e0ff */
[----:B------:R0:W-:Y:S02]  /*10f80*/  STL [R1+0x574], R4 ;  /* 0x0005740401007387 */ /* 0x0001e40000100800 */
[----:B0-----:R-:W-:Y:S02]  /*10f90*/  IMAD R4, R2, 0x55, RZ ;  /* 0x0000005502047824 */ /* 0x001fe400078e02ff */
        /* <DEDUP_REMOVED lines=19> */
[----:B------:R0:W-:Y:S01]  /*110d0*/  STL [R1+0x5d4], R4 ;  /* 0x0005d40401007387 */ /* 0x0001e20000100800 */
[-C--:B------:R-:W-:Y:S02]  /*110e0*/  LEA.HI.X.SX32 R12, R12, R3.reuse, 0x1, P3 ;  /* 0x000000030c0c7211 */ /* 0x080fe400018f0eff */
[-C--:B------:R-:W-:Y:S01]  /*110f0*/  IADD3 R11, P3, R11, R0.reuse, RZ ;  /* 0x000000000b0b7210 */ /* 0x080fe20007f7e0ff */
[----:B0-----:R-:W-:Y:S01]  /*11100*/  IMAD R4, R2, 0x49, RZ ;  /* 0x0000004902047824 */ /* 0x001fe200078e02ff */
[----:B------:R-:W-:Y:S04]  /*11110*/  STL [R1+0x450], R13 ;  /* 0x0004500d01007387 */ /* 0x000fe80000100800 */
        /* <DEDUP_REMOVED lines=9> */
[-C--:B------:R-:W-:Y:S02]  /*111b0*/  LEA.HI.X.SX32 R4, R4, R3.reuse, 0x1, P4 ;  /* 0x0000000304047211 */ /* 0x080fe400020f0eff */
[----:B------:R-:W-:Y:S01]  /*111c0*/  IADD3 R5, P4, R5, R0, RZ ;  /* 0x0000000005057210 */ /* 0x000fe20007f9e0ff */
[----:B------:R-:W-:Y:S01]  /*111d0*/  STL [R1+0x604], R9 ;  /* 0x0006040901007387 */ /* 0x000fe20000100800 */
[----:B------:R-:W-:-:S03]  /*111e0*/  LEA.HI.X.SX32 R6, R6, R3, 0x1, P5 ;  /* 0x0000000306067211 */ /* 0x000fc600028f0eff */
[----:B------:R-:W-:Y:S04]  /*111f0*/  STL [R1+0x4b0], R8 ;  /* 0x0004b00801007387 */ /* 0x000fe80000100800 */
[----:B------:R0:W-:Y:S04]  /*11200*/  STL [R1+0x614], R4 ;  /* 0x0006140401007387 */ /* 0x0001e80000100800 */
[----:B------:R1:W-:Y:S01]  /*11210*/  STL [R1+0x4d0], R5 ;  /* 0x0004d00501007387 */ /* 0x0003e20000100800 */
[C---:B0-----:R-:W-:Y:S02]  /*11220*/  IMAD R4, R2.reuse, 0x41, RZ ;  /* 0x0000004102047824 */ /* 0x041fe400078e02ff */
[----:B-1----:R-:W-:Y:S01]  /*11230*/  IMAD R5, R2, 0x7e, RZ ;  /* 0x0000007e02057824 */ /* 0x002fe200078e02ff */
[----:B------:R0:W-:Y:S02]  /*11240*/  STL [R1+0x624], R6 ;  /* 0x0006240601007387 */ /* 0x0001e40000100800 */
[----:B------:R-:W-:-:S02]  /*11250*/  LEA.HI.X.SX32 R4, R4, R3, 0x1, P6 ;  /* 0x0000000304047211 */ /* 0x000fc400030f0eff */
[-C--:B------:R-:W-:Y:S02]  /*11260*/  IADD3 R7, P6, R7, R0.reuse, RZ ;  /* 0x0000000007077210 */ /* 0x080fe40007fde0ff */
[----:B0-----:R-:W-:-:S05]  /*11270*/  IADD3 R6, P5, R5, R0, RZ ;  /* 0x0000000005067210 */ /* 0x001fca0007fbe0ff */
[----:B------:R0:W-:Y:S04]  /*11280*/  STL [R1+0x648], R6 ;  /* 0x0006480601007387 */ /* 0x0001e80000100800 */
[----:B------:R-:W-:Y:S04]  /*11290*/  STL [R1+0x634], R4 ;  /* 0x0006340401007387 */ /* 0x000fe80000100800 */
[----:B------:R1:W-:Y:S01]  /*112a0*/  STL [R1+0x4f0], R7 ;  /* 0x0004f00701007387 */ /* 0x0003e20000100800 */
[C---:B0-----:R-:W-:Y:S01]  /*112b0*/  IMAD R6, R2.reuse, 0x7a, RZ ;  /* 0x0000007a02067824 */ /* 0x041fe200078e02ff */
[----:B-1----:R-:W-:Y:S01]  /*112c0*/  LEA.HI.X.SX32 R7, R5, R3, 0x1, P0 ;  /* 0x0000000305077211 */ /* 0x002fe200000f0eff */
[----:B------:R-:W-:-:S02]  /*112d0*/  IMAD R5, R2, 0x3f, RZ ;  /* 0x0000003f02057824 */ /* 0x000fc400078e02ff */
[----:B------:R-:W-:Y:S02]  /*112e0*/  IMAD R4, R2, 0xcc, RZ ;  /* 0x000000cc02047824 */ /* 0x000fe400078e02ff */
[----:B------:R0:W-:Y:S01]  /*112f0*/  STL [R1+0x44c], R7 ;  /* 0x00044c0701007387 */ /* 0x0001e20000100800 */
[-C--:B------:R-:W-:Y:S02]  /*11300*/  LEA.HI.X.SX32 R5, R5, R3.reuse, 0x1, P5 ;  /* 0x0000000305057211 */ /* 0x080fe400028f0eff */
[-C--:B------:R-:W-:Y:S02]  /*11310*/  IADD3 R4, P5, R4, R0.reuse, RZ ;  /* 0x0000000004047210 */ /* 0x080fe40007fbe0ff */
[C---:B0-----:R-:W-:Y:S02]  /*11320*/  IADD3 R7, P0, R6.reuse, R0, RZ ;  /* 0x0000000006077210 */ /* 0x041fe40007f1e0ff */
[----:B------:R-:W-:-:S03]  /*11330*/  LEA.HI.X.SX32 R6, R6, R3, 0x1, P3 ;  /* 0x0000000306067211 */ /* 0x000fc600018f0eff */
[----:B------:R0:W-:Y:S04]  /*11340*/  STL [R1+0x658], R7 ;  /* 0x0006580701007387 */ /* 0x0001e80000100800 */
[----:B------:R1:W-:Y:S01]  /*11350*/  STL [R1+0x644], R5 ;  /* 0x0006440501007387 */ /* 0x0003e20000100800 */
[----:B0-----:R-:W-:-:S03]  /*11360*/  IMAD R7, R2, 0x76, RZ ;  /* 0x0000007602077824 */ /* 0x001fc600078e02ff */
[----:B------:R0:W-:Y:S01]  /*11370*/  STL [R1+0x510], R4 ;  /* 0x0005100401007387 */ /* 0x0001e20000100800 */
[----:B-1----:R-:W-:-:S03]  /*11380*/  IMAD R5, R2, 0x3d, RZ ;  /* 0x0000003d02057824 */ /* 0x002fc600078e02ff */
[----:B------:R1:W-:Y:S01]  /*11390*/  STL [R1+0x46c], R6 ;  /* 0x00046c0601007387 */ /* 0x0003e20000100800 */
[C---:B0-----:R-:W-:Y:S01]  /*113a0*/  IMAD R4, R2.reuse, 0xc4, RZ ;  /* 0x000000c402047824 */ /* 0x041fe200078e02ff */
[----:B-1----:R-:W-:Y:S02]  /*113b0*/  IADD3 R6, P3, R7, R0, RZ ;  /* 0x0000000007067210 */ /* 0x002fe40007f7e0ff */
[-C--:B------:R-:W-:Y:S01]  /*113c0*/  LEA.HI.X.SX32 R5, R5, R3.reuse, 0x1, P0 ;  /* 0x0000000305057211 */ /* 0x080fe200000f0eff */
[----:B------:R-:W-:Y:S02]  /*113d0*/  IMAD R8, R2, 0x72, RZ ;  /* 0x0000007202087824 */ /* 0x000fe400078e02ff */
[----:B------:R0:W-:Y:S01]  /*113e0*/  STL [R1+0x668], R6 ;  /* 0x0006680601007387 */ /* 0x0001e20000100800 */
[----:B------:R-:W-:-:S03]  /*113f0*/  LEA.HI.X.SX32 R7, R7, R3, 0x1, P1 ;  /* 0x0000000307077211 */ /* 0x000fc600008f0eff */
[----:B------:R1:W-:Y:S01]  /*11400*/  STL [R1+0x654], R5 ;  /* 0x0006540501007387 */ /* 0x0003e20000100800 */
[-C--:B0-----:R-:W-:Y:S01]  /*11410*/  IADD3 R6, P0, R4, R0.reuse, RZ ;  /* 0x0000000004067210 */ /* 0x081fe20007f1e0ff */
[C---:B------:R-:W-:Y:S02]  /*11420*/  IMAD R4, R2.reuse, 0xbc, RZ ;  /* 0x000000bc02047824 */ /* 0x040fe400078e02ff */
[----:B-1----:R-:W-:Y:S02]  /*11430*/  IMAD R5, R2, 0x3b, RZ ;  /* 0x0000003b02057824 */ /* 0x002fe400078e02ff */
[----:B------:R0:W-:Y:S04]  /*11440*/  STL [R1+0x530], R6 ;  /* 0x0005300601007387 */ /* 0x0001e80000100800 */
[----:B------:R1:W-:Y:S01]  /*11450*/  STL [R1+0x48c], R7 ;  /* 0x00048c0701007387 */ /* 0x0003e20000100800 */
[----:B0-----:R-:W-:-:S02]  /*11460*/  IADD3 R6, P1, R8, R0, RZ ;  /* 0x0000000008067210 */ /* 0x001fc40007f3e0ff */
[----:B-1----:R-:W-:-:S03]  /*11470*/  LEA.HI.X.SX32 R7, R5, R3, 0x1, P3 ;  /* 0x0000000305077211 */ /* 0x002fc600018f0eff */
[----:B------:R0:W-:Y:S01]  /*11480*/  STL [R1+0x678], R6 ;  /* 0x0006780601007387 */ /* 0x0001e20000100800 */
[----:B------:R-:W-:-:S03]  /*11490*/  IMAD R9, R2, 0x6e, RZ ;  /* 0x0000006e02097824 */ /* 0x000fc600078e02ff */
[----:B------:R1:W-:Y:S01]  /*114a0*/  STL [R1+0x664], R7 ;  /* 0x0006640701007387 */ /* 0x0003e20000100800 */
[-C--:B0-----:R-:W-:Y:S01]  /*114b0*/  IADD3 R6, P3, R4, R0.reuse, RZ ;  /* 0x0000000004067210 */ /* 0x081fe20007f7e0ff */
[C---:B------:R-:W-:Y:S02]  /*114c0*/  IMAD R5, R2.reuse, 0x39, RZ ;  /* 0x0000003902057824 */ /* 0x040fe400078e02ff */
[----:B------:R-:W-:Y:S02]  /*114d0*/  IMAD R4, R2, 0xb4, RZ ;  /* 0x000000b402047824 */ /* 0x000fe400078e02ff */
[----:B------:R0:W-:Y:S01]  /*114e0*/  STL [R1+0x550], R6 ;  /* 0x0005500601007387 */ /* 0x0001e20000100800 */
[-C--:B-1----:R-:W-:Y:S02]  /*114f0*/  LEA.HI.X.SX32 R7, R5, R3.reuse, 0x1, P1 ;  /* 0x0000000305077211 */ /* 0x082fe400008f0eff */
[----:B0-----:R-:W-:Y:S02]  /*11500*/  LEA.HI.X.SX32 R6, R8, R3, 0x1, P2 ;  /* 0x0000000308067211 */ /* 0x001fe400010f0eff */
[----:B------:R-:W-:-:S03]  /*11510*/  IADD3 R8, P2, R9, R0, RZ ;  /* 0x0000000009087210 */ /* 0x000fc60007f5e0ff */
[----:B------:R0:W-:Y:S01]  /*11520*/  STL [R1+0x4ac], R6 ;  /* 0x0004ac0601007387 */ /* 0x0001e20000100800 */
[----:B------:R-:W-:-:S03]  /*11530*/  IMAD R10, R2, 0x6a, RZ ;  /* 0x0000006a020a7824 */ /* 0x000fc600078e02ff */
[----:B------:R-:W-:Y:S01]  /*11540*/  STL [R1+0x688], R8 ;  /* 0x0006880801007387 */ /* 0x000fe20000100800 */
[----:B0-----:R-:W-:-:S03]  /*11550*/  IADD3 R6, P1, R4, R0, RZ ;  /* 0x0000000004067210 */ /* 0x001fc60007f3e0ff */
[----:B------:R-:W-:Y:S01]  /*11560*/  STL [R1+0x674], R7 ;  /* 0x0006740701007387 */ /* 0x000fe20000100800 */
[----:B------:R-:W-:-:S03]  /*11570*/  IMAD R5, R2, 0x37, RZ ;  /* 0x0000003702057824 */ /* 0x000fc600078e02ff */
[----:B------:R0:W-:Y:S01]  /*11580*/  STL [R1+0x570], R6 ;  /* 0x0005700601007387 */ /* 0x0001e20000100800 */
[----:B------:R-:W-:Y:S01]  /*11590*/  IMAD R4, R2, 0xac, RZ ;  /* 0x000000ac02047824 */ /* 0x000fe200078e02ff */
[-C--:B0-----:R-:W-:Y:S02]  /*115a0*/  LEA.HI.X.SX32 R6, R9, R3.reuse, 0x1, P4 ;  /* 0x0000000309067211 */ /* 0x081fe400020f0eff */
[----:B------:R-:W-:Y:S02]  /*115b0*/  IADD3 R8, P4, R10, R0, RZ ;  /* 0x000000000a087210 */ /* 0x000fe40007f9e0ff */
[----:B------:R-:W-:Y:S01]  /*115c0*/  LEA.HI.X.SX32 R7, R5, R3, 0x1, P2 ;  /* 0x0000000305077211 */ /* 0x000fe200010f0eff */
        /* <DEDUP_REMOVED lines=86> */
[-C--:B------:R-:W-:Y:S02]  /*11b30*/  IADD3 R8, P6, R18, R0.reuse, RZ ;  /* 0x0000000012087210 */ /* 0x080fe40007fde0ff */
[----:B------:R-:W-:Y:S01]  /*11b40*/  LEA.HI.X.SX32 R7, R5, R3, 0x1, P4 ;  /* 0x0000000305077211 */ /* 0x000fe200020f0eff */
[----:B------:R0:W-:Y:S01]  /*11b50*/  STL [R1+0x5cc], R6 ;  /* 0x0005cc0601007387 */ /* 0x0001e20000100800 */
[C---:B------:R-:W-:Y:S02]  /*11b60*/  IMAD R19, R2.reuse, 0x46, RZ ;  /* 0x0000004602137824 */ /* 0x040fe400078e02ff */
[----:B------:R-:W-:Y:S01]  /*11b70*/  IMAD R5, R2, 0x25, RZ ;  /* 0x0000002502057824 */ /* 0x000fe200078e02ff */
[----:B------:R-:W-:Y:S01]  /*11b80*/  STL [R1+0x718], R8 ;  /* 0x0007180801007387 */ /* 0x000fe20000100800 */
[----:B0-----:R-:W-:-:S03]  /*11b90*/  IADD3 R6, P4, R4, R0, RZ ;  /* 0x0000000004067210 */ /* 0x001fc60007f9e0ff */
[----:B------:R0:W-:Y:S01]  /*11ba0*/  STL [R1+0x704], R7 ;  /* 0x0007040701007387 */ /* 0x0001e20000100800 */
[----:B------:R-:W-:-:S03]  /*11bb0*/  IMAD R4, R2, 0xc8, RZ ;  /* 0x000000c802047824 */ /* 0x000fc600078e02ff */
[----:B------:R1:W-:Y:S01]  /*11bc0*/  STL [R1+0x4e0], R6 ;  /* 0x0004e00601007387 */ /* 0x0003e20000100800 */
[----:B------:R-:W-:Y:S01]  /*11bd0*/  IMAD R20, R2, 0x42, RZ ;  /* 0x0000004202147824 */ /* 0x000fe200078e02ff */
[-C--:B0-----:R-:W-:Y:S02]  /*11be0*/  LEA.HI.X.SX32 R7, R5, R3.reuse, 0x1, P6 ;  /* 0x0000000305077211 */ /* 0x081fe400030f0eff */
[-C--:B-1----:R-:W-:Y:S02]  /*11bf0*/  LEA.HI.X.SX32 R6, R18, R3.reuse, 0x1, P5 ;  /* 0x0000000312067211 */ /* 0x082fe400028f0eff */
[CC--:B------:R-:W-:Y:S01]  /*11c00*/  IADD3 R8, P5, R19.reuse, R0.reuse, RZ ;  /* 0x0000000013087210 */ /* 0x0c0fe20007fbe0ff */
[----:B------:R-:W-:Y:S02]  /*11c10*/  IMAD R5, R2, 0x23, RZ ;  /* 0x0000002302057824 */ /* 0x000fe400078e02ff */
[----:B------:R0:W-:Y:S04]  /*11c20*/  STL [R1+0x5ec], R6 ;  /* 0x0005ec0601007387 */ /* 0x0001e80000100800 */
[----:B------:R1:W-:Y:S04]  /*11c30*/  STL [R1+0x728], R8 ;  /* 0x0007280801007387 */ /* 0x0003e80000100800 */
[----:B------:R2:W-:Y:S01]  /*11c40*/  STL [R1+0x714], R7 ;  /* 0x0007140701007387 */ /* 0x0005e20000100800 */
[----:B0-----:R-:W-:Y:S01]  /*11c50*/  IADD3 R6, P6, R4, R0, RZ ;  /* 0x0000000004067210 */ /* 0x001fe20007fde0ff */
[----:B------:R-:W-:Y:S01]  /*11c60*/  IMAD R4, R2, 0xb8, RZ ;  /* 0x000000b802047824 */ /* 0x000fe200078e02ff */
[----:B-1----:R-:W-:-:S03]  /*11c70*/  LEA.HI.X.SX32 R8, R19, R3, 0x1, P0 ;  /* 0x0000000313087211 */ /* 0x002fc600000f0eff */
[----:B------:R0:W-:Y:S01]  /*11c80*/  STL [R1+0x520], R6 ;  /* 0x0005200601007387 */ /* 0x0001e20000100800 */
[----:B--2---:R-:W-:-:S03]  /*11c90*/  IADD3 R7, P0, R20, R0, RZ ;  /* 0x0000000014077210 */ /* 0x004fc60007f1e0ff */
[----:B------:R-:W-:Y:S01]  /*11ca0*/  STL [R1+0x60c], R8 ;  /* 0x00060c0801007387 */ /* 0x000fe20000100800 */
[----:B------:R-:W-:-:S03]  /*11cb0*/  IMAD R21, R2, 0x7c, RZ ;  /* 0x0000007c02157824 */ /* 0x000fc600078e02ff */
[----:B------:R1:W-:Y:S01]  /*11cc0*/  STL [R1+0x738], R7 ;  /* 0x0007380701007387 */ /* 0x0003e20000100800 */
[-C--:B0-----:R-:W-:Y:S02]  /*11cd0*/  LEA.HI.X.SX32 R6, R5, R3.reuse, 0x1, P5 ;  /* 0x0000000305067211 */ /* 0x081fe400028f0eff */
[-C--:B------:R-:W-:Y:S01]  /*11ce0*/  IADD3 R4, P5, R4, R0.reuse, RZ ;  /* 0x0000000004047210 */ /* 0x080fe20007fbe0ff */
[C---:B------:R-:W-:Y:S02]  /*11cf0*/  IMAD R5, R2.reuse, 0x21, RZ ;  /* 0x0000002102057824 */ /* 0x040fe400078e02ff */
[----:B------:R-:W-:Y:S01]  /*11d00*/  IMAD R22, R2, 0x3e, RZ ;  /* 0x0000003e02167824 */ /* 0x000fe200078e02ff */
[----:B-1----:R-:W-:Y:S01]  /*11d10*/  LEA.HI.X.SX32 R7, R20, R3, 0x1, P3 ;  /* 0x0000000314077211 */ /* 0x002fe200018f0eff */
[----:B------:R0:W-:Y:S04]  /*11d20*/  STL [R1+0x724], R6 ;  /* 0x0007240601007387 */ /* 0x0001e80000100800 */
[----:B------:R1:W-:Y:S04]  /*11d30*/  STL [R1+0x560], R4 ;  /* 0x0005600401007387 */ /* 0x0003e80000100800 */
[----:B------:R2:W-:Y:S01]  /*11d40*/  STL [R1+0x62c], R7 ;  /* 0x00062c0701007387 */ /* 0x0005e20000100800 */
[----:B0-----:R-:W-:Y:S01]  /*11d50*/  IADD3 R6, P3, R21, R0, RZ ;  /* 0x0000000015067210 */ /* 0x001fe20007f7e0ff */
[----:B-1----:R-:W-:-:S04]  /*11d60*/  IMAD R4, R2, 0xa8, RZ ;  /* 0x000000a802047824 */ /* 0x002fc800078e02ff */
[----:B------:R0:W-:Y:S01]  /*11d70*/  STL [R1+0x650], R6 ;  /* 0x0006500601007387 */ /* 0x0001e20000100800 */
[-C--:B--2---:R-:W-:Y:S02]  /*11d80*/  LEA.HI.X.SX32 R7, R5, R3.reuse, 0x1, P0 ;  /* 0x0000000305077211 */ /* 0x084fe400000f0eff */
[-C--:B------:R-:W-:Y:S01]  /*11d90*/  IADD3 R5, P0, R22, R0.reuse, RZ ;  /* 0x0000000016057210 */ /* 0x080fe20007f1e0ff */
[----:B------:R-:W-:Y:S02]  /*11da0*/  IMAD R23, R2, 0x74, RZ ;  /* 0x0000007402177824 */ /* 0x000fe400078e02ff */
[----:B------:R1:W-:Y:S01]  /*11db0*/  STL [R1+0x734], R7 ;  /* 0x0007340701007387 */ /* 0x0003e20000100800 */
[-C--:B0-----:R-:W-:Y:S02]  /*11dc0*/  LEA.HI.X.SX32 R6, R21, R3.reuse, 0x1, P1 ;  /* 0x0000000315067211 */ /* 0x081fe400008f0eff */
[----:B------:R-:W-:Y:S01]  /*11dd0*/  IADD3 R4, P1, R4, R0, RZ ;  /* 0x0000000004047210 */ /* 0x000fe20007f3e0ff */
[----:B------:R0:W-:Y:S01]  /*11de0*/  STL [R1+0x748], R5 ;  /* 0x0007480501007387 */ /* 0x0001e20000100800 */
[----:B------:R-:W-:Y:S01]  /*11df0*/  IMAD R24, R2, 0x3a, RZ ;  /* 0x0000003a02187824 */ /* 0x000fe200078e02ff */
[----:B-1----:R-:W-:-:S02]  /*11e00*/  LEA.HI.X.SX32 R7, R22, R3, 0x1, P3 ;  /* 0x0000000316077211 */ /* 0x002fc400018f0eff */
[----:B------:R1:W-:Y:S01]  /*11e10*/  STL [R1+0x45c], R6 ;  /* 0x00045c0601007387 */ /* 0x0003e20000100800 */
[----:B0-----:R-:W-:-:S03]  /*11e20*/  IMAD R5, R2, 0x1f, RZ ;  /* 0x0000001f02057824 */ /* 0x001fc600078e02ff */
[----:B------:R0:W-:Y:S04]  /*11e30*/  STL [R1+0x5a0], R4 ;  /* 0x0005a00401007387 */ /* 0x0001e80000100800 */
[----:B------:R2:W-:Y:S01]  /*11e40*/  STL [R1+0x64c], R7 ;  /* 0x00064c0701007387 */ /* 0x0005e20000100800 */
[----:B-1----:R-:W-:Y:S01]  /*11e50*/  IADD3 R6, P3, R23, R0, RZ ;  /* 0x0000000017067210 */ /* 0x002fe20007f7e0ff */
[----:B0-----:R-:W-:-:S04]  /*11e60*/  IMAD R4, R2, 0x98, RZ ;  /* 0x0000009802047824 */ /* 0x001fc800078e02ff */
        /* <DEDUP_REMOVED lines=14> */
[-C--:B-1----:R-:W-:Y:S01]  /*11f50*/  IADD3 R6, P3, R25, R0.reuse, RZ ;  /* 0x0000000019067210 */ /* 0x082fe20007f7e0ff */
[C---:B------:R-:W-:Y:S02]  /*11f60*/  IMAD R27, R2.reuse, 0x64, RZ ;  /* 0x00000064021b7824 */ /* 0x040fe400078e02ff */
[----:B0-----:R-:W-:Y:S01]  /*11f70*/  IMAD R4, R2, 0x88, RZ ;  /* 0x0000008802047824 */ /* 0x001fe200078e02ff */
[----:B--2---:R-:W-:Y:S02]  /*11f80*/  LEA.HI.X.SX32 R7, R5, R3, 0x1, P0 ;  /* 0x0000000305077211 */ /* 0x004fe400000f0eff */
[----:B------:R-:W-:Y:S01]  /*11f90*/  IADD3 R5, P0, R26, R0, RZ ;  /* 0x000000001a057210 */ /* 0x000fe20007f1e0ff */
[----:B------:R0:W-:Y:S04]  /*11fa0*/  STL [R1+0x690], R6 ;  /* 0x0006900601007387 */ /* 0x0001e80000100800 */
[----:B------:R1:W-:Y:S01]  /*11fb0*/  STL [R1+0x754], R7 ;  /* 0x0007540701007387 */ /* 0x0003e20000100800 */
[----:B------:R-:W-:-:S03]  /*11fc0*/  IMAD R28, R2, 0x32, RZ ;  /* 0x00000032021c7824 */ /* 0x000fc600078e02ff */
[----:B------:R2:W-:Y:S01]  /*11fd0*/  STL [R1+0x768], R5 ;  /* 0x0007680501007387 */ /* 0x0005e20000100800 */
[-C--:B0-----:R-:W-:Y:S02]  /*11fe0*/  LEA.HI.X.SX32 R6, R25, R3.reuse, 0x1, P4 ;  /* 0x0000000319067211 */ /* 0x081fe400020f0eff */
[----:B------:R-:W-:Y:S02]  /*11ff0*/  IADD3 R4, P4, R4, R0, RZ ;  /* 0x0000000004047210 */ /* 0x000fe40007f9e0ff */
[----:B-1----:R-:W-:Y:S01]  /*12000*/  LEA.HI.X.SX32 R7, R26, R3, 0x1, P3 ;  /* 0x000000031a077211 */ /* 0x002fe200018f0eff */
[----:B------:R0:W-:Y:S01]  /*12010*/  STL [R1+0x4dc], R6 ;  /* 0x0004dc0601007387 */ /* 0x0001e20000100800 */
[----:B--2---:R-:W-:-:S03]  /*12020*/  IMAD R5, R2, 0x1b, RZ ;  /* 0x0000001b02057824 */ /* 0x004fc600078e02ff */
[----:B------:R1:W-:Y:S02]  /*12030*/  STL [R1+0x620], R4 ;  /* 0x0006200401007387 */ /* 0x0003e40000100800 */
[----:B------:R-:W-:Y:S02]  /*12040*/  LEA.HI.X.SX32 R5, R5, R3, 0x1, P0 ;  /* 0x0000000305057211 */ /* 0x000fe400000f0eff */
[----:B0-----:R-:W-:Y:S01]  /*12050*/  IADD3 R6, P3, R27, R0, RZ ;  /* 0x000000001b067210 */ /* 0x001fe20007f7e0ff */
[----:B------:R0:W-:Y:S01]  /*12060*/  STL [R1+0x68c], R7 ;  /* 0x00068c0701007387 */ /* 0x0001e20000100800 */
[----:B-1----:R-:W-:-:S03]  /*12070*/  IMAD R4, R2, 0xf0, RZ ;  /* 0x000000f002047824 */ /* 0x002fc600078e02ff */
[----:B------:R1:W-:Y:S01]  /*12080*/  STL [R1+0x6b0], R6 ;  /* 0x0006b00601007387 */ /* 0x0003e20000100800 */
[----:B------:R-:W-:Y:S01]  /*12090*/  IMAD R29, R2, 0x5c, RZ ;  /* 0x0000005c021d7824 */ /* 0x000fe200078e02ff */
[CC--:B0-----:R-:W-:Y:S02]  /*120a0*/  IADD3 R7, P0, R28.reuse, R0.reuse, RZ ;  /* 0x000000001c077210 */ /* 0x0c1fe40007f1e0ff */
[----:B------:R0:W-:Y:S01]  /*120b0*/  STL [R1+0x764], R5 ;  /* 0x0007640501007387 */ /* 0x0001e20000100800 */
[-C--:B------:R-:W-:Y:S02]  /*120c0*/  LEA.HI.X.SX32 R8, R28, R3.reuse, 0x1, P3 ;  /* 0x000000031c087211 */ /* 0x080fe400018f0eff */
[----:B-1----:R-:W-:Y:S01]  /*120d0*/  LEA.HI.X.SX32 R6, R27, R3, 0x1, P6 ;  /* 0x000000031b067211 */ /* 0x002fe200030f0eff */
[----:B------:R1:W-:Y:S01]  /*120e0*/  STL [R1+0x778], R7 ;  /* 0x0007780701007387 */ /* 0x0003e20000100800 */
[----:B0-----:R-:W-:Y:S01]  /*120f0*/  IADD3 R5, P6, R4, R0, RZ ;  /* 0x0000000004057210 */ /* 0x001fe20007fde0ff */
[----:B------:R-:W-:-:S02]  /*12100*/  IMAD R4, R2, 0x19, RZ ;  /* 0x0000001902047824 */ /* 0x000fc400078e02ff */
[----:B------:R0:W-:Y:S01]  /*12110*/  STL [R1+0x51c], R6 ;  /* 0x00051c0601007387 */ /* 0x0001e20000100800 */
[----:B-1----:R-:W-:-:S03]  /*12120*/  IMAD R7, R2, 0x2e, RZ ;  /* 0x0000002e02077824 */ /* 0x002fc600078e02ff */
[----:B------:R1:W-:Y:S04]  /*12130*/  STL [R1+0x480], R5 ;  /* 0x0004800501007387 */ /* 0x0003e80000100800 */
[----:B------:R2:W-:Y:S01]  /*12140*/  STL [R1+0x6ac], R8 ;  /* 0x0006ac0801007387 */ /* 0x0005e20000100800 */
[-C--:B0-----:R-:W-:Y:S02]  /*12150*/  IADD3 R6, P3, R29, R0.reuse, RZ ;  /* 0x000000001d067210 */ /* 0x081fe40007f7e0ff */
[-C--:B-1----:R-:W-:Y:S01]  /*12160*/  LEA.HI.X.SX32 R5, R4, R3.reuse, 0x1, P0 ;  /* 0x0000000304057211 */ /* 0x082fe200000f0eff */
[C---:B------:R-:W-:Y:S01]  /*12170*/  IMAD R4, R2.reuse, 0xd0, RZ ;  /* 0x000000d002047824 */ /* 0x040fe200078e02ff */
[-C--:B--2---:R-:W-:Y:S01]  /*12180*/  IADD3 R8, P0, R7, R0.reuse, RZ ;  /* 0x0000000007087210 */ /* 0x084fe20007f1e0ff */
[----:B------:R0:W-:Y:S04]  /*12190*/  STL [R1+0x6d0], R6 ;  /* 0x0006d00601007387 */ /* 0x0001e80000100800 */
[----:B------:R1:W-:Y:S04]  /*121a0*/  STL [R1+0x774], R5 ;  /* 0x0007740501007387 */ /* 0x0003e80000100800 */
[----:B------:R2:W-:Y:S01]  /*121b0*/  STL [R1+0x788], R8 ;  /* 0x0007880801007387 */ /* 0x0005e20000100800 */
[----:B0-----:R-:W-:Y:S01]  /*121c0*/  LEA.HI.X.SX32 R6, R29, R3, 0x1, P5 ;  /* 0x000000031d067211 */ /* 0x001fe200028f0eff */
[----:B-1----:R-:W-:Y:S01]  /*121d0*/  IMAD R5, R2, 0x54, RZ ;  /* 0x0000005402057824 */ /* 0x002fe200078e02ff */
[----:B--2---:R-:W-:-:S03]  /*121e0*/  IADD3 R8, P5, R4, R0, RZ ;  /* 0x0000000004087210 */ /* 0x004fc60007fbe0ff */
[----:B------:R0:W-:Y:S01]  /*121f0*/  STL [R1+0x55c], R6 ;  /* 0x00055c0601007387 */ /* 0x0001e20000100800 */
[-C--:B------:R-:W-:Y:S01]  /*12200*/  LEA.HI.X.SX32 R9, R7, R3.reuse, 0x1, P3 ;  /* 0x0000000307097211 */ /* 0x080fe200018f0eff */
[C---:B------:R-:W-:Y:S02]  /*12210*/  IMAD R4, R2.reuse, 0x17, RZ ;  /* 0x0000001702047824 */ /* 0x040fe400078e02ff */
[----:B------:R1:W-:Y:S01]  /*12220*/  STL [R1+0x500], R8 ;  /* 0x0005000801007387 */ /* 0x0003e20000100800 */
[----:B0-----:R-:W-:Y:S01]  /*12230*/  IMAD R6, R2, 0x2a, RZ ;  /* 0x0000002a02067824 */ /* 0x001fe200078e02ff */
[----:B-1----:R-:W-:Y:S02]  /*12240*/  IADD3 R8, P3, R5, R0, RZ ;  /* 0x0000000005087210 */ /* 0x002fe40007f7e0ff */
[----:B------:R-:W-:Y:S01]  /*12250*/  STL [R1+0x6cc], R9 ;  /* 0x0006cc0901007387 */ /* 0x000fe20000100800 */
[----:B------:R-:W-:Y:S01]  /*12260*/  LEA.HI.X.SX32 R7, R4, R3, 0x1, P0 ;  /* 0x0000000304077211 */ /* 0x000fe200000f0eff */
[----:B------:R-:W-:-:S02]  /*12270*/  IMAD R4, R2, 0xb0, RZ ;  /* 0x000000b002047824 */ /* 0x000fc400078e02ff */
[----:B------:R0:W-:Y:S04]  /*12280*/  STL [R1+0x6f0], R8 ;  /* 0x0006f00801007387 */ /* 0x0001e80000100800 */
[----:B------:R1:W-:Y:S01]  /*12290*/  STL [R1+0x784], R7 ;  /* 0x0007840701007387 */ /* 0x0003e20000100800 */
[----:B0-----:R-:W-:Y:S02]  /*122a0*/  IADD3 R8, P0, R6, R0, RZ ;  /* 0x0000000006087210 */ /* 0x001fe40007f1e0ff */
[----:B-1----:R-:W-:-:S03]  /*122b0*/  LEA.HI.X.SX32 R7, R5, R3, 0x1, P1 ;  /* 0x0000000305077211 */ /* 0x002fc600008f0eff */
[----:B------:R0:W-:Y:S01]  /*122c0*/  STL [R1+0x798], R8 ;  /* 0x0007980801007387 */ /* 0x0001e20000100800 */
[----:B------:R-:W-:Y:S01]  /*122d0*/  IMAD R5, R2, 0x4c, RZ ;  /* 0x0000004c02057824 */ /* 0x000fe200078e02ff */
[----:B------:R-:W-:Y:S02]  /*122e0*/  LEA.HI.X.SX32 R9, R6, R3, 0x1, P3 ;  /* 0x0000000306097211 */ /* 0x000fe400018f0eff */
[----:B------:R1:W-:Y:S01]  /*122f0*/  STL [R1+0x59c], R7 ;  /* 0x00059c0701007387 */ /* 0x0003e20000100800 */
[----:B0-----:R-:W-:Y:S01]  /*12300*/  IADD3 R8, P1, R4, R0, RZ ;  /* 0x0000000004087210 */ /* 0x001fe20007f3e0ff */
[----:B------:R-:W-:-:S04]  /*12310*/  IMAD R4, R2, 0x15, RZ ;  /* 0x0000001502047824 */ /* 0x000fc800078e02ff */
[----:B------:R0:W-:Y:S01]  /*12320*/  STL [R1+0x580], R8 ;  /* 0x0005800801007387 */ /* 0x0001e20000100800 */
[----:B-1----:R-:W-:Y:S01]  /*12330*/  IMAD R7, R2, 0x26, RZ ;  /* 0x0000002602077824 */ /* 0x002fe200078e02ff */
[----:B------:R-:W-:Y:S02]  /*12340*/  LEA.HI.X.SX32 R6, R4, R3, 0x1, P0 ;  /* 0x0000000304067211 */ /* 0x000fe400000f0eff */
[----:B------:R-:W-:Y:S01]  /*12350*/  STL [R1+0x6ec], R9 ;  /* 0x0006ec0901007387 */ /* 0x000fe20000100800 */
[----:B0-----:R-:W-:Y:S01]  /*12360*/  IADD3 R8, P3, R5, R0, RZ ;  /* 0x0000000005087210 */ /* 0x001fe20007f7e0ff */
[----:B------:R-:W-:-:S04]  /*12370*/  IMAD R4, R2, 0x90, RZ ;  /* 0x0000009002047824 */ /* 0x000fc800078e02ff */
[----:B------:R0:W-:Y:S04]  /*12380*/  STL [R1+0x710], R8 ;  /* 0x0007100801007387 */ /* 0x0001e80000100800 */
[----:B------:R1:W-:Y:S01]  /*12390*/  STL [R1+0x794], R6 ;  /* 0x0007940601007387 */ /* 0x0003e20000100800 */
[----:B0-----:R-:W-:Y:S02]  /*123a0*/  IADD3 R8, P0, R7, R0, RZ ;  /* 0x0000000007087210 */ /* 0x001fe40007f1e0ff */
[----:B-1----:R-:W-:-:S03]  /*123b0*/  LEA.HI.X.SX32 R6, R5, R3, 0x1, P2 ;  /* 0x0000000305067211 */ /* 0x002fc600010f0eff */
[----:B------:R0:W-:Y:S01]  /*123c0*/  STL [R1+0x7a8], R8 ;  /* 0x0007a80801007387 */ /* 0x0001e20000100800 */
[----:B------:R-:W-:-:S03]  /*123d0*/  IMAD R5, R2, 0x44, RZ ;  /* 0x0000004402057824 */ /* 0x000fc600078e02ff */
[----:B------:R1:W-:Y:S01]  /*123e0*/  STL [R1+0x5dc], R6 ;  /* 0x0005dc0601007387 */ /* 0x0003e20000100800 */
[----:B------:R-:W-:Y:S02]  /*123f0*/  LEA.HI.X.SX32 R9, R7, R3, 0x1, P3 ;  /* 0x0000000307097211 */ /* 0x000fe400018f0eff */
[----:B0-----:R-:W-:Y:S01]  /*12400*/  IADD3 R8, P2, R4, R0, RZ ;  /* 0x0000000004087210 */ /* 0x001fe20007f5e0ff */
[----:B-1----:R-:W-:-:S04]  /*12410*/  IMAD R6, R2, 0x13, RZ ;  /* 0x0000001302067824 */ /* 0x002fc800078e02ff */
[----:B------:R0:W-:Y:S01]  /*12420*/  STL [R1+0x600], R8 ;  /* 0x0006000801007387 */ /* 0x0001e20000100800 */
[----:B------:R-:W-:Y:S01]  /*12430*/  IMAD R4, R2, 0x22, RZ ;  /* 0x0000002202047824 */ /* 0x000fe200078e02ff */
[----:B------:R-:W-:Y:S01]  /*12440*/  LEA.HI.X.SX32 R7, R6, R3, 0x1, P0 ;  /* 0x0000000306077211 */ /* 0x000fe200000f0eff */
[----:B------:R-:W-:Y:S01]  /*12450*/  IMAD R6, R2, 0xe0, RZ ;  /* 0x000000e002067824 */ /* 0x000fe200078e02ff */
[----:B------:R-:W-:Y:S01]  /*12460*/  STL [R1+0x70c], R9 ;  /* 0x00070c0901007387 */ /* 0x000fe20000100800 */
[----:B0-----:R-:W-:-:S05]  /*12470*/  IADD3 R8, P3, R5, R0, RZ ;  /* 0x0000000005087210 */ /* 0x001fca0007f7e0ff */
[----:B------:R0:W-:Y:S04]  /*12480*/  STL [R1+0x730], R8 ;  /* 0x0007300801007387 */ /* 0x0001e80000100800 */
[----:B------:R1:W-:Y:S01]  /*12490*/  STL [R1+0x7a4], R7 ;  /* 0x0007a40701007387 */ /* 0x0003e20000100800 */
[-C--:B0-----:R-:W-:Y:S02]  /*124a0*/  IADD3 R8, P0, R4, R0.reuse, RZ ;  /* 0x0000000004087210 */ /* 0x081fe40007f1e0ff */
[-C--:B-1----:R-:W-:Y:S01]  /*124b0*/  LEA.HI.X.SX32 R7, R5, R3.reuse, 0x1, P4 ;  /* 0x0000000305077211 */ /* 0x082fe200020f0eff */
[----:B------:R-:W-:Y:S01]  /*124c0*/  IMAD R5, R2, 0x78, RZ ;  /* 0x0000007802057824 */ /* 0x000fe200078e02ff */
[----:B------:R-:W-:Y:S01]  /*124d0*/  IADD3 R6, P4, R6, R0, RZ ;  /* 0x0000000006067210 */ /* 0x000fe20007f9e0ff */
[----:B------:R0:W-:Y:S01]  /*124e0*/  STL [R1+0x7b8], R8 ;  /* 0x0007b80801007387 */ /* 0x0001e20000100800 */
[----:B------:R-:W-:-:S03]  /*124f0*/  LEA.HI.X.SX32 R4, R4, R3, 0x1, P3 ;  /* 0x0000000304047211 */ /* 0x000fc600018f0eff */
[----:B------:R1:W-:Y:S04]  /*12500*/  STL [R1+0x61c], R7 ;  /* 0x00061c0701007387 */ /* 0x0003e80000100800 */
[----:B------:R2:W-:Y:S01]  /*12510*/  STL [R1+0x4c0], R6 ;  /* 0x0004c00601007387 */ /* 0x0005e20000100800 */
[----:B0-----:R-:W-:Y:S01]  /*12520*/  IADD3 R8, P3, R5, R0, RZ ;  /* 0x0000000005087210 */ /* 0x001fe20007f7e0ff */
[C---:B-1----:R-:W-:Y:S02]  /*12530*/  IMAD R7, R2.reuse, 0x11, RZ ;  /* 0x0000001102077824 */ /* 0x042fe400078e02ff */
[----:B------:R0:W-:Y:S01]  /*12540*/  STL [R1+0x72c], R4 ;  /* 0x00072c0401007387 */ /* 0x0001e20000100800 */
[C---:B--2---:R-:W-:Y:S02]  /*12550*/  IMAD R6, R2.reuse, 0x3c, RZ ;  /* 0x0000003c02067824 */ /* 0x044fe400078e02ff */
[-C--:B------:R-:W-:Y:S01]  /*12560*/  LEA.HI.X.SX32 R9, R7, R3.reuse, 0x1, P0 ;  /* 0x0000000307097211 */ /* 0x080fe200000f0eff */
[----:B------:R1:W-:Y:S01]  /*12570*/  STL [R1+0x660], R8 ;  /* 0x0006600801007387 */ /* 0x0003e20000100800 */
[----:B------:R-:W-:Y:S01]  /*12580*/  LEA.HI.X.SX32 R7, R5, R3, 0x1, P6 ;  /* 0x0000000305077211 */ /* 0x000fe200030f0eff */
[----:B------:R-:W-:-:S02]  /*12590*/  IMAD R5, R2, 0xa0, RZ ;  /* 0x000000a002057824 */ /* 0x000fc400078e02ff */
[----:B0-----:R-:W-:Y:S01]  /*125a0*/  IMAD R4, R2, 0x1e, RZ ;  /* 0x0000001e02047824 */ /* 0x001fe200078e02ff */
[----:B------:R-:W-:Y:S01]  /*125b0*/  STL [R1+0x7b4], R9 ;  /* 0x0007b40901007387 */ /* 0x000fe20000100800 */
[----:B-1----:R-:W-:-:S05]  /*125c0*/  IADD3 R8, P0, R6, R0, RZ ;  /* 0x0000000006087210 */ /* 0x002fca0007f1e0ff */
        /* <DEDUP_REMOVED lines=13> */
[----:B--2---:R-:W-:Y:S02]  /*126a0*/  IMAD R5, R2, 0x34, RZ ;  /* 0x0000003402057824 */ /* 0x004fe400078e02ff */
[-C--:B------:R-:W-:Y:S01]  /*126b0*/  LEA.HI.X.SX32 R9, R7, R3.reuse, 0x1, P6 ;  /* 0x0000000307097211 */ /* 0x080fe200030f0eff */
[----:B------:R1:W-:Y:S01]  /*126c0*/  STL [R1+0x6a0], R8 ;  /* 0x0006a00801007387 */ /* 0x0003e20000100800 */
[----:B------:R-:W-:Y:S01]  /*126d0*/  LEA.HI.X.SX32 R7, R6, R3, 0x1, P5 ;  /* 0x0000000306077211 */ /* 0x000fe200028f0eff */
[----:B0-----:R-:W-:-:S02]  /*126e0*/  IMAD R4, R2, 0x1a, RZ ;  /* 0x0000001a02047824 */ /* 0x001fc400078e02ff */
[----:B------:R-:W-:Y:S01]  /*126f0*/  STL [R1+0x7c4], R9 ;  /* 0x0007c40901007387 */ /* 0x000fe20000100800 */
[----:B-1----:R-:W-:Y:S01]  /*12700*/  IADD3 R8, P6, R5, R0, RZ ;  /* 0x0000000005087210 */ /* 0x002fe20007fde0ff */
        /* <DEDUP_REMOVED lines=8> */
[----:B0-----:R-:W-:Y:S01]  /*12790*/  IADD3 R8, P0, R6, R0, RZ ;  /* 0x0000000006087210 */ /* 0x001fe20007f1e0ff */
[----:B------:R-:W-:Y:S01]  /*127a0*/  IMAD R6, R2, 0xd, RZ ;  /* 0x0000000d02067824 */ /* 0x000fe200078e02ff */
[----:B-1----:R-:W-:-:S03]  /*127b0*/  LEA.HI.X.SX32 R7, R4, R3, 0x1, P6 ;  /* 0x0000000304077211 */ /* 0x002fc600030f0eff */
[----:B------:R0:W-:Y:S01]  /*127c0*/  STL [R1+0x540], R8 ;  /* 0x0005400801007387 */ /* 0x0001e20000100800 */
[----:B------:R-:W-:Y:S01]  /*127d0*/  IMAD R4, R2, 0x2c, RZ ;  /* 0x0000002c02047824 */ /* 0x000fe200078e02ff */
[-C--:B------:R-:W-:Y:S02]  /*127e0*/  LEA.HI.X.SX32 R6, R6, R3.reuse, 0x1, P5 ;  /* 0x0000000306067211 */ /* 0x080fe400028f0eff */
[----:B------:R1:W-:Y:S01]  /*127f0*/  STL [R1+0x76c], R7 ;  /* 0x00076c0701007387 */ /* 0x0003e20000100800 */
[C---:B0-----:R-:W-:Y:S02]  /*12800*/  IADD3 R8, P6, R5.reuse, R0, RZ ;  /* 0x0000000005087210 */ /* 0x041fe40007fde0ff */
[----:B------:R-:W-:-:S03]  /*12810*/  LEA.HI.X.SX32 R5, R5, R3, 0x1, P1 ;  /* 0x0000000305057211 */ /* 0x000fc600008f0eff */
[----:B------:R0:W-:Y:S01]  /*12820*/  STL [R1+0x6e0], R8 ;  /* 0x0006e00801007387 */ /* 0x0001e20000100800 */
[----:B-1----:R-:W-:-:S03]  /*12830*/  IMAD R7, R2, 0x16, RZ ;  /* 0x0000001602077824 */ /* 0x002fc600078e02ff */
[----:B------:R1:W-:Y:S01]  /*12840*/  STL [R1+0x7d4], R6 ;  /* 0x0007d40601007387 */ /* 0x0003e20000100800 */
[----:B0-----:R-:W-:Y:S01]  /*12850*/  IADD3 R8, P5, R4, R0, RZ ;  /* 0x0000000004087210 */ /* 0x001fe20007fbe0ff */
[----:B-1----:R-:W-:-:S04]  /*12860*/  IMAD R6, R2, 0x48, RZ ;  /* 0x0000004802067824 */ /* 0x002fc800078e02ff */
[----:B------:R0:W-:Y:S04]  /*12870*/  STL [R1+0x790], R8 ;  /* 0x0007900801007387 */ /* 0x0001e80000100800 */
[----:B------:R1:W-:Y:S01]  /*12880*/  STL [R1+0x57c], R5 ;  /* 0x00057c0501007387 */ /* 0x0003e20000100800 */
[CC--:B0-----:R-:W-:Y:S02]  /*12890*/  IADD3 R8, P1, R7.reuse, R0.reuse, RZ ;  /* 0x0000000007087210 */ /* 0x0c1fe40007f3e0ff */
[-C--:B-1----:R-:W-:Y:S01]  /*128a0*/  LEA.HI.X.SX32 R5, R4, R3.reuse, 0x1, P6 ;  /* 0x0000000304057211 */ /* 0x082fe200030f0eff */
[----:B------:R-:W-:Y:S01]  /*128b0*/  IMAD R4, R2, 0x24, RZ ;  /* 0x0000002402047824 */ /* 0x000fe200078e02ff */
[----:B------:R-:W-:Y:S01]  /*128c0*/  IADD3 R9, P6, R6, R0, RZ ;  /* 0x0000000006097210 */ /* 0x000fe20007fde0ff */
[----:B------:R0:W-:Y:S04]  /*128d0*/  STL [R1+0x7e8], R8 ;  /* 0x0007e80801007387 */ /* 0x0001e80000100800 */
[----:B------:R1:W-:Y:S04]  /*128e0*/  STL [R1+0x6dc], R5 ;  /* 0x0006dc0501007387 */ /* 0x0003e80000100800 */
[----:B------:R2:W-:Y:S01]  /*128f0*/  STL [R1+0x720], R9 ;  /* 0x0007200901007387 */ /* 0x0005e20000100800 */
[----:B0-----:R-:W-:Y:S01]  /*12900*/  LEA.HI.X.SX32 R8, R7, R3, 0x1, P5 ;  /* 0x0000000307087211 */ /* 0x001fe200028f0eff */
[----:B------:R-:W-:-:S02]  /*12910*/  IMAD R7, R2, 0x12, RZ ;  /* 0x0000001202077824 */ /* 0x000fc400078e02ff */
[----:B-1----:R-:W-:Y:S01]  /*12920*/  IMAD R5, R2, 0xb, RZ ;  /* 0x0000000b02057824 */ /* 0x002fe200078e02ff */
[-C--:B--2---:R-:W-:Y:S01]  /*12930*/  IADD3 R9, P5, R4, R0.reuse, RZ ;  /* 0x0000000004097210 */ /* 0x084fe20007fbe0ff */
[----:B------:R0:W-:Y:S04]  /*12940*/  STL [R1+0x78c], R8 ;  /* 0x00078c0801007387 */ /* 0x0001e80000100800 */
[----:B------:R1:W-:Y:S01]  /*12950*/  STL [R1+0x7b0], R9 ;  /* 0x0007b00901007387 */ /* 0x0003e20000100800 */
[----:B0-----:R-:W-:Y:S01]  /*12960*/  LEA.HI.X.SX32 R8, R5, R3, 0x1, P1 ;  /* 0x0000000305087211 */ /* 0x001fe200008f0eff */
[----:B------:R-:W-:Y:S01]  /*12970*/  IMAD R5, R2, 0x70, RZ ;  /* 0x0000007002057824 */ /* 0x000fe200078e02ff */
[----:B-1----:R-:W-:-:S03]  /*12980*/  IADD3 R9, P1, R7, R0, RZ ;  /* 0x0000000007097210 */ /* 0x002fc60007f3e0ff */
[----:B------:R0:W-:Y:S01]  /*12990*/  STL [R1+0x7e4], R8 ;  /* 0x0007e40801007387 */ /* 0x0001e20000100800 */
[----:B------:R-:W-:-:S03]  /*129a0*/  LEA.HI.X.SX32 R6, R6, R3, 0x1, P2 ;  /* 0x0000000306067211 */ /* 0x000fc600010f0eff */
[----:B------:R1:W-:Y:S01]  /*129b0*/  STL [R1+0x7f8], R9 ;  /* 0x0007f80901007387 */ /* 0x0003e20000100800 */
[-C--:B------:R-:W-:Y:S01]  /*129c0*/  LEA.HI.X.SX32 R4, R4, R3.reuse, 0x1, P6 ;  /* 0x0000000304047211 */ /* 0x080fe200030f0eff */
[----:B0-----:R-:W-:Y:S01]  /*129d0*/  IMAD R8, R2, 0x38, RZ ;  /* 0x0000003802087824 */ /* 0x001fe200078e02ff */
[-C--:B-1----:R-:W-:Y:S01]  /*129e0*/  IADD3 R9, P2, R5, R0.reuse, RZ ;  /* 0x0000000005097210 */ /* 0x082fe20007f5e0ff */
[----:B------:R0:W-:Y:S03]  /*129f0*/  STL [R1+0x5fc], R6 ;  /* 0x0005fc0601007387 */ /* 0x0001e60000100800 */
[----:B------:R-:W-:Y:S01]  /*12a00*/  IADD3 R10, P6, R8, R0, RZ ;  /* 0x00000000080a7210 */ /* 0x000fe20007fde0ff */
[----:B------:R1:W-:Y:S04]  /*12a10*/  STL [R1+0x680], R9 ;  /* 0x0006800901007387 */ /* 0x0003e80000100800 */
[----:B------:R2:W-:Y:S01]  /*12a20*/  STL [R1+0x71c], R4 ;  /* 0x00071c0401007387 */ /* 0x0005e20000100800 */
[----:B0-----:R-:W-:Y:S01]  /*12a30*/  IMAD R6, R2, 0x1c, RZ ;  /* 0x0000001c02067824 */ /* 0x001fe200078e02ff */
[----:B-1----:R-:W-:-:S02]  /*12a40*/  LEA.HI.X.SX32 R9, R7, R3, 0x1, P5 ;  /* 0x0000000307097211 */ /* 0x002fc400028f0eff */
[----:B------:R0:W-:Y:S01]  /*12a50*/  STL [R1+0x760], R10 ;  /* 0x0007600a01007387 */ /* 0x0001e20000100800 */
[----:B--2---:R-:W-:-:S03]  /*12a60*/  IMAD R4, R2, 0x9, RZ ;  /* 0x0000000902047824 */ /* 0x004fc600078e02ff */
[----:B------:R1:W-:Y:S01]  /*12a70*/  STL [R1+0x7ac], R9 ;  /* 0x0007ac0901007387 */ /* 0x0003e20000100800 */
[----:B------:R-:W-:Y:S01]  /*12a80*/  IMAD R7, R2, 0xe, RZ ;  /* 0x0000000e02077824 */ /* 0x000fe200078e02ff */
[----:B0-----:R-:W-:Y:S02]  /*12a90*/  IADD3 R10, P5, R6, R0, RZ ;  /* 0x00000000060a7210 */ /* 0x001fe40007fbe0ff */
[----:B-1----:R-:W-:-:S03]  /*12aa0*/  LEA.HI.X.SX32 R9, R4, R3, 0x1, P1 ;  /* 0x0000000304097211 */ /* 0x002fc600008f0eff */
[----:B------:R0:W-:Y:S01]  /*12ab0*/  STL [R1+0x7d0], R10 ;  /* 0x0007d00a01007387 */ /* 0x0001e20000100800 */
[----:B------:R-:W-:-:S03]  /*12ac0*/  IMAD R4, R2, 0x50, RZ ;  /* 0x0000005002047824 */ /* 0x000fc600078e02ff */
[----:B------:R1:W-:Y:S01]  /*12ad0*/  STL [R1+0x7f4], R9 ;  /* 0x0007f40901007387 */ /* 0x0003e20000100800 */
[-C--:B0-----:R-:W-:Y:S02]  /*12ae0*/  IADD3 R10, P1, R7, R0.reuse, RZ ;  /* 0x00000000070a7210 */ /* 0x081fe40007f3e0ff */
[----:B-1----:R-:W-:Y:S01]  /*12af0*/  LEA.HI.X.SX32 R9, R5, R3, 0x1, P4 ;  /* 0x0000000305097211 */ /* 0x002fe200020f0eff */
[----:B------:R-:W-:Y:S02]  /*12b00*/  IMAD R5, R2, 0x28, RZ ;  /* 0x0000002802057824 */ /* 0x000fe400078e02ff */
[----:B------:R0:W-:Y:S01]  /*12b10*/  STL [R1+0x808], R10 ;  /* 0x0008080a01007387 */ /* 0x0001e20000100800 */
[----:B------:R-:W-:-:S03]  /*12b20*/  IADD3 R11, P4, R4, R0, RZ ;  /* 0x00000000040b7210 */ /* 0x000fc60007f9e0ff */
[----:B------:R1:W-:Y:S01]  /*12b30*/  STL [R1+0x4bc], R9 ;  /* 0x0004bc0901007387 */ /* 0x0003e20000100800 */
[-C--:B0-----:R-:W-:Y:S02]  /*12b40*/  LEA.HI.X.SX32 R10, R8, R3.reuse, 0x1, P2 ;  /* 0x00000003080a7211 */ /* 0x081fe400010f0eff */
[----:B------:R-:W-:Y:S01]  /*12b50*/  IADD3 R8, P2, R5, R0, RZ ;  /* 0x0000000005087210 */ /* 0x000fe20007f5e0ff */
[----:B-1----:R-:W-:Y:S01]  /*12b60*/  IMAD R9, R2, 0x14, RZ ;  /* 0x0000001402097824 */ /* 0x002fe200078e02ff */
[----:B------:R-:W-:Y:S01]  /*12b70*/  STL [R1+0x700], R11 ;  /* 0x0007000b01007387 */ /* 0x000fe20000100800 */
[----:B------:R-:W-:-:S03]  /*12b80*/  LEA.HI.X.SX32 R6, R6, R3, 0x1, P6 ;  /* 0x0000000306067211 */ /* 0x000fc600030f0eff */
[----:B------:R0:W-:Y:S04]  /*12b90*/  STL [R1+0x67c], R10 ;  /* 0x00067c0a01007387 */ /* 0x0001e80000100800 */
[----:B------:R1:W-:Y:S01]  /*12ba0*/  STL [R1+0x7a0], R8 ;  /* 0x0007a00801007387 */ /* 0x0003e20000100800 */
[----:B------:R-:W-:Y:S01]  /*12bb0*/  LEA.HI.X.SX32 R7, R7, R3, 0x1, P5 ;  /* 0x0000000307077211 */ /* 0x000fe200028f0eff */
[----:B0-----:R-:W-:Y:S01]  /*12bc0*/  IMAD R10, R2, 0xa, RZ ;  /* 0x0000000a020a7824 */ /* 0x001fe200078e02ff */
[-C--:B-1----:R-:W-:Y:S01]  /*12bd0*/  IADD3 R8, P6, R9, R0.reuse, RZ ;  /* 0x0000000009087210 */ /* 0x082fe20007fde0ff */
[----:B------:R0:W-:Y:S03]  /*12be0*/  STL [R1+0x75c], R6 ;  /* 0x00075c0601007387 */ /* 0x0001e60000100800 */
[----:B------:R-:W-:Y:S01]  /*12bf0*/  IADD3 R11, P5, R10, R0, RZ ;  /* 0x000000000a0b7210 */ /* 0x000fe20007fbe0ff */
[----:B------:R1:W-:Y:S01]  /*12c00*/  STL [R1+0x7f0], R8 ;  /* 0x0007f00801007387 */ /* 0x0003e20000100800 */
[----:B0-----:R-:W-:-:S03]  /*12c10*/  IMAD R6, R2, 0x7, RZ ;  /* 0x0000000702067824 */ /* 0x001fc600078e02ff */
[----:B------:R0:W-:Y:S01]  /*12c20*/  STL [R1+0x7cc], R7 ;  /* 0x0007cc0701007387 */ /* 0x0001e20000100800 */
[----:B-1----:R-:W-:Y:S01]  /*12c30*/  IMAD R8, R2, 0x60, RZ ;  /* 0x0000006002087824 */ /* 0x002fe200078e02ff */
[----:B------:R-:W-:Y:S02]  /*12c40*/  LEA.HI.X.SX32 R6, R6, R3, 0x1, P1 ;  /* 0x0000000306067211 */ /* 0x000fe400008f0eff */
[----:B------:R1:W-:Y:S01]  /*12c50*/  STL [R1+0x818], R11 ;  /* 0x0008180b01007387 */ /* 0x0003e20000100800 */
[----:B0-----:R-:W-:-:S03]  /*12c60*/  IMAD R7, R2, 0x30, RZ ;  /* 0x0000003002077824 */ /* 0x001fc600078e02ff */
[----:B------:R0:W-:Y:S01]  /*12c70*/  STL [R1+0x804], R6 ;  /* 0x0008040601007387 */ /* 0x0001e20000100800 */
[----:B-1----:R-:W-:-:S05]  /*12c80*/  IADD3 R11, P1, R8, R0, RZ ;  /* 0x00000000080b7210 */ /* 0x002fca0007f3e0ff */
[----:B------:R1:W-:Y:S01]  /*12c90*/  STL [R1+0x6c0], R11 ;  /* 0x0006c00b01007387 */ /* 0x0003e20000100800 */
[-C--:B0-----:R-:W-:Y:S01]  /*12ca0*/  LEA.HI.X.SX32 R6, R4, R3.reuse, 0x1, P3 ;  /* 0x0000000304067211 */ /* 0x081fe200018f0eff */
[----:B------:R-:W-:Y:S01]  /*12cb0*/  IMAD R4, R2, 0x18, RZ ;  /* 0x0000001802047824 */ /* 0x000fe200078e02ff */
[----:B------:R-:W-:-:S03]  /*12cc0*/  LEA.HI.X.SX32 R5, R5, R3, 0x1, P4 ;  /* 0x0000000305057211 */ /* 0x000fc600020f0eff */
[----:B------:R0:W-:Y:S01]  /*12cd0*/  STL [R1+0x5bc], R6 ;  /* 0x0005bc0601007387 */ /* 0x0001e20000100800 */
[-C--:B-1----:R-:W-:Y:S02]  /*12ce0*/  IADD3 R11, P3, R7, R0.reuse, RZ ;  /* 0x00000000070b7210 */ /* 0x082fe40007f7e0ff */
[----:B------:R-:W-:-:S03]  /*12cf0*/  IADD3 R12, P4, R4, R0, RZ ;  /* 0x00000000040c7210 */ /* 0x000fc60007f9e0ff */
[----:B------:R1:W-:Y:S01]  /*12d00*/  STL [R1+0x780], R11 ;  /* 0x0007800b01007387 */ /* 0x0003e20000100800 */
[----:B0-----:R-:W-:-:S03]  /*12d10*/  IMAD R6, R2, 0xc, RZ ;  /* 0x0000000c02067824 */ /* 0x001fc600078e02ff */
[----:B------:R0:W-:Y:S01]  /*12d20*/  STL [R1+0x6fc], R5 ;  /* 0x0006fc0501007387 */ /* 0x0001e20000100800 */
[----:B-1----:R-:W-:-:S03]  /*12d30*/  LEA.HI.X.SX32 R11, R9, R3, 0x1, P2 ;  /* 0x00000003090b7211 */ /* 0x002fc600010f0eff */
[----:B------:R-:W-:Y:S01]  /*12d40*/  STL [R1+0x7e0], R12 ;  /* 0x0007e00c01007387 */ /* 0x000fe20000100800 */
[----:B------:R-:W-:Y:S01]  /*12d50*/  IADD3 R13, P2, R6, R0, RZ ;  /* 0x00000000060d7210 */ /* 0x000fe20007f5e0ff */
[C---:B------:R-:W-:Y:S02]  /*12d60*/  IMAD R9, R2.reuse, 0x5, RZ ;  /* 0x0000000502097824 */ /* 0x040fe400078e02ff */
[----:B0-----:R-:W-:Y:S01]  /*12d70*/  IMAD R5, R2, 0x6, RZ ;  /* 0x0000000602057824 */ /* 0x001fe200078e02ff */
[----:B------:R0:W-:Y:S04]  /*12d80*/  STL [R1+0x79c], R11 ;  /* 0x00079c0b01007387 */ /* 0x0001e80000100800 */
[----:B------:R-:W-:Y:S01]  /*12d90*/  STL [R1+0x810], R13 ;  /* 0x0008100d01007387 */ /* 0x000fe20000100800 */
[----:B0-----:R-:W-:-:S02]  /*12da0*/  LEA.HI.X.SX32 R11, R10, R3, 0x1, P6 ;  /* 0x000000030a0b7211 */ /* 0x001fc400030f0eff */
[----:B------:R-:W-:Y:S02]  /*12db0*/  IADD3 R12, P6, R5, R0, RZ ;  /* 0x00000000050c7210 */ /* 0x000fe40007fde0ff */
[-C--:B------:R-:W-:Y:S01]  /*12dc0*/  LEA.HI.X.SX32 R10, R9, R3.reuse, 0x1, P5 ;  /* 0x00000003090a7211 */ /* 0x080fe200028f0eff */
[----:B------:R0:W-:Y:S01]  /*12dd0*/  STL [R1+0x7ec], R11 ;  /* 0x0007ec0b01007387 */ /* 0x0001e20000100800 */
[----:B------:R-:W-:-:S03]  /*12de0*/  LEA.HI.X.SX32 R9, R8, R3, 0x1, P0 ;  /* 0x0000000308097211 */ /* 0x000fc600000f0eff */
[----:B------:R-:W-:Y:S01]  /*12df0*/  STL [R1+0x828], R12 ;  /* 0x0008280c01007387 */ /* 0x000fe20000100800 */
[----:B0-----:R-:W-:-:S03]  /*12e00*/  LEA R11, P5, R2, R0, 0x7 ;  /* 0x00000000020b7211 */ /* 0x001fc600078a38ff */
[----:B------:R0:W-:Y:S01]  /*12e10*/  STL [R1+0x814], R10 ;  /* 0x0008140a01007387 */ /* 0x0001e20000100800 */
[----:B------:R-:W-:-:S03]  /*12e20*/  LEA.HI.X.SX32 R8, R7, R3, 0x1, P1 ;  /* 0x0000000307087211 */ /* 0x000fc600008f0eff */
[----:B------:R-:W-:Y:S01]  /*12e30*/  STL [R1+0x640], R11 ;  /* 0x0006400b01007387 */ /* 0x000fe20000100800 */
[----:B------:R-:W-:-:S03]  /*12e40*/  LEA.HI.X.SX32 R7, R4, R3, 0x1, P3 ;  /* 0x0000000304077211 */ /* 0x000fc600018f0eff */
[----:B------:R1:W-:Y:S01]  /*12e50*/  STL [R1+0x53c], R9 ;  /* 0x00053c0901007387 */ /* 0x0003e20000100800 */
[----:B0-----:R-:W-:-:S05]  /*12e60*/  LEA R10, P0, R2, R0, 0x6 ;  /* 0x00000000020a7211 */ /* 0x001fca00078030ff */
[----:B------:R-:W-:Y:S01]  /*12e70*/  STL [R1+0x740], R10 ;  /* 0x0007400a01007387 */ /* 0x000fe20000100800 */
[----:B-1----:R-:W-:-:S03]  /*12e80*/  LEA R9, P1, R2, R0, 0x5 ;  /* 0x0000000002097211 */ /* 0x002fc600078228ff */
[----:B------:R0:W-:Y:S04]  /*12e90*/  STL [R1+0x6bc], R8 ;  /* 0x0006bc0801007387 */ /* 0x0001e80000100800 */
[----:B------:R-:W-:Y:S04]  /*12ea0*/  STL [R1+0x7c0], R9 ;  /* 0x0007c00901007387 */ /* 0x000fe80000100800 */
[----:B------:R1:W-:Y:S01]  /*12eb0*/  STL [R1+0x77c], R7 ;  /* 0x00077c0701007387 */ /* 0x0003e20000100800 */
[C---:B0-----:R-:W-:Y:S01]  /*12ec0*/  LEA R8, P3, R2.reuse, R0, 0x4 ;  /* 0x0000000002087211 */ /* 0x041fe200078620ff */
[----:B------:R-:W-:-:S04]  /*12ed0*/  IMAD.SHL.U32 R4, R2, 0x2, RZ ;  /* 0x0000000202047824 */ /* 0x000fc800078e00ff */
[----:B------:R0:W-:Y:S01]  /*12ee0*/  STL [R1+0x800], R8 ;  /* 0x0008000801007387 */ /* 0x0001e20000100800 */
[----:B-1----:R-:W-:Y:S01]  /*12ef0*/  LEA.HI.X.SX32 R7, R6, R3, 0x1, P4 ;  /* 0x0000000306077211 */ /* 0x002fe200020f0eff */
[----:B------:R-:W-:-:S04]  /*12f00*/  IMAD R6, R2, 0x3, RZ ;  /* 0x0000000302067824 */ /* 0x000fc800078e02ff */
[----:B------:R1:W-:Y:S01]  /*12f10*/  STL [R1+0x7dc], R7 ;  /* 0x0007dc0701007387 */ /* 0x0003e20000100800 */
[----:B0-----:R-:W-:-:S05]  /*12f20*/  LEA R8, P4, R2, R0, 0x3 ;  /* 0x0000000002087211 */ /* 0x001fca00078818ff */
[----:B------:R0:W-:Y:S01]  /*12f30*/  STL [R1+0x820], R8 ;  /* 0x0008200801007387 */ /* 0x0001e20000100800 */
[----:B-1----:R-:W-:Y:S01]  /*12f40*/  LEA.HI.X.SX32 R7, R5, R3, 0x1, P2 ;  /* 0x0000000305077211 */ /* 0x002fe200010f0eff */
[----:B------:R-:W-:-:S04]  /*12f50*/  IMAD.SHL.U32 R5, R2, 0x40, RZ ;  /* 0x0000004002057824 */ /* 0x000fc800078e00ff */
[----:B------:R1:W-:Y:S01]  /*12f60*/  STL [R1+0x80c], R7 ;  /* 0x00080c0701007387 */ /* 0x0003e20000100800 */
[----:B0-----:R-:W-:Y:S02]  /*12f70*/  IADD3 R8, P2, R4, R0, RZ ;  /* 0x0000000004087210 */ /* 0x001fe40007f5e0ff */
[----:B------:R-:W-:-:S03]  /*12f80*/  LEA.HI.X.SX32 R5, R5, R3, 0x1, P5 ;  /* 0x0000000305057211 */ /* 0x000fc600028f0eff */
[----:B------:R0:W-:Y:S01]  /*12f90*/  STL [R1+0x838], R8 ;  /* 0x0008380801007387 */ /* 0x0001e20000100800 */
[----:B-1----:R-:W-:Y:S02]  /*12fa0*/  LEA.HI.X.SX32 R7, R6, R3, 0x1, P6 ;  /* 0x0000000306077211 */ /* 0x002fe400030f0eff */
[C---:B------:R-:W-:Y:S02]  /*12fb0*/  LEA R6, P6, R2.reuse, R0, 0x2 ;  /* 0x0000000002067211 */ /* 0x040fe400078c10ff */
[----:B------:R-:W2:Y:S01]  /*12fc0*/  LDL.LU R0, [R1+0xe64] ;  /* 0x000e640001007983 */ /* 0x000ea20000300800 */
[----:B0-----:R-:W-:-:S03]  /*12fd0*/  IMAD.SHL.U32 R8, R2, 0x20, RZ ;  /* 0x0000002002087824 */ /* 0x001fc600078e00ff */
[----:B------:R0:W-:Y:S04]  /*12fe0*/  STL [R1+0x824], R7 ;  /* 0x0008240701007387 */ /* 0x0001e80000100800 */
[----:B------:R1:W-:Y:S01]  /*12ff0*/  STL [R1+0x830], R6 ;  /* 0x0008300601007387 */ /* 0x0003e20000100800 */
[----:B------:R-:W-:-:S03]  /*13000*/  LEA.HI.X.SX32 R9, R8, R3, 0x1, P0 ;  /* 0x0000000308097211 */ /* 0x000fc600000f0eff */
[----:B------:R3:W-:Y:S01]  /*13010*/  STL [R1+0x63c], R5 ;  /* 0x00063c0501007387 */ /* 0x0007e20000100800 */
[C---:B0-----:R-:W-:Y:S02]  /*13020*/  IMAD.SHL.U32 R7, R2.reuse, 0x10, RZ ;  /* 0x0000001002077824 */ /* 0x041fe400078e00ff */
[----:B-1----:R-:W-:-:S03]  /*13030*/  IMAD.SHL.U32 R6, R2, 0x8, RZ ;  /* 0x0000000802067824 */ /* 0x002fc600078e00ff */
[-C--:B------:R-:W-:Y:S01]  /*13040*/  LEA.HI.X.SX32 R8, R7, R3.reuse, 0x1, P1 ;  /* 0x0000000307087211 */ /* 0x080fe200008f0eff */
[----:B---3--:R-:W-:Y:S01]  /*13050*/  IMAD.SHL.U32 R5, R2, 0x4, RZ ;  /* 0x0000000402057824 */ /* 0x008fe200078e00ff */
[-C--:B------:R-:W-:Y:S01]  /*13060*/  LEA.HI.X.SX32 R7, R6, R3.reuse, 0x1, P3 ;  /* 0x0000000306077211 */ /* 0x080fe200018f0eff */
[----:B------:R-:W-:Y:S03]  /*13070*/  STL [R1+0x73c], R9 ;  /* 0x00073c0901007387 */ /* 0x000fe60000100800 */
[-C--:B------:R-:W-:Y:S02]  /*13080*/  LEA.HI.X.SX32 R6, R5, R3.reuse, 0x1, P4 ;  /* 0x0000000305067211 */ /* 0x080fe400020f0eff */
[-C--:B------:R-:W-:Y:S01]  /*13090*/  LEA.HI.X.SX32 R5, R2, R3.reuse, 0x1, P2 ;  /* 0x0000000302057211 */ /* 0x080fe200010f0eff */
[----:B------:R-:W-:Y:S01]  /*130a0*/  STL [R1+0x7bc], R8 ;  /* 0x0007bc0801007387 */ /* 0x000fe20000100800 */
[----:B------:R-:W-:-:S03]  /*130b0*/  LEA.HI.X.SX32 R2, R4, R3, 0x1, P6 ;  /* 0x0000000304027211 */ /* 0x000fc600030f0eff */
[----:B------:R-:W-:Y:S04]  /*130c0*/  STL [R1+0x7fc], R7 ;  /* 0x0007fc0701007387 */ /* 0x000fe80000100800 */
[----:B------:R-:W-:Y:S04]  /*130d0*/  STL [R1+0x81c], R6 ;  /* 0x00081c0601007387 */ /* 0x000fe80000100800 */
[----:B------:R-:W-:Y:S04]  /*130e0*/  STL [R1+0x834], R5 ;  /* 0x0008340501007387 */ /* 0x000fe80000100800 */
[----:B------:R-:W-:Y:S04]  /*130f0*/  STL [R1+0x190], RZ ;  /* 0x000190ff01007387 */ /* 0x000fe80000100800 */
[----:B------:R0:W-:Y:S04]  /*13100*/  STL [R1+0x82c], R2 ;  /* 0x00082c0201007387 */ /* 0x0001e80000100800 */
        /* <DEDUP_REMOVED lines=11> */
[----:B------:R-:W3:Y:S04]  /*131c0*/  LDL R4, [R1+0x384] ;  /* 0x0003840001047983 */ /* 0x000ee80000100800 */
[----:B------:R-:W4:Y:S04]  /*131d0*/  S2R R3, SR_TID.X ;  /* 0x0000000000037919 */ /* 0x000f280000002100 */
[----:B------:R1:W-:Y:S04]  /*131e0*/  STL [R1+0x250], RZ ;  /* 0x000250ff01007387 */ /* 0x0003e80000100800 */
[----:B------:R1:W-:Y:S04]  /*131f0*/  STL [R1+0x254], RZ ;  /* 0x000254ff01007387 */ /* 0x0003e80000100800 */
[----:B------:R1:W-:Y:S04]  /*13200*/  STL [R1+0x258], RZ ;  /* 0x000258ff01007387 */ /* 0x0003e80000100800 */
[----:B------:R1:W-:Y:S04]  /*13210*/  STL [R1+0x25c], RZ ;  /* 0x00025cff01007387 */ /* 0x0003e80000100800 */
[----:B------:R1:W-:Y:S04]  /*13220*/  STL [R1+0x1b0], RZ ;  /* 0x0001b0ff01007387 */ /* 0x0003e80000100800 */
[----:B------:R1:W-:Y:S01]  /*13230*/  STL [R1+0x1b4], RZ ;  /* 0x0001b4ff01007387 */ /* 0x0003e20000100800 */
[----:B----4-:R-:W-:-:S03]  /*13240*/  LOP3.LUT R3, R3, 0x7f, RZ, 0xc0, !PT ;  /* 0x0000007f03037812 */ /* 0x010fc600078ec0ff */
[----:B------:R1:W-:Y:S04]  /*13250*/  STL [R1+0x1b8], RZ ;  /* 0x0001b8ff01007387 */ /* 0x0003e80000100800 */
[----:B------:R1:W-:Y:S04]  /*13260*/  STL [R1+0x1bc], RZ ;  /* 0x0001bcff01007387 */ /* 0x0003e80000100800 */
[----:B------:R1:W-:Y:S01]  /*13270*/  STL [R1+0x1a0], RZ ;  /* 0x0001a0ff01007387 */ /* 0x0003e20000100800 */
[----:B------:R-:W-:-:S03]  /*13280*/  IMAD.SHL.U32 R3, R3, 0x2, RZ ;  /* 0x0000000203037824 */ /* 0x000fc600078e00ff */
[----:B------:R1:W-:Y:S04]  /*13290*/  STL [R1+0x1a4], RZ ;  /* 0x0001a4ff01007387 */ /* 0x0003e80000100800 */
[----:B------:R1:W-:Y:S04]  /*132a0*/  STL [R1+0x1a8], RZ ;  /* 0x0001a8ff01007387 */ /* 0x0003e80000100800 */
[----:B------:R1:W-:Y:S04]  /*132b0*/  STL [R1+0x1ac], RZ ;  /* 0x0001acff01007387 */ /* 0x0003e80000100800 */
[----:B------:R1:W-:Y:S04]  /*132c0*/  STL [R1+0x180], RZ ;  /* 0x000180ff01007387 */ /* 0x0003e80000100800 */
[----:B------:R1:W-:Y:S01]  /*132d0*/  STL [R1+0x184], RZ ;  /* 0x000184ff01007387 */ /* 0x0003e20000100800 */
[----:B0-----:R-:W-:-:S03]  /*132e0*/  LOP3.LUT R2, R3, 0x10, RZ, 0x3c, !PT ;  /* 0x0000001003027812 */ /* 0x001fc600078e3cff */
[----:B------:R1:W-:Y:S01]  /*132f0*/  STL [R1+0x188], RZ ;  /* 0x000188ff01007387 */ /* 0x0003e20000100800 */
[----:B------:R-:W-:-:S03]  /*13300*/  LOP3.LUT R2, R3, 0x40, RZ, 0x3c, !PT ;  /* 0x0000004003027812 */ /* 0x000fc600078e3cff */
[----:B------:R1:W-:Y:S01]  /*13310*/  STL [R1+0x18c], RZ ;  /* 0x00018cff01007387 */ /* 0x0003e20000100800 */
[----:B------:R-:W-:-:S03]  /*13320*/  LOP3.LUT R6, R3, 0x20, RZ, 0x3c, !PT ;  /* 0x0000002003067812 */ /* 0x000fc600078e3cff */
[----:B------:R1:W-:Y:S01]  /*13330*/  STL [R1+0x160], RZ ;  /* 0x000160ff01007387 */ /* 0x0003e20000100800 */
[----:B------:R-:W-:-:S03]  /*13340*/  LOP3.LUT R5, R3, 0x30, RZ, 0x3c, !PT ;  /* 0x0000003003057812 */ /* 0x000fc600078e3cff */
[----:B------:R1:W-:Y:S01]  /*13350*/  STL [R1+0x164], RZ ;  /* 0x000164ff01007387 */ /* 0x0003e20000100800 */
[----:B------:R-:W-:-:S03]  /*13360*/  LOP3.LUT R2, R3, 0x70, RZ, 0x3c, !PT ;  /* 0x0000007003027812 */ /* 0x000fc600078e3cff */
[----:B------:R1:W-:Y:S01]  /*13370*/  STL [R1+0x168], RZ ;  /* 0x000168ff01007387 */ /* 0x0003e20000100800 */
[C---:B------:R-:W-:Y:S02]  /*13380*/  LOP3.LUT R6, R3.reuse, 0x50, RZ, 0x3c, !PT ;  /* 0x0000005003067812 */ /* 0x040fe400078e3cff */
[----:B------:R-:W-:Y:S01]  /*13390*/  LOP3.LUT R5, R3, 0x60, RZ, 0x3c, !PT ;  /* 0x0000006003057812 */ /* 0x000fe200078e3cff */
[----:B------:R1:W-:Y:S04]  /*133a0*/  STL [R1+0x16c], RZ ;  /* 0x00016cff01007387 */ /* 0x0003e80000100800 */
[----:B------:R1:W-:Y:S04]  /*133b0*/  STL [R1+0x150], RZ ;  /* 0x000150ff01007387 */ /* 0x0003e80000100800 */
[----:B------:R1:W-:Y:S04]  /*133c0*/  STL [R1+0x154], RZ ;  /* 0x000154ff01007387 */ /* 0x0003e80000100800 */
[----:B------:R1:W-:Y:S04]  /*133d0*/  STL [R1+0x158], RZ ;  /* 0x000158ff01007387 */ /* 0x0003e80000100800 */
[----:B------:R1:W-:Y:S01]  /*133e0*/  STL [R1+0x15c], RZ ;  /* 0x00015cff01007387 */ /* 0x0003e20000100800 */
[----:B------:R-:W-:-:S02]  /*133f0*/  ULDC UR4, c[0x0][0x18c] ;  /* 0x0000630000047ab9 */ /* 0x000fc40000000800 */
[----:B------:R-:W-:-:S04]  /*13400*/  USHF.L.U32 UR4, UR4, 0x7, URZ ;  /* 0x0000000704047899 */ /* 0x000fc8000800063f */
[----:B------:R-:W-:Y:S02]  /*13410*/  USHF.R.S32.HI UR5, URZ, 0x1f, UR4 ;  /* 0x0000001f3f057899 */ /* 0x000fe40008011404 */
[----:B------:R-:W-:Y:S02]  /*13420*/  USHF.L.U32 UR8, UR4, 0x1, URZ ;  /* 0x0000000104087899 */ /* 0x000fe4000800063f */
[----:B------:R-:W-:Y:S01]  /*13430*/  USHF.L.U64.HI UR5, UR4, 0x1, UR5 ;  /* 0x0000000104057899 */ /* 0x000fe20008010205 */
[----:B--2---:R-:W-:Y:S02]  /*13440*/  LOP3.LUT R3, R0, 0x40, RZ, 0x3c, !PT ;  /* 0x0000004000037812 */ /* 0x004fe400078e3cff */
[----:B------:R1:W5:Y:S01]  /*13450*/  LDL.LU R0, [R1+0xe60] ;  /* 0x000e600001007983 */ /* 0x0003620000300800 */
[----:B---3--:R-:W-:-:S05]  /*13460*/  LOP3.LUT R2, R4, 0x40, RZ, 0x3c, !PT ;  /* 0x0000004004027812 */ /* 0x008fca00078e3cff */
[----:B------:R1:W-:Y:S04]  /*13470*/  STL [R1+0xc58], R2 ;  /* 0x000c580201007387 */ /* 0x0003e80000100800 */
[----:B------:R1:W-:Y:S02]  /*13480*/  STL [R1+0x38c], R3 ;  /* 0x00038c0301007387 */ /* 0x0003e40000100800 */
.L_x_3:
[----:B-1---5:R-:W2:Y:S01]  /*13490*/  LDL R3, [R1+0x394] ;  /* 0x0003940001037983 */ /* 0x022ea20000100800 */
[----:B------:R-:W-:-:S03]  /*134a0*/  IMAD.MOV.U32 R13, RZ, RZ, -0x80 ;  /* 0xffffff80ff0d7424 */ /* 0x000fc600078e00ff */
[----:B0-2---:R0:W-:Y:S04]  /*134b0*/  STL [R1+0x233c], R3 ;  /* 0x00233c0301007387 */ /* 0x0051e80000100800 */
[----:B------:R-:W2:Y:S04]  /*134c0*/  LDL R2, [R1+0x398] ;  /* 0x0003980001027983 */ /* 0x000ea80000100800 */
[----:B0-----:R-:W3:Y:S04]  /*134d0*/  LDL R3, [R1+0x43c] ;  /* 0x00043c0001037983 */ /* 0x001ee80000100800 */
[----:B------:R-:W-:Y:S04]  /*134e0*/  STL [R1+0x22c0], R29 ;  /* 0x0022c01d01007387 */ /* 0x000fe80000100800 */
        /* <DEDUP_REMOVED lines=11> */
[----:B------:R0:W-:Y:S04]  /*135a0*/  STL [R1+0x2338], R29 ;  /* 0x0023381d01007387 */ /* 0x0001e80000100800 */
        /* <DEDUP_REMOVED lines=76> */
[----:B------:R-:W-:Y:S01]  /*13a70*/  STL [R1+0x21d0], R16 ;  /* 0x0021d01001007387 */ /* 0x000fe20000100800 */
[----:B---3--:R-:W-:-:S03]  /*13a80*/  IMAD R13, R3, R13, c[0x0][0x180] ;  /* 0x00006000030d7624 */ /* 0x008fc600078e020d */
[----:B------:R-:W-:Y:S04]  /*13a90*/  STL [R1+0x21d4], R16 ;  /* 0x0021d41001007387 */ /* 0x000fe80000100800 */
[----:B------:R-:W-:Y:S04]  /*13aa0*/  STL [R1+0x21d8], R16 ;  /* 0x0021d81001007387 */ /* 0x000fe80000100800 */
[----:B------:R-:W-:Y:S04]  /*13ab0*/  STL [R1+0x21c8], R21 ;  /* 0x0021c81501007387 */ /* 0x000fe80000100800 */
[----:B-----5:R-:W-:Y:S04]  /*13ac0*/  STL [R1+0xfe0], R0 ;  /* 0x000fe00001007387 */ /* 0x020fe80000100800 */
[----:B------:R-:W2:Y:S01]  /*13ad0*/  LDL.LU R3, [R1+0x233c] ;  /* 0x00233c0001037983 */ /* 0x000ea20000300800 */
[----:B------:R-:W-:-:S02]  /*13ae0*/  ISETP.GT.AND P0, PT, R13, RZ, PT ;  /* 0x000000ff0d00720c */ /* 0x000fc40003f04270 */
[----:B0-----:R-:W-:-:S11]  /*13af0*/  PRMT R29, RZ, 0x7610, R29 ;  /* 0x00007610ff1d7816 */ /* 0x001fd6000000001d */
[----:B--2---:R-:W2:Y:S01]  /*13b00*/  @P0 LDG.E.U16 R29, [R2.64] ;  /* 0x00000006021d0981 */ /* 0x004ea2000c1e1500 */
[----:B------:R-:W-:-:S03]  /*13b10*/  ISETP.GT.AND P1, PT, R13, 0x1, PT ;  /* 0x000000010d00780c */ /* 0x000fc60003f24270 */
[----:B--2---:R0:W-:Y:S04]  /*13b20*/  STL [R1+0x20], R29 ;  /* 0x0000201d01007387 */ /* 0x0041e80000100800 */
[----:B0-----:R-:W2:Y:S04]  /*13b30*/  LDL.LU R29, [R1+0x2338] ;  /* 0x00233800011d7983 */ /* 0x001ea80000300800 */
[----:B------:R-:W3:Y:S04]  /*13b40*/  LDL R2, [R1+0x834] ;  /* 0x0008340001027983 */ /* 0x000ee80000100800 */
[----:B------:R-:W3:Y:S01]  /*13b50*/  LDL R3, [R1+0x838] ;  /* 0x0008380001037983 */ /* 0x000ee20000100800 */
[----:B------:R-:W-:-:S02]  /*13b60*/  PRMT R26, RZ, 0x7610, R26 ;  /* 0x00007610ff1a7816 */ /* 0x000fc4000000001a */
[----:B---3--:R-:W-:-:S04]  /*13b70*/  @P1 LOP3.LUT R3, R3, R2, RZ, 0x3c, !PT ;  /* 0x0000000203031212 */ /* 0x008fc800078e3cff */
[----:B------:R-:W-:-:S04]  /*13b80*/  @P1 LOP3.LUT R2, R3, R2, RZ, 0x3c, !PT ;  /* 0x0000000203021212 */ /* 0x000fc800078e3cff */
[----:B------:R-:W-:-:S05]  /*13b90*/  @P1 LOP3.LUT R3, R3, R2, RZ, 0x3c, !PT ;  /* 0x0000000203031212 */ /* 0x000fca00078e3cff */
[----:B------:R-:W3:Y:S01]  /*13ba0*/  @P1 LDG.E.U16 R26, [R2.64] ;  /* 0x00000006021a1981 */ /* 0x000ee2000c1e1500 */
[----:B------:R-:W-:-:S03]  /*13bb0*/  ISETP.GT.AND P2, PT, R13, 0x2, PT ;  /* 0x000000020d00780c */ /* 0x000fc60003f44270 */
[----:B---3--:R0:W-:Y:S04]  /*13bc0*/  STL [R1+0x30], R26 ;  /* 0x0000301a01007387 */ /* 0x0081e80000100800 */
[----:B0-----:R-:W3:Y:S04]  /*13bd0*/  LDL.LU R26, [R1+0x2334] ;  /* 0x00233400011a7983 */ /* 0x001ee80000300800 */
[----:B------:R-:W4:Y:S04]  /*13be0*/  LDL R2, [R1+0x82c] ;  /* 0x00082c0001027983 */ /* 0x000f280000100800 */
[----:B------:R-:W4:Y:S01]  /*13bf0*/  LDL R3, [R1+0x830] ;  /* 0x0008300001037983 */ /* 0x000f220000100800 */
[----:B--2---:R-:W-:-:S02]  /*13c00*/  PRMT R29, RZ, 0x7610, R29 ;  /* 0x00007610ff1d7816 */ /* 0x004fc4000000001d */
[----:B----4-:R-:W-:-:S04]  /*13c10*/  @P2 LOP3.LUT R3, R3, R2, RZ, 0x3c, !PT ;  /* 0x0000000203032212 */ /* 0x010fc800078e3cff */
[----:B------:R-:W-:-:S04]  /*13c20*/  @P2 LOP3.LUT R2, R3, R2, RZ, 0x3c, !PT ;  /* 0x0000000203022212 */ /* 0x000fc800078e3cff */
[----:B------:R-:W-:-:S05]  /*13c30*/  @P2 LOP3.LUT R3, R3, R2, RZ, 0x3c, !PT ;  /* 0x0000000203032212 */ /* 0x000fca00078e3cff */
[----:B------:R-:W2:Y:S01]  /*13c40*/  @P2 LDG.E.U16 R29, [R2.64] ;  /* 0x00000006021d2981 */ /* 0x000ea2000c1e1500 */
[----:B------:R-:W-:-:S03]  /*13c50*/  ISETP.GT.AND P3, PT, R13, 0x3, PT ;  /* 0x000000030d00780c */ /* 0x000fc60003f64270 */
[----:B--2---:R0:W-:Y:S04]  /*13c60*/  STL [R1+0x3c4], R29 ;  /* 0x0003c41d01007387 */ /* 0x0041e80000100800 */
[----:B0-----:R-:W2:Y:S04]  /*13c70*/  LDL.LU R29, [R1+0x2330] ;  /* 0x00233000011d7983 */ /* 0x001ea80000300800 */
[----:B------:R-:W4:Y:S04]  /*13c80*/  LDL R2, [R1+0x824] ;  /* 0x0008240001027983 */ /* 0x000f280000100800 */
[----:B------:R-:W4:Y:S01]  /*13c90*/  LDL R3, [R1+0x828] ;  /* 0x0008280001037983 */ /* 0x000f220000100800 */
[----:B------:R-:W-:-:S02]  /*13ca0*/  PRMT R17, RZ, 0x7610, R17 ;  /* 0x00007610ff117816 */ /* 0x000fc40000000011 */
[----:B----4-:R-:W-:-:S04]  /*13cb0*/  @P3 LOP3.LUT R3, R3, R2, RZ, 0x3c, !PT ;  /* 0x0000000203033212 */ /* 0x010fc800078e3cff */
[----:B------:R-:W-:-:S04]  /*13cc0*/  @P3 LOP3.LUT R2, R3, R2, RZ, 0x3c, !PT ;  /* 0x0000000203023212 */ /* 0x000fc800078e3cff */
[----:B------:R-:W-:-:S05]  /*13cd0*/  @P3 LOP3.LUT R3, R3, R2, RZ, 0x3c, !PT ;  /* 0x0000000203033212 */ /* 0x000fca00078e3cff */
[----:B------:R-:W4:Y:S01]  /*13ce0*/  @P3 LDG.E.U16 R17, [R2.64] ;  /* 0x0000000602113981 */ /* 0x000f22000c1e1500 */
[----:B------:R-:W-:-:S03]  /*13cf0*/  ISETP.GT.AND P4, PT, R13, 0x4, PT ;  /* 0x000000040d00780c */ /* 0x000fc60003f84270 */
[----:B----4-:R0:W-:Y:S04]  /*13d00*/  STL [R1+0x404], R17 ;  /* 0x0004041101007387 */ /* 0x0101e80000100800 */
[----:B0-----:R-:W4:Y:S04]  /*13d10*/  LDL.LU R17, [R1+0x232c] ;  /* 0x00232c0001117983 */ /* 0x001f280000300800 */
[----:B------:R-:W2:Y:S04]  /*13d20*/  LDL R2, [R1+0x81c] ;  /* 0x00081c0001027983 */ /* 0x000ea80000100800 */
[----:B------:R-:W2:Y:S01]  /*13d30*/  LDL R3, [R1+0x820] ;  /* 0x0008200001037983 */ /* 0x000ea20000100800 */
[----:B---3--:R-:W-:-:S02]  /*13d40*/  PRMT R26, RZ, 0x7610, R26 ;  /* 0x00007610ff1a7816 */ /* 0x008fc4000000001a */
[----:B--2---:R-:W-:-:S04]  /*13d50*/  @P4 LOP3.LUT R3, R3, R2, RZ, 0x3c, !PT ;  /* 0x0000000203034212 */ /* 0x004fc800078e3cff */
[----:B------:R-:W-:-:S04]  /*13d60*/  @P4 LOP3.LUT R2, R3, R2, RZ, 0x3c, !PT ;  /* 0x0000000203024212 */ /* 0x000fc800078e3cff */
[----:B------:R-:W-:-:S05]  /*13d70*/  @P4 LOP3.LUT R3, R3, R2, RZ, 0x3c, !PT ;  /* 0x0000000203034212 */ /* 0x000fca00078e3cff */
[----:B------:R-:W2:Y:S01]  /*13d80*/  @P4 LDG.E.U16 R26, [R2.64] ;  /* 0x00000006021a4981 */ /* 0x000ea2000c1e1500 */
        /* <DEDUP_REMOVED lines=13> */
[----:B------:R-:W3:Y:S04]  /*13e60*/  LDL R2, [R1+0x80c] ;  /* 0x00080c0001027983 */ /* 0x000ee80000100800 */
[----:B------:R-:W3:Y:S01]  /*13e70*/  LDL R3, [R1+0x810] ;  /* 0x0008100001037983 */ /* 0x000ee20000100800 */
[----:B--2---:R-:W-:-:S02]  /*13e80*/  PRMT R26, RZ, 0x7610, R26 ;  /* 0x00007610ff1a7816 */ /* 0x004fc4000000001a */
[----:B---3--:R-:W-:-:S04]  /*13e90*/  @P1 LOP3.LUT R3, R3, R2, RZ, 0x3c, !PT ;  /* 0x0000000203031212 */ /* 0x008fc800078e3cff */
        /* <DEDUP_REMOVED lines=16> */
[----:B------:R-:W2:Y:S04]  /*13fa0*/  LDL R2, [R1+0x7fc] ;  /* 0x0007fc0001027983 */ /* 0x000ea80000100800 */
[----:B------:R-:W2:Y:S01]  /*13fb0*/  LDL R3, [R1+0x800] ;  /* 0x0008000001037983 */ /* 0x000ea20000100800 */
[----:B----4-:R-:W-:-:S02]  /*13fc0*/  PRMT R17, RZ, 0x7610, R17 ;  /* 0x00007610ff117816 */ /* 0x010fc40000000011 */
[----:B--2---:R-:W-:-:S04]  /*13fd0*/  @P2 LOP3.LUT R3, R3, R2, RZ, 0x3c, !PT ;  /* 0x0000000203032212 */ /* 0x004fc800078e3cff */
        /* <DEDUP_REMOVED lines=28> */
[----:B----4-:R-:W-:-:S02]  /*141a0*/  PRMT R26, RZ, 0x7610, R26 ;  /* 0x00007610ff1a7816 */ /* 0x010fc4000000001a */
        /* <DEDUP_REMOVED lines=213> */
[----:B------:R0:W2:Y:S04]  /*14f00*/  @P0 LDG.E.U16 R29, [R2.64] ;  /* 0x00000006021d0981 */ /* 0x0000a8000c1e1500 */
[----:B0-----:R-:W4:Y:S04]  /*14f10*/  LDL R2, [R1+0x734] ;  /* 0x0007340001027983 */ /* 0x001f280000100800 */
[----:B------:R-:W4:Y:S01]  /*14f20*/  LDL R3, [R1+0x738] ;  /* 0x0007380001037983 */ /* 0x000f220000100800 */
[----:B------:R-:W-:Y:S02]  /*14f30*/  ISETP.GT.AND P2, PT, R13, 0x21, PT ;  /* 0x000000210d00780c */ /* 0x000fe40003f44270 */
[----:B------:R-:W-:-:S11]  /*14f40*/  PRMT R18, RZ, 0x7610, R18 ;  /* 0x00007610ff127816 */ /* 0x000fd60000000012 */
[----:B----4-:R-:W-:-:S04]  /*14f50*/  @P2 LOP3.LUT R3, R3, R2, RZ, 0x3c, !PT ;  /* 0x0000000203032212 */ /* 0x010fc800078e3cff */
[----:B------:R-:W-:-:S04]  /*14f60*/  @P2 LOP3.LUT R2, R3, R2, RZ, 0x3c, !PT ;  /* 0x0000000203022212 */ /* 0x000fc800078e3cff */
[----:B------:R-:W-:-:S05]  /*14f70*/  @P2 LOP3.LUT R3, R3, R2, RZ, 0x3c, !PT ;  /* 0x0000000203032212 */ /* 0x000fca00078e3cff */
[----:B------:R-:W4:Y:S04]  /*14f80*/  @P2 LDG.E.U16 R18, [R2.64] ;  /* 0x0000000602122981 */ /* 0x000f28000c1e1500 */
[----:B--2---:R-:W-:Y:S04]  /*14f90*/  STL [R1+0x218c], R29 ;  /* 0x00218c1d01007387 */ /* 0x004fe80000100800 */
[----:B------:R-:W-:Y:S04]  /*14fa0*/  STL [R1+0x2190], R29 ;  /* 0x0021901d01007387 */ /* 0x000fe80000100800 */
[----:B------:R-:W-:Y:S04]  /*14fb0*/  STL [R1+0x21c0], R29 ;  /* 0x0021c01d01007387 */ /* 0x000fe80000100800 */
[----:B------:R-:W-:Y:S04]  /*14fc0*/  STL [R1+0x21c4], R29 ;  /* 0x0021c41d01007387 */ /* 0x000fe80000100800 */
[----:B----4-:R0:W-:Y:S04]  /*14fd0*/  STL [R1+0x1c], R18 ;  /* 0x00001c1201007387 */ /* 0x0101e80000100800 */
[----:B0-----:R-:W2:Y:S04]  /*14fe0*/  LDL.LU R18, [R1+0x22b8] ;  /* 0x0022b80001127983 */ /* 0x001ea80000300800 */
[----:B------:R-:W4:Y:S04]  /*14ff0*/  LDL R2, [R1+0x72c] ;  /* 0x00072c0001027983 */ /* 0x000f280000100800 */
[----:B------:R-:W4:Y:S01]  /*15000*/  LDL R3, [R1+0x730] ;  /* 0x0007300001037983 */ /* 0x000f220000100800 */
[----:B------:R-:W-:-:S02]  /*15010*/  ISETP.GT.AND P3, PT, R13, 0x22, PT ;  /* 0x000000220d00780c */ /* 0x000fc40003f64270 */
[----:B------:R-:W-:-:S11]  /*15020*/  PRMT R17, RZ, 0x7610, R17 ;  /* 0x00007610ff117816 */ /* 0x000fd60000000011 */
        /* <DEDUP_REMOVED lines=63> */
[----:B------:R0:W3:Y:S04]  /*15420*/  @P4 LDG.E.U16 R26, [R2.64] ;  /* 0x00000006021a4981 */ /* 0x0000e8000c1e1500 */
[----:B0-----:R-:W2:Y:S04]  /*15430*/  LDL R2, [R1+0x6f4] ;  /* 0x0006f40001027983 */ /* 0x001ea80000100800 */
[----:B------:R-:W2:Y:S01]  /*15440*/  LDL R3, [R1+0x6f8] ;  /* 0x0006f80001037983 */ /* 0x000ea20000100800 */
[----:B------:R-:W-:Y:S02]  /*15450*/  ISETP.GT.AND P1, PT, R13, 0x29, PT ;  /* 0x000000290d00780c */ /* 0x000fe40003f24270 */
[----:B----4-:R-:W-:-:S11]  /*15460*/  PRMT R18, RZ, 0x7610, R18 ;  /* 0x00007610ff127816 */ /* 0x010fd60000000012 */
[----:B--2---:R-:W-:-:S04]  /*15470*/  @P1 LOP3.LUT R3, R3, R2, RZ, 0x3c, !PT ;  /* 0x0000000203031212 */ /* 0x004fc800078e3cff */
[----:B------:R-:W-:-:S04]  /*15480*/  @P1 LOP3.LUT R2, R3, R2, RZ, 0x3c, !PT ;  /* 0x0000000203021212 */ /* 0x000fc800078e3cff */
[----:B------:R-:W-:-:S05]  /*15490*/  @P1 LOP3.LUT R3, R3, R2, RZ, 0x3c, !PT ;  /* 0x0000000203031212 */ /* 0x000fca00078e3cff */
[----:B------:R-:W2:Y:S04]  /*154a0*/  @P1 LDG.E.U16 R18, [R2.64] ;  /* 0x0000000602121981 */ /* 0x000ea8000c1e1500 */
[----:B---3--:R-:W-:Y:S04]  /*154b0*/  STL [R1+0x2194], R26 ;  /* 0x0021941a01007387 */ /* 0x008fe80000100800 */
[----:B------:R-:W-:Y:S01]  /*154c0*/  STL [R1+0x2198], R26 ;  /* 0x0021981a01007387 */ /* 0x000fe20000100800 */
        /* <DEDUP_REMOVED lines=65> */
[----:B---3--:R-:W-:-:S02]  /*158e0*/  PRMT R17, RZ, 0x7610, R17 ;  /* 0x00007610ff117816 */ /* 0x008fc40000000011 */
[----:B--2---:R-:W-:-:S04]  /*158f0*/  @P2 LOP3.LUT R3, R3, R2, RZ, 0x3c, !PT ;  /* 0x0000000203032212 */ /* 0x004fc800078e3cff */
[----:B------:R-:W-:-:S04]  /*15900*/  @P2 LOP3.LUT R2, R3, R2, RZ, 0x3c, !PT ;  /* 0x0000000203022212 */ /* 0x000fc800078e3cff */
[----:B------:R-:W-:-:S05]  /*15910*/  @P2 LOP3.LUT R3, R3, R2, RZ, 0x3c, !PT ;  /* 0x0000000203032212 */ /* 0x000fca00078e3cff */
[----:B------:R0:W2:Y:S04]  /*15920*/  @P2 LDG.E.U16 R17, [R2.64] ;  /* 0x0000000602112981 */ /* 0x0000a8000c1e1500 */
[----:B0-----:R-:W3:Y:S04]  /*15930*/  LDL R2, [R1+0x6b4] ;  /* 0x0006b40001027983 */ /* 0x001ee80000100800 */
[----:B------:R-:W3:Y:S01]  /*15940*/  LDL R3, [R1+0x6b8] ;  /* 0x0006b80001037983 */ /* 0x000ee20000100800 */
[----:B------:R-:W-:Y:S02]  /*15950*/  ISETP.GT.AND P3, PT, R13, 0x31, PT ;  /* 0x000000310d00780c */ /* 0x000fe40003f64270 */
[----:B----4-:R-:W-:-:S11]  /*15960*/  PRMT R7, RZ, 0x7610, R7 ;  /* 0x00007610ff077816 */ /* 0x010fd60000000007 */
[----:B---3--:R-:W-:-:S04]  /*15970*/  @P3 LOP3.LUT R3, R3, R2, RZ, 0x3c, !PT ;  /* 0x0000000203033212 */ /* 0x008fc800078e3cff */
[----:B------:R-:W-:-:S04]  /*15980*/  @P3 LOP3.LUT R2, R3, R2, RZ, 0x3c, !PT ;  /* 0x0000000203023212 */ /* 0x000fc800078e3cff */
[----:B------:R-:W-:-:S05]  /*15990*/  @P3 LOP3.LUT R3, R3, R2, RZ, 0x3c, !PT ;  /* 0x0000000203033212 */ /* 0x000fca00078e3cff */
[----:B------:R-:W3:Y:S04]  /*159a0*/  @P3 LDG.E.U16 R7, [R2.64] ;  /* 0x0000000602073981 */ /* 0x000ee8000c1e1500 */
[----:B--2---:R-:W-:Y:S04]  /*159b0*/  STL [R1+0x2188], R17 ;  /* 0x0021881101007387 */ /* 0x004fe80000100800 */
[----:B------:R-:W-:Y:S04]  /*159c0*/  STL [R1+0x219c], R17 ;  /* 0x00219c1101007387 */ /* 0x000fe80000100800 */
[----:B------:R-:W-:Y:S04]  /*159d0*/  STL [R1+0x21a0], R17 ;  /* 0x0021a01101007387 */ /* 0x000fe80000100800 */
[----:B---3--:R0:W-:Y:S04]  /*159e0*/  STL [R1+0xc], R7 ;  /* 0x00000c0701007387 */ /* 0x0081e80000100800 */
[----:B0-----:R-:W2:Y:S04]  /*159f0*/  LDL.LU R7, [R1+0x2280] ;  /* 0x0022800001077983 */ /* 0x001ea80000300800 */
[----:B------:R-:W3:Y:S04]  /*15a00*/  LDL R2, [R1+0x6ac] ;  /* 0x0006ac0001027983 */ /* 0x000ee80000100800 */
[----:B------:R-:W3:Y:S01]  /*15a10*/  LDL R3, [R1+0x6b0] ;  /* 0x0006b00001037983 */ /* 0x000ee20000100800 */
[----:B------:R-:W-:-:S02]  /*15a20*/  ISETP.GT.AND P4, PT, R13, 0x32, PT ;  /* 0x000000320d00780c */ /* 0x000fc40003f84270 */
[----:B------:R-:W-:-:S11]  /*15a30*/  PRMT R18, RZ, 0x7610, R18 ;  /* 0x00007610ff127816 */ /* 0x000fd60000000012 */
        /* <DEDUP_REMOVED lines=19> */
[----:B---3--:R-:W-:-:S02]  /*15b70*/  PRMT R18, RZ, 0x7610, R18 ;  /* 0x00007610ff127816 */ /* 0x008fc40000000012 */
[----:B----4-:R-:W-:-:S04]  /*15b80*/  @P0 LOP3.LUT R3, R3, R2, RZ, 0x3c, !PT ;  /* 0x0000000203030212 */ /* 0x010fc800078e3cff */
        /* <DEDUP_REMOVED lines=46> */
[----:B------:R-:W-:-:S11]  /*15e70*/  PRMT R7, RZ, 0x7610, R7 ;  /* 0x00007610ff077816 */ /* 0x000fd60000000007 */
[----:B---3--:R-:W-:-:S04]  /*15e80*/  @P0 LOP3.LUT R3, R3, R2, RZ, 0x3c, !PT ;  /* 0x0000000203030212 */ /* 0x008fc800078e3cff */
[----:B------:R-:W-:-:S04]  /*15e90*/  @P0 LOP3.LUT R2, R3, R2, RZ, 0x3c, !PT ;  /* 0x0000000203020212 */ /* 0x000fc800078e3cff */
[----:B------:R-:W-:-:S05]  /*15ea0*/  @P0 LOP3.LUT R3, R3, R2, RZ, 0x3c, !PT ;  /* 0x0000000203030212 */ /* 0x000fca00078e3cff */
[----:B------:R-:W3:Y:S04]  /*15eb0*/  @P0 LDG.E.U16 R7, [R2.64] ;  /* 0x0000000602070981 */ /* 0x000ee8000c1e1500 */
[----:B--2---:R-:W-:Y:S04]  /*15ec0*/  STL [R1+0x21a4], R18 ;  /* 0x0021a41201007387 */ /* 0x004fe80000100800 */
[----:B------:R-:W-:Y:S01]  /*15ed0*/  STL [R1+0x21a8], R18 ;  /* 0x0021a81201007387 */ /* 0x000fe20000100800 */
[----:B------:R-:W-:-:S03]  /*15ee0*/  ISETP.GT.AND P2, PT, R13, 0x3a, PT ;  /* 0x0000003a0d00780c */ /* 0x000fc60003f44270 */
[----:B---3--:R0:W-:Y:S04]  /*15ef0*/  STL [R1], R7 ;  /* 0x0000000701007387 */ /* 0x0081e80000100800 */
        /* <DEDUP_REMOVED lines=27> */
[----:B------:R0:W4:Y:S04]  /*160b0*/  @P4 LDG.E.U16 R7, [R2.64] ;  /* 0x0000000602074981 */ /* 0x000128000c1e1500 */
[----:B0-----:R-:W3:Y:S04]  /*160c0*/  LDL R2, [R1+0x654] ;  /* 0x0006540001027983 */ /* 0x001ee80000100800 */
[----:B------:R-:W3:Y:S01]  /*160d0*/  LDL R3, [R1+0x658] ;  /* 0x0006580001037983 */ /* 0x000ee20000100800 */
[----:B------:R-:W-:Y:S02]  /*160e0*/  ISETP.GT.AND P1, PT, R13, 0x3d, PT ;  /* 0x0000003d0d00780c */ /* 0x000fe40003f24270 */
[----:B--2---:R-:W-:-:S11]  /*160f0*/  PRMT R12, RZ, 0x7610, R12 ;  /* 0x00007610ff0c7816 */ /* 0x004fd6000000000c */
[----:B---3--:R-:W-:-:S04]  /*16100*/  @P1 LOP3.LUT R3, R3, R2, RZ, 0x3c, !PT ;  /* 0x0000000203031212 */ /* 0x008fc800078e3cff */
[----:B------:R-:W-:-:S04]  /*16110*/  @P1 LOP3.LUT R2, R3, R2, RZ, 0x3c, !PT ;  /* 0x0000000203021212 */ /* 0x000fc800078e3cff */
[----:B------:R-:W-:-:S05]  /*16120*/  @P1 LOP3.LUT R3, R3, R2, RZ, 0x3c, !PT ;  /* 0x0000000203031212 */ /* 0x000fca00078e3cff */
[----:B------:R-:W2:Y:S04]  /*16130*/  @P1 LDG.E.U16 R12, [R2.64] ;  /* 0x00000006020c1981 */ /* 0x000ea8000c1e1500 */
[----:B----4-:R0:W-:Y:S04]  /*16140*/  STL [R1+0x3a4], R7 ;  /* 0x0003a40701007387 */ /* 0x0101e80000100800 */
[----:B0-----:R-:W3:Y:S04]  /*16150*/  LDL R7, [R1+0x640] ;  /* 0x0006400001077983 */ /* 0x001ee80000100800 */
[----:B--2---:R0:W-:Y:S04]  /*16160*/  STL [R1+0x3a0], R12 ;  /* 0x0003a00c01007387 */ /* 0x0041e80000100800 */
        /* <DEDUP_REMOVED lines=14> */
[----:B------:R-:W-:-:S02]  /*16250*/  PRMT R6, RZ, 0x7610, R6 ;  /* 0x00007610ff067816 */ /* 0x000fc40000000006 */
[----:B--2---:R-:W-:-:S04]  /*16260*/  @P2 LOP3.LUT R3, R3, R2, RZ, 0x3c, !PT ;  /* 0x0000000203032212 */ /* 0x004fc800078e3cff */
[----:B------:R-:W-:-:S04]  /*16270*/  @P2 LOP3.LUT R2, R3, R2, RZ, 0x3c, !PT ;  /* 0x0000000203022212 */ /* 0x000fc800078e3cff */
[----:B------:R-:W-:-:S05]  /*16280*/  @P2 LOP3.LUT R3, R3, R2, RZ, 0x3c, !PT ;  /* 0x0000000203032212 */ /* 0x000fca00078e3cff */
[----:B------:R-:W2:Y:S01]  /*16290*/  @P2 LDG.E.U16 R6, [R2.64] ;  /* 0x0000000602062981 */ /* 0x000ea2000c1e1500 */
[C---:B------:R-:W-:Y:S02]  /*162a0*/  ISETP.GT.AND P3, PT, R13.reuse, 0x40, PT ;  /* 0x000000400d00780c */ /* 0x040fe40003f64270 */
[----:B------:R-:W-:Y:S01]  /*162b0*/  PRMT R12, RZ, 0x7610, R12 ;  /* 0x00007610ff0c7816 */ /* 0x000fe2000000000c */
[----:B--2---:R0:W-:Y:S04]  /*162c0*/  STL [R1+0x378], R6 ;  /* 0x0003780601007387 */ /* 0x0041e80000100800 */
[----:B0-----:R-:W2:Y:S04]  /*162d0*/  LDL.LU R6, [R1+0x2250] ;  /* 0x0022500001067983 */ /* 0x001ea80000300800 */
[----:B------:R-:W2:Y:S02]  /*162e0*/  LDL R3, [R1+0x63c] ;  /* 0x00063c0001037983 */ /* 0x000ea40000100800 */
[----:B---3--:R-:W-:Y:S01]  /*162f0*/  @P3 IMAD.MOV.U32 R2, RZ, RZ, R7 ;  /* 0x000000ffff023224 */ /* 0x008fe200078e0007 */
[----:B------:R-:W-:-:S02]  /*16300*/  ISETP.GT.AND P4, PT, R13, 0x41, PT ;  /* 0x000000410d00780c */ /* 0x000fc40003f84270 */
[----:B----4-:R-:W-:Y:S01]  /*16310*/  PRMT R27, RZ, 0x7610, R27 ;  /* 0x00007610ff1b7816 */ /* 0x010fe2000000001b */
[----:B------:R-:W3:Y:S04]  /*16320*/  LDL R7, [R1+0x628] ;  /* 0x0006280001077983 */ /* 0x000ee80000100800 */
[----:B--2---:R0:W2:Y:S04]  /*16330*/  @P3 LDG.E.U16 R12, [R2.64] ;  /* 0x00000006020c3981 */ /* 0x0040a8000c1e1500 */
[----:B0-----:R-:W4:Y:S04]  /*16340*/  LDL R2, [R1+0x634] ;  /* 0x0006340001027983 */ /* 0x001f280000100800 */
[----:B------:R-:W4:Y:S04]  /*16350*/  LDL R3, [R1+0x638] ;  /* 0x0006380001037983 */ /* 0x000f280000100800 */
[----:B--2---:R-:W-:Y:S04]  /*16360*/  STL [R1+0x21ac], R12 ;  /* 0x0021ac0c01007387 */ /* 0x004fe80000100800 */
[----:B------:R-:W-:Y:S01]  /*16370*/  STL [R1+0x21b0], R12 ;  /* 0x0021b00c01007387 */ /* 0x000fe20000100800 */
[----:B----4-:R-:W-:-:S04]  /*16380*/  @P4 LOP3.LUT R3, R3, R2, RZ, 0x3c, !PT ;  /* 0x0000000203034212 */ /* 0x010fc800078e3cff */
[C---:B------:R-:W-:Y:S01]  /*16390*/  @P4 LOP3.LUT R2, R3.reuse, R2, RZ, 0x3c, !PT ;  /* 0x0000000203024212 */ /* 0x040fe200078e3cff */
[----:B------:R-:W-:Y:S03]  /*163a0*/  STL [R1+0x21b4], R12 ;  /* 0x0021b40c01007387 */ /* 0x000fe60000100800 */
[----:B------:R-:W-:Y:S01]  /*163b0*/  @P4 LOP3.LUT R3, R3, R2, RZ, 0x3c, !PT ;  /* 0x0000000203034212 */ /* 0x000fe200078e3cff */
[----:B------:R-:W-:Y:S04]  /*163c0*/  STL [R1+0x21b8], R12 ;  /* 0x0021b80c01007387 */ /* 0x000fe80000100800 */
[----:B------:R-:W-:Y:S04]  /*163d0*/  STL [R1+0x21bc], R12 ;  /* 0x0021bc0c01007387 */ /* 0x000fe80000100800 */
[----:B------:R0:W2:Y:S04]  /*163e0*/  @P4 LDG.E.U16 R27, [R2.64] ;  /* 0x00000006021b4981 */ /* 0x0000a8000c1e1500 */
[----:B0-----:R-:W4:Y:S04]  /*163f0*/  LDL R2, [R1+0x62c] ;  /* 0x00062c0001027983 */ /* 0x001f280000100800 */
[----:B------:R-:W4:Y:S01]  /*16400*/  LDL R3, [R1+0x630] ;  /* 0x0006300001037983 */ /* 0x000f220000100800 */
[----:B------:R-:W-:-:S02]  /*16410*/  ISETP.GT.AND P1, PT, R13, 0x42, PT ;  /* 0x000000420d00780c */ /* 0x000fc40003f24270 */
[----:B------:R-:W-:-:S11]  /*16420*/  PRMT R11, RZ, 0x7610, R11 ;  /* 0x00007610ff0b7816 */ /* 0x000fd6000000000b */
[----:B----4-:R-:W-:-:S04]  /*16430*/  @P1 LOP3.LUT R3, R3, R2, RZ, 0x3c, !PT ;  /* 0x0000000203031212 */ /* 0x010fc800078e3cff */
[----:B------:R-:W-:-:S04]  /*16440*/  @P1 LOP3.LUT R2, R3, R2, RZ, 0x3c, !PT ;  /* 0x0000000203021212 */ /* 0x000fc800078e3cff */
[----:B------:R-:W-:-:S05]  /*16450*/  @P1 LOP3.LUT R3, R3, R2, RZ, 0x3c, !PT ;  /* 0x0000000203031212 */ /* 0x000fca00078e3cff */
[----:B------:R-:W4:Y:S04]  /*16460*/  @P1 LDG.E.U16 R11, [R2.64] ;  /* 0x00000006020b1981 */ /* 0x000f28000c1e1500 */
[----:B--2---:R-:W-:Y:S01]  /*16470*/  STL [R1+0x2148], R27 ;  /* 0x0021481b01007387 */ /* 0x004fe20000100800 */
[----:B------:R-:W-:-:S03]  /*16480*/  ISETP.GT.AND P0, PT, R13, 0x43, PT ;  /* 0x000000430d00780c */ /* 0x000fc60003f04270 */
[----:B----4-:R0:W-:Y:S04]  /*16490*/  STL [R1+0x104], R11 ;  /* 0x0001040b01007387 */ /* 0x0101e80000100800 */
[----:B0-----:R-:W2:Y:S04]  /*164a0*/  LDL.LU R11, [R1+0x224c] ;  /* 0x00224c00010b7983 */ /* 0x001ea80000300800 */
[----:B------:R-:W4:Y:S01]  /*164b0*/  LDL R3, [R1+0x624] ;  /* 0x0006240001037983 */ /* 0x000f220000100800 */
[----:B------:R-:W-:Y:S01]  /*164c0*/  PRMT R6, RZ, 0x7610, R6 ;  /* 0x00007610ff067816 */ /* 0x000fe20000000006 */
[----:B---3--:R-:W-:Y:S01]  /*164d0*/  @P0 IMAD.MOV.U32 R2, RZ, RZ, R7 ;  /* 0x000000ffff020224 */ /* 0x008fe200078e0007 */
[----:B------:R-:W-:Y:S01]  /*164e0*/  ISETP.GT.AND P2, PT, R13, 0x44, PT ;  /* 0x000000440d00780c */ /* 0x000fe20003f44270 */
[----:B------:R-:W3:Y:S04]  /*164f0*/  LDL R7, [R1+0x5fc] ;  /* 0x0005fc0001077983 */ /* 0x000ee80000100800 */
[----:B----4-:R0:W4:Y:S04]  /*16500*/  @P0 LDG.E.U16 R6, [R2.64] ;  /* 0x0000000602060981 */ /* 0x010128000c1e1500 */
[----:B0-----:R-:W2:Y:S04]  /*16510*/  LDL R2, [R1+0x61c] ;  /* 0x00061c0001027983 */ /* 0x001ea80000100800 */
[----:B------:R-:W2:Y:S01]  /*16520*/  LDL R3, [R1+0x620] ;  /* 0x0006200001037983 */ /* 0x000ea20000100800 */
[----:B------:R-:W-:-:S02]  /*16530*/  PRMT R10, RZ, 0x7610, R10 ;  /* 0x00007610ff0a7816 */ /* 0x000fc4000000000a */
[----:B--2---:R-:W-:-:S04]  /*16540*/  @P2 LOP3.LUT R3, R3, R2, RZ, 0x3c, !PT ;  /* 0x0000000203032212 */ /* 0x004fc800078e3cff */
[----:B------:R-:W-:-:S04]  /*16550*/  @P2 LOP3.LUT R2, R3, R2, RZ, 0x3c, !PT ;  /* 0x0000000203022212 */ /* 0x000fc800078e3cff */
[----:B------:R-:W-:-:S05]  /*16560*/  @P2 LOP3.LUT R3, R3, R2, RZ, 0x3c, !PT ;  /* 0x0000000203032212 */ /* 0x000fca00078e3cff */
[----:B------:R-:W2:Y:S04]  /*16570*/  @P2 LDG.E.U16 R10, [R2.64] ;  /* 0x00000006020a2981 */ /* 0x000ea8000c1e1500 */
[----:B----4-:R0:W-:Y:S04]  /*16580*/  STL [R1+0x14c], R6 ;  /* 0x00014c0601007387 */ /* 0x0101e80000100800 */
[----:B0-----:R-:W4:Y:S04]  /*16590*/  LDL R6, [R1+0x600] ;  /* 0x0006000001067983 */ /* 0x001f280000100800 */
[----:B--2---:R0:W-:Y:S04]  /*165a0*/  STL [R1+0x36c], R10 ;  /* 0x00036c0a01007387 */ /* 0x0041e80000100800 */
[----:B0-----:R-:W2:Y:S04]  /*165b0*/  LDL.LU R10, [R1+0x2248] ;  /* 0x00224800010a7983 */ /* 0x001ea80000300800 */
[----:B------:R-:W2:Y:S04]  /*165c0*/  LDL R2, [R1+0x614] ;  /* 0x0006140001027983 */ /* 0x000ea80000100800 */
[----:B------:R-:W2:Y:S01]  /*165d0*/  LDL R3, [R1+0x618] ;  /* 0x0006180001037983 */ /* 0x000ea20000100800 */
[----:B------:R-:W-:-:S02]  /*165e0*/  ISETP.GT.AND P3, PT, R13, 0x45, PT ;  /* 0x000000450d00780c */ /* 0x000fc40003f64270 */
[----:B------:R-:W-:-:S11]  /*165f0*/  PRMT R22, RZ, 0x7610, R22 ;  /* 0x00007610ff167816 */ /* 0x000fd60000000016 */
[----:B--2---:R-:W-:-:S04]  /*16600*/  @P3 LOP3.LUT R3, R3, R2, RZ, 0x3c, !PT ;  /* 0x0000000203033212 */ /* 0x004fc800078e3cff */
[----:B------:R-:W-:-:S04]  /*16610*/  @P3 LOP3.LUT R2, R3, R2, RZ, 0x3c, !PT ;  /* 0x0000000203023212 */ /* 0x000fc800078e3cff */
[----:B------:R-:W-:-:S05]  /*16620*/  @P3 LOP3.LUT R3, R3, R2, RZ, 0x3c, !PT ;  /* 0x0000000203033212 */ /* 0x000fca00078e3cff */
[----:B------:R-:W2:Y:S01]  /*16630*/  @P3 LDG.E.U16 R22, [R2.64] ;  /* 0x0000000602163981 */ /* 0x000ea2000c1e1500 */
[----:B------:R-:W-:-:S03]  /*16640*/  ISETP.GT.AND P4, PT, R13, 0x46, PT ;  /* 0x000000460d00780c */ /* 0x000fc60003f84270 */
[----:B--2---:R0:W-:Y:S04]  /*16650*/  STL [R1+0x368], R22 ;  /* 0x0003681601007387 */ /* 0x0041e80000100800 */
[----:B0-----:R-:W2:Y:S04]  /*16660*/  LDL.LU R22, [R1+0x2244] ;  /* 0x0022440001167983 */ /* 0x001ea80000300800 */
[----:B------:R-:W2:Y:S04]  /*16670*/  LDL R2, [R1+0x60c] ;  /* 0x00060c0001027983 */ /* 0x000ea80000100800 */
[----:B------:R-:W2:Y:S01]  /*16680*/  LDL R3, [R1+0x610] ;  /* 0x0006100001037983 */ /* 0x000ea20000100800 */
[----:B------:R-:W-:-:S02]  /*16690*/  PRMT R11, RZ, 0x7610, R11 ;  /* 0x00007610ff0b7816 */ /* 0x000fc4000000000b */
        /* <DEDUP_REMOVED lines=10> */
[----:B------:R-:W-:Y:S02]  /*16740*/  ISETP.GT.AND P0, PT, R13, 0x48, PT ;  /* 0x000000480d00780c */ /* 0x000fe40003f04270 */
[----:B--2---:R-:W-:-:S04]  /*16750*/  @P1 LOP3.LUT R3, R3, R2, RZ, 0x3c, !PT ;  /* 0x0000000203031212 */ /* 0x004fc800078e3cff */
[----:B------:R-:W-:-:S04]  /*16760*/  @P1 LOP3.LUT R2, R3, R2, RZ, 0x3c, !PT ;  /* 0x0000000203021212 */ /* 0x000fc800078e3cff */
[----:B------:R-:W-:-:S05]  /*16770*/  @P1 LOP3.LUT R3, R3, R2, RZ, 0x3c, !PT ;  /* 0x0000000203031212 */ /* 0x000fca00078e3cff */
[----:B------:R4:W2:Y:S01]  /*16780*/  @P1 LDG.E.U16 R22, [R2.64] ;  /* 0x0000000602161981 */ /* 0x0008a2000c1e1500 */
[----:B------:R-:W-:Y:S01]  /*16790*/  PRMT R11, RZ, 0x7610, R11 ;  /* 0x00007610ff0b7816 */ /* 0x000fe2000000000b */
[----:B----4-:R-:W-:Y:S02]  /*167a0*/  @P0 IMAD.MOV.U32 R2, RZ, RZ, R6 ;  /* 0x000000ffff020224 */ /* 0x010fe400078e0006 */
[----:B---3--:R-:W-:-:S05]  /*167b0*/  @P0 IMAD.MOV.U32 R3, RZ, RZ, R7 ;  /* 0x000000ffff030224 */ /* 0x008fca00078e0007 */
[----:B------:R0:W3:Y:S04]  /*167c0*/  @P0 LDG.E.U16 R11, [R2.64] ;  /* 0x00000006020b0981 */ /* 0x0000e8000c1e1500 */
[----:B--2---:R1:W-:Y:S04]  /*167d0*/  STL [R1+0x35c], R22 ;  /* 0x00035c1601007387 */ /* 0x0043e80000100800 */
[----:B-1----:R-:W2:Y:S04]  /*167e0*/  LDL.LU R22, [R1+0x223c] ;  /* 0x00223c0001167983 */ /* 0x002ea80000300800 */
[----:B0-----:R-:W4:Y:S04]  /*167f0*/  LDL R2, [R1+0x5f4] ;  /* 0x0005f40001027983 */ /* 0x001f280000100800 */
[----:B------:R-:W4:Y:S01]  /*16800*/  LDL R3, [R1+0x5f8] ;  /* 0x0005f80001037983 */ /* 0x000f220000100800 */
[----:B------:R-:W-:-:S03]  /*16810*/  ISETP.GT.AND P2, PT, R13, 0x49, PT ;  /* 0x000000490d00780c */ /* 0x000fc60003f44270 */
[----:B------:R-:W4:Y:S04]  /*16820*/  LDL R7, [R1+0x5d4] ;  /* 0x0005d40001077983 */ /* 0x000f280000100800 */
[----:B------:R-:W4:Y:S04]  /*16830*/  LDL R6, [R1+0x5d8] ;  /* 0x0005d80001067983 */ /* 0x000f280000100800 */
[----:B---3--:R-:W-:Y:S01]  /*16840*/  STL [R1+0x2184], R11 ;  /* 0x0021840b01007387 */ /* 0x008fe20000100800 */
[----:B--2---:R-:W-:Y:S02]  /*16850*/  PRMT R22, RZ, 0x7610, R22 ;  /* 0x00007610ff167816 */ /* 0x004fe40000000016 */
[----:B----4-:R-:W-:-:S04]  /*16860*/  @P2 LOP3.LUT R3, R3, R2, RZ, 0x3c, !PT ;  /* 0x0000000203032212 */ /* 0x010fc800078e3cff */
        /* <DEDUP_REMOVED lines=14> */
[----:B---3--:R0:W-:Y:S04]  /*16950*/  STL [R1+0xf0], R4 ;  /* 0x0000f00401007387 */ /* 0x0081e80000100800 */
        /* <DEDUP_REMOVED lines=13> */
[----:B------:R-:W-:-:S02]  /*16a30*/  ISETP.GT.AND P1, PT, R13, 0x4d, PT ;  /* 0x0000004d0d00780c */ /* 0x000fc40003f24270 */
[----:B--2---:R-:W-:Y:S02]  /*16a40*/  PRMT R4, RZ, 0x7610, R4 ;  /* 0x00007610ff047816 */ /* 0x004fe40000000004 */
[----:B----4-:R-:W-:-:S04]  /*16a50*/  @P0 LOP3.LUT R3, R3, R2, RZ, 0x3c, !PT ;  /* 0x0000000203030212 */ /* 0x010fc800078e3cff */
[----:B------:R-:W-:-:S04]  /*16a60*/  @P0 LOP3.LUT R2, R3, R2, RZ, 0x3c, !PT ;  /* 0x0000000203020212 */ /* 0x000fc800078e3cff */
[----:B------:R-:W-:Y:S02]  /*16a70*/  @P0 LOP3.LUT R3, R3, R2, RZ, 0x3c, !PT ;  /* 0x0000000203030212 */ /* 0x000fe400078e3cff */
[----:B---3--:R-:W-:-:S03]  /*16a80*/  PRMT R10, RZ, 0x7610, R10 ;  /* 0x00007610ff0a7816 */ /* 0x008fc6000000000a */
[----:B------:R0:W2:Y:S02]  /*16a90*/  @P0 LDG.E.U16 R4, [R2.64] ;  /* 0x0000000602040981 */ /* 0x0000a4000c1e1500 */
[----:B0-----:R-:W-:Y:S02]  /*16aa0*/  @P1 IMAD.MOV.U32 R2, RZ, RZ, R6 ;  /* 0x000000ffff021224 */ /* 0x001fe400078e0006 */
[----:B------:R-:W-:-:S05]  /*16ab0*/  @P1 IMAD.MOV.U32 R3, RZ, RZ, R7 ;  /* 0x000000ffff031224 */ /* 0x000fca00078e0007 */
[----:B------:R-:W3:Y:S04]  /*16ac0*/  @P1 LDG.E.U16 R10, [R2.64] ;  /* 0x00000006020a1981 */ /* 0x000ee8000c1e1500 */
[----:B--2---:R0:W-:Y:S04]  /*16ad0*/  STL [R1+0x354], R4 ;  /* 0x0003540401007387 */ /* 0x0041e80000100800 */
[----:B0-----:R-:W2:Y:S04]  /*16ae0*/  LDL.LU R4, [R1+0x2230] ;  /* 0x0022300001047983 */ /* 0x001ea80000300800 */
[----:B------:R-:W4:Y:S04]  /*16af0*/  LDL R7, [R1+0x5b4] ;  /* 0x0005b40001077983 */ /* 0x000f280000100800 */
[----:B------:R-:W2:Y:S04]  /*16b00*/  LDL R6, [R1+0x5b8] ;  /* 0x0005b80001067983 */ /* 0x000ea80000100800 */
[----:B---3--:R0:W-:Y:S04]  /*16b10*/  STL [R1+0x350], R10 ;  /* 0x0003500a01007387 */ /* 0x0081e80000100800 */
[----:B0-----:R-:W3:Y:S04]  /*16b20*/  LDL.LU R10, [R1+0x222c] ;  /* 0x00222c00010a7983 */ /* 0x001ee80000300800 */
[----:B------:R-:W2:Y:S04]  /*16b30*/  LDL R2, [R1+0x5cc] ;  /* 0x0005cc0001027983 */ /* 0x000ea80000100800 */
[----:B------:R-:W2:Y:S01]  /*16b40*/  LDL R3, [R1+0x5d0] ;  /* 0x0005d00001037983 */ /* 0x000ea20000100800 */
[----:B------:R-:W-:-:S02]  /*16b50*/  ISETP.GT.AND P2, PT, R13, 0x4e, PT ;  /* 0x0000004e0d00780c */ /* 0x000fc40003f44270 */
[----:B---3--:R-:W-:-:S11]  /*16b60*/  PRMT R10, RZ, 0x7610, R10 ;  /* 0x00007610ff0a7816 */ /* 0x008fd6000000000a */
        /* <DEDUP_REMOVED lines=20> */
[----:B------:R-:W-:Y:S02]  /*16cb0*/  ISETP.GT.AND P0, PT, R13, 0x51, PT ;  /* 0x000000510d00780c */ /* 0x000fe40003f04270 */
[----:B---3--:R-:W-:-:S04]  /*16cc0*/  @P1 LOP3.LUT R3, R3, R2, RZ, 0x3c, !PT ;  /* 0x0000000203031212 */ /* 0x008fc800078e3cff */
[----:B------:R-:W-:-:S04]  /*16cd0*/  @P1 LOP3.LUT R2, R3, R2, RZ, 0x3c, !PT ;  /* 0x0000000203021212 */ /* 0x000fc800078e3cff */
[----:B------:R-:W-:-:S05]  /*16ce0*/  @P1 LOP3.LUT R3, R3, R2, RZ, 0x3c, !PT ;  /* 0x0000000203031212 */ /* 0x000fca00078e3cff */
[----:B------:R0:W2:Y:S01]  /*16cf0*/  @P1 LDG.E.U16 R10, [R2.64] ;  /* 0x00000006020a1981 */ /* 0x0000a2000c1e1500 */
[----:B------:R-:W-:Y:S01]  /*16d00*/  PRMT R4, RZ, 0x7610, R4 ;  /* 0x00007610ff047816 */ /* 0x000fe20000000004 */
[----:B0-----:R-:W-:Y:S02]  /*16d10*/  @P0 IMAD.MOV.U32 R2, RZ, RZ, R6 ;  /* 0x000000ffff020224 */ /* 0x001fe400078e0006 */
[----:B----4-:R-:W-:-:S05]  /*16d20*/  @P0 IMAD.MOV.U32 R3, RZ, RZ, R7 ;  /* 0x000000ffff030224 */ /* 0x010fca00078e0007 */
[----:B------:R0:W3:Y:S04]  /*16d30*/  @P0 LDG.E.U16 R4, [R2.64] ;  /* 0x0000000602040981 */ /* 0x0000e8000c1e1500 */
[----:B--2---:R-:W-:Y:S04]  /*16d40*/  STL [R1+0x2180], R10 ;  /* 0x0021800a01007387 */ /* 0x004fe80000100800 */
[----:B0-----:R-:W2:Y:S04]  /*16d50*/  LDL R2, [R1+0x5ac] ;  /* 0x0005ac0001027983 */ /* 0x001ea80000100800 */
[----:B------:R-:W2:Y:S01]  /*16d60*/  LDL R3, [R1+0x5b0] ;  /* 0x0005b00001037983 */ /* 0x000ea20000100800 */
[----:B------:R-:W-:-:S02]  /*16d70*/  ISETP.GT.AND P1, PT, R13, 0x52, PT ;  /* 0x000000520d00780c */ /* 0x000fc40003f24270 */
[----:B------:R-:W-:Y:S01]  /*16d80*/  PRMT R15, RZ, 0x7610, R15 ;  /* 0x00007610ff0f7816 */ /* 0x000fe2000000000f */
[----:B------:R-:W4:Y:S04]  /*16d90*/  LDL R7, [R1+0x594] ;  /* 0x0005940001077983 */ /* 0x000f280000100800 */
[----:B------:R-:W3:Y:S06]  /*16da0*/  LDL R6, [R1+0x598] ;  /* 0x0005980001067983 */ /* 0x000eec0000100800 */
        /* <DEDUP_REMOVED lines=21> */
[----:B------:R-:W-:-:S02]  /*16f00*/  ISETP.GT.AND P0, PT, R13, 0x55, PT ;  /* 0x000000550d00780c */ /* 0x000fc40003f04270 */
[----:B------:R-:W-:Y:S02]  /*16f10*/  PRMT R9, RZ, 0x7610, R9 ;  /* 0x00007610ff097816 */ /* 0x000fe40000000009 */
[----:B--2---:R-:W-:Y:S02]  /*16f20*/  PRMT R15, RZ, 0x7610, R15 ;  /* 0x00007610ff0f7816 */ /* 0x004fe4000000000f */
[----:B---3--:R-:W-:-:S04]  /*16f30*/  @P1 LOP3.LUT R3, R3, R2, RZ, 0x3c, !PT ;  /* 0x0000000203031212 */ /* 0x008fc800078e3cff */
[----:B------:R-:W-:-:S04]  /*16f40*/  @P1 LOP3.LUT R2, R3, R2, RZ, 0x3c, !PT ;  /* 0x0000000203021212 */ /* 0x000fc800078e3cff */
[----:B------:R-:W-:-:S05]  /*16f50*/  @P1 LOP3.LUT R3, R3, R2, RZ, 0x3c, !PT ;  /* 0x0000000203031212 */ /* 0x000fca00078e3cff */
[----:B------:R0:W2:Y:S02]  /*16f60*/  @P1 LDG.E.U16 R15, [R2.64] ;  /* 0x00000006020f1981 */ /* 0x0000a4000c1e1500 */
[----:B0-----:R-:W-:Y:S02]  /*16f70*/  @P0 IMAD.MOV.U32 R2, RZ, RZ, R6 ;  /* 0x000000ffff020224 */ /* 0x001fe400078e0006 */
[----:B----4-:R-:W-:-:S05]  /*16f80*/  @P0 IMAD.MOV.U32 R3, RZ, RZ, R7 ;  /* 0x000000ffff030224 */ /* 0x010fca00078e0007 */
[----:B------:R-:W3:Y:S04]  /*16f90*/  @P0 LDG.E.U16 R9, [R2.64] ;  /* 0x0000000602090981 */ /* 0x000ee8000c1e1500 */
[----:B--2---:R0:W-:Y:S04]  /*16fa0*/  STL [R1+0x138], R15 ;  /* 0x0001380f01007387 */ /* 0x0041e80000100800 */
[----:B------:R-:W2:Y:S04]  /*16fb0*/  LDL R7, [R1+0x574] ;  /* 0x0005740001077983 */ /* 0x000ea80000100800 */
[----:B------:R-:W2:Y:S04]  /*16fc0*/  LDL R6, [R1+0x578] ;  /* 0x0005780001067983 */ /* 0x000ea80000100800 */
[----:B0-----:R-:W4:Y:S04]  /*16fd0*/  LDL R15, [R1+0x580] ;  /* 0x00058000010f7983 */ /* 0x001f280000100800 */
[----:B---3--:R0:W-:Y:S04]  /*16fe0*/  STL [R1+0x134], R9 ;  /* 0x0001340901007387 */ /* 0x0081e80000100800 */
[----:B0-----:R-:W3:Y:S04]  /*16ff0*/  LDL.LU R9, [R1+0x2218] ;  /* 0x0022180001097983 */ /* 0x001ee80000300800 */
        /* <DEDUP_REMOVED lines=19> */
[----:B------:R-:W-:Y:S01]  /*17130*/  ISETP.GT.AND P0, PT, R13, 0x59, PT ;  /* 0x000000590d00780c */ /* 0x000fe20003f04270 */
[----:B--2---:R0:W-:Y:S04]  /*17140*/  STL [R1+0x128], R14 ;  /* 0x0001280e01007387 */ /* 0x0041e80000100800 */
[----:B0-----:R-:W2:Y:S04]  /*17150*/  LDL.LU R14, [R1+0x2210] ;  /* 0x00221000010e7983 */ /* 0x001ea80000300800 */
[----:B------:R-:W2:Y:S01]  /*17160*/  LDL R3, [R1+0x57c] ;  /* 0x00057c0001037983 */ /* 0x000ea20000100800 */
[----:B---3--:R-:W-:Y:S01]  /*17170*/  PRMT R9, RZ, 0x7610, R9 ;  /* 0x00007610ff097816 */ /* 0x008fe20000000009 */
[----:B----4-:R-:W-:Y:S01]  /*17180*/  @P1 IMAD.MOV.U32 R2, RZ, RZ, R15 ;  /* 0x000000ffff021224 */ /* 0x010fe200078e000f */
[----:B------:R-:W-:Y:S01]  /*17190*/  PRMT R28, RZ, 0x7610, R28 ;  /* 0x00007610ff1c7816 */ /* 0x000fe2000000001c */
[----:B------:R-:W3:Y:S04]  /*171a0*/  LDL R15, [R1+0x568] ;  /* 0x00056800010f7983 */ /* 0x000ee80000100800 */
[----:B--2---:R0:W2:Y:S02]  /*171b0*/  @P1 LDG.E.U16 R9, [R2.64] ;  /* 0x0000000602091981 */ /* 0x0040a4000c1e1500 */
[----:B0-----:R-:W-:-:S06]  /*171c0*/  PRMT R3, RZ, 0x7610, R3 ;  /* 0x00007610ff037816 */ /* 0x001fcc0000000003 */
[----:B------:R0:W4:Y:S04]  /*171d0*/  @P0 LDG.E.U16 R3, [R6.64] ;  /* 0x0000000606030981 */ /* 0x000128000c1e1500 */
[----:B0-----:R-:W2:Y:S04]  /*171e0*/  LDL R6, [R1+0x56c] ;  /* 0x00056c0001067983 */ /* 0x001ea80000100800 */
[----:B------:R-:W2:Y:S01]  /*171f0*/  LDL R7, [R1+0x570] ;  /* 0x0005700001077983 */ /* 0x000ea20000100800 */
[----:B------:R-:W-:-:S03]  /*17200*/  ISETP.GT.AND P1, PT, R13, 0x5a, PT ;  /* 0x0000005a0d00780c */ /* 0x000fc60003f24270 */
[----:B----4-:R-:W-:Y:S10]  /*17210*/  STL [R1+0x2158], R3 ;  /* 0x0021580301007387 */ /* 0x010ff40000100800 */
[----:B--2---:R-:W-:-:S04]  /*17220*/  @P1 LOP3.LUT R7, R7, R6, RZ, 0x3c, !PT ;  /* 0x0000000607071212 */ /* 0x004fc800078e3cff */
[----:B------:R-:W-:-:S04]  /*17230*/  @P1 LOP3.LUT R6, R7, R6, RZ, 0x3c, !PT ;  /* 0x0000000607061212 */ /* 0x000fc800078e3cff */
[----:B------:R-:W-:Y:S01]  /*17240*/  @P1 LOP3.LUT R7, R7, R6, RZ, 0x3c, !PT ;  /* 0x0000000607071212 */ /* 0x000fe200078e3cff */
[----:B------:R-:W-:Y:S04]  /*17250*/  STL [R1+0x215c], R3 ;  /* 0x00215c0301007387 */ /* 0x000fe80000100800 */
[----:B------:R0:W2:Y:S04]  /*17260*/  @P1 LDG.E.U16 R28, [R6.64] ;  /* 0x00000006061c1981 */ /* 0x0000a8000c1e1500 */
[----:B0-----:R-:W4:Y:S01]  /*17270*/  LDL R7, [R1+0x564] ;  /* 0x0005640001077983 */ /* 0x001f220000100800 */
[----:B------:R-:W-:-:S02]  /*17280*/  ISETP.GT.AND P0, PT, R13, 0x5b, PT ;  /* 0x0000005b0d00780c */ /* 0x000fc40003f04270 */
[----:B------:R-:W-:-:S11]  /*17290*/  PRMT R14, RZ, 0x7610, R14 ;  /* 0x00007610ff0e7816 */ /* 0x000fd6000000000e */
[----:B---3--:R-:W-:Y:S01]  /*172a0*/  @P0 IMAD.MOV.U32 R6, RZ, RZ, R15 ;  /* 0x000000ffff060224 */ /* 0x008fe200078e000f */
[----:B--2---:R-:W-:Y:S04]  /*172b0*/  STL [R1+0x213c], R28 ;  /* 0x00213c1c01007387 */ /* 0x004fe80000100800 */
[----:B------:R-:W-:Y:S04]  /*172c0*/  STL [R1+0x2140], R28 ;  /* 0x0021401c01007387 */ /* 0x000fe80000100800 */
[----:B------:R-:W-:Y:S04]  /*172d0*/  STL [R1+0x2160], R28 ;  /* 0x0021601c01007387 */ /* 0x000fe80000100800 */
[----:B------:R-:W-:Y:S04]  /*172e0*/  STL [R1+0x2164], R28 ;  /* 0x0021641c01007387 */ /* 0x000fe80000100800 */
[----:B----4-:R0:W2:Y:S01]  /*172f0*/  @P0 LDG.E.U16 R14, [R6.64] ;  /* 0x00000006060e0981 */ /* 0x0100a2000c1e1500 */
[----:B------:R-:W-:-:S02]  /*17300*/  ISETP.GT.AND P1, PT, R13, 0x5c, PT ;  /* 0x0000005c0d00780c */ /* 0x000fc40003f24270 */
[----:B------:R-:W-:Y:S01]  /*17310*/  PRMT R8, RZ, 0x7610, R8 ;  /* 0x00007610ff087816 */ /* 0x000fe20000000008 */
[----:B------:R-:W3:Y:S04]  /*17320*/  LDL R15, [R1+0x53c] ;  /* 0x00053c00010f7983 */ /* 0x000ee80000100800 */
[----:B0-----:R-:W4:Y:S04]  /*17330*/  LDL R6, [R1+0x55c] ;  /* 0x00055c0001067983 */ /* 0x001f280000100800 */
[----:B------:R-:W4:Y:S02]  /*17340*/  LDL R7, [R1+0x560] ;  /* 0x0005600001077983 */ /* 0x000f240000100800 */
[----:B----4-:R-:W-:-:S04]  /*17350*/  @P1 LOP3.LUT R7, R7, R6, RZ, 0x3c, !PT ;  /* 0x0000000607071212 */ /* 0x010fc800078e3cff */
[----:B------:R-:W-:-:S04]  /*17360*/  @P1 LOP3.LUT R6, R7, R6, RZ, 0x3c, !PT ;  /* 0x0000000607061212 */ /* 0x000fc800078e3cff */
[----:B------:R-:W-:-:S05]  /*17370*/  @P1 LOP3.LUT R7, R7, R6, RZ, 0x3c, !PT ;  /* 0x0000000607071212 */ /* 0x000fca00078e3cff */
[----:B------:R-:W4:Y:S04]  /*17380*/  @P1 LDG.E.U16 R8, [R6.64] ;  /* 0x0000000606081981 */ /* 0x000f28000c1e1500 */
[----:B--2---:R0:W-:Y:S04]  /*17390*/  STL [R1+0x10c], R14 ;  /* 0x00010c0e01007387 */ /* 0x0041e80000100800 */
[----:B0-----:R-:W2:Y:S04]  /*173a0*/  LDL R14, [R1+0x540] ;  /* 0x00054000010e7983 */ /* 0x001ea80000100800 */
[----:B----4-:R0:W-:Y:S04]  /*173b0*/  STL [R1+0x120], R8 ;  /* 0x0001200801007387 */ /* 0x0101e80000100800 */
[----:B0-----:R-:W4:Y:S04]  /*173c0*/  LDL.LU R8, [R1+0x220c] ;  /* 0x00220c0001087983 */ /* 0x001f280000300800 */
[----:B------:R-:W2:Y:S04]  /*173d0*/  LDL R6, [R1+0x554] ;  /* 0x0005540001067983 */ /* 0x000ea80000100800 */
[----:B------:R-:W2:Y:S01]  /*173e0*/  LDL R7, [R1+0x558] ;  /* 0x0005580001077983 */ /* 0x000ea20000100800 */
[----:B------:R-:W-:-:S02]  /*173f0*/  ISETP.GT.AND P0, PT, R13, 0x5d, PT ;  /* 0x0000005d0d00780c */ /* 0x000fc40003f04270 */
[----:B----4-:R-:W-:-:S11]  /*17400*/  PRMT R8, RZ, 0x7610, R8 ;  /* 0x00007610ff087816 */ /* 0x010fd60000000008 */
        /* <DEDUP_REMOVED lines=26> */
[----:B0-----:R-:W-:Y:S02]  /*175b0*/  @P1 IMAD.MOV.U32 R6, RZ, RZ, R14 ;  /* 0x000000ffff061224 */ /* 0x001fe400078e000e */
[----:B---3--:R-:W-:-:S05]  /*175c0*/  @P1 IMAD.MOV.U32 R7, RZ, RZ, R15 ;  /* 0x000000ffff071224 */ /* 0x008fca00078e000f */
[----:B------:R0:W3:Y:S04]  /*175d0*/  @P1 LDG.E.U16 R8, [R6.64] ;  /* 0x0000000606081981 */ /* 0x0000e8000c1e1500 */
[----:B--2---:R1:W-:Y:S04]  /*175e0*/  STL [R1+0x110], R25 ;  /* 0x0001101901007387 */ /* 0x0043e80000100800 */
[----:B-1----:R-:W2:Y:S04]  /*175f0*/  LDL.LU R25, [R1+0x2200] ;  /* 0x0022000001197983 */ /* 0x002ea80000300800 */
[----:B0-----:R-:W2:Y:S04]  /*17600*/  LDL R6, [R1+0x534] ;  /* 0x0005340001067983 */ /* 0x001ea80000100800 */
[----:B------:R-:W2:Y:S01]  /*17610*/  LDL R7, [R1+0x538] ;  /* 0x0005380001077983 */ /* 0x000ea20000100800 */
[----:B------:R-:W-:-:S02]  /*17620*/  ISETP.GT.AND P0, PT, R13, 0x61, PT ;  /* 0x000000610d00780c */ /* 0x000fc40003f04270 */
[----:B----4-:R-:W-:Y:S01]  /*17630*/  PRMT R19, RZ, 0x7610, R19 ;  /* 0x00007610ff137816 */ /* 0x010fe20000000013 */
[----:B------:R-:W4:Y:S01]  /*17640*/  LDL R15, [R1+0x51c] ;  /* 0x00051c00010f7983 */ /* 0x000f220000100800 */
[----:B------:R-:W-:-:S03]  /*17650*/  ISETP.GT.AND P1, PT, R13, 0x62, PT ;  /* 0x000000620d00780c */ /* 0x000fc60003f24270 */
[----:B------:R-:W3:Y:S06]  /*17660*/  LDL R14, [R1+0x520] ;  /* 0x00052000010e7983 */ /* 0x000eec0000100800 */
[----:B--2---:R-:W-:-:S04]  /*17670*/  @P0 LOP3.LUT R7, R7, R6, RZ, 0x3c, !PT ;  /* 0x0000000607070212 */ /* 0x004fc800078e3cff */
[----:B------:R-:W-:-:S04]  /*17680*/  @P0 LOP3.LUT R6, R7, R6, RZ, 0x3c, !PT ;  /* 0x0000000607060212 */ /* 0x000fc800078e3cff */
[----:B------:R-:W-:-:S05]  /*17690*/  @P0 LOP3.LUT R7, R7, R6, RZ, 0x3c, !PT ;  /* 0x0000000607070212 */ /* 0x000fca00078e3cff */
[----:B------:R0:W2:Y:S04]  /*176a0*/  @P0 LDG.E.U16 R19, [R6.64] ;  /* 0x0000000606130981 */ /* 0x0000a8000c1e1500 */
[----:B0-----:R-:W3:Y:S04]  /*176b0*/  LDL R6, [R1+0x52c] ;  /* 0x00052c0001067983 */ /* 0x001ee80000100800 */
[----:B------:R-:W3:Y:S01]  /*176c0*/  LDL R7, [R1+0x530] ;  /* 0x0005300001077983 */ /* 0x000ee20000100800 */
[----:B------:R-:W-:-:S03]  /*176d0*/  PRMT R25, RZ, 0x7610, R25 ;  /* 0x00007610ff197816 */ /* 0x000fc60000000019 */
[----:B--2---:R-:W-:Y:S01]  /*176e0*/  STL [R1+0x2168], R19 ;  /* 0x0021681301007387 */ /* 0x004fe20000100800 */
[----:B---3--:R-:W-:-:S04]  /*176f0*/  @P1 LOP3.LUT R7, R7, R6, RZ, 0x3c, !PT ;  /* 0x0000000607071212 */ /* 0x008fc800078e3cff */
[----:B------:R-:W-:-:S04]  /*17700*/  @P1 LOP3.LUT R6, R7, R6, RZ, 0x3c, !PT ;  /* 0x0000000607061212 */ /* 0x000fc800078e3cff */
[----:B------:R-:W-:Y:S01]  /*17710*/  @P1 LOP3.LUT R7, R7, R6, RZ, 0x3c, !PT ;  /* 0x0000000607071212 */ /* 0x000fe200078e3cff */
[----:B------:R-:W-:Y:S04]  /*17720*/  STL [R1+0x216c], R19 ;  /* 0x00216c1301007387 */ /* 0x000fe80000100800 */
[----:B------:R0:W2:Y:S04]  /*17730*/  @P1 LDG.E.U16 R25, [R6.64] ;  /* 0x0000000606191981 */ /* 0x0000a8000c1e1500 */
[----:B0-----:R-:W3:Y:S04]  /*17740*/  LDL R6, [R1+0x524] ;  /* 0x0005240001067983 */ /* 0x001ee80000100800 */
[----:B------:R-:W3:Y:S01]  /*17750*/  LDL R7, [R1+0x528] ;  /* 0x0005280001077983 */ /* 0x000ee20000100800 */
[----:B------:R-:W-:-:S02]  /*17760*/  ISETP.GT.AND P0, PT, R13, 0x63, PT ;  /* 0x000000630d00780c */ /* 0x000fc40003f04270 */
        /* <DEDUP_REMOVED lines=9> */
[----:B0-----:R-:W2:Y:S06]  /*17800*/  LDL.LU R20, [R1+0x21fc] ;  /* 0x0021fc0001147983 */ /* 0x001eac0000300800 */
[----:B------:R-:W-:-:S02]  /*17810*/  @P1 IMAD.MOV.U32 R6, RZ, RZ, R14 ;  /* 0x000000ffff061224 */ /* 0x000fc400078e000e */
[----:B----4-:R-:W-:Y:S01]  /*17820*/  @P1 IMAD.MOV.U32 R7, RZ, RZ, R15 ;  /* 0x000000ffff071224 */ /* 0x010fe200078e000f */
[----:B------:R-:W3:Y:S04]  /*17830*/  LDL R14, [R1+0x500] ;  /* 0x00050000010e7983 */ /* 0x000ee80000100800 */
[----:B------:R-:W3:Y:S01]  /*17840*/  LDL R15, [R1+0x4fc] ;  /* 0x0004fc00010f7983 */ /* 0x000ee20000100800 */
[----:B--2---:R-:W-:-:S06]  /*17850*/  PRMT R20, RZ, 0x7610, R20 ;  /* 0x00007610ff147816 */ /* 0x004fcc0000000014 */
        /* <DEDUP_REMOVED lines=20> */
[----:B------:R0:W2:Y:S04]  /*179a0*/  @P1 LDG.E.U16 R0, [R6.64] ;  /* 0x0000000606001981 */ /* 0x0000a8000c1e1500 */
[----:B0-----:R-:W2:Y:S04]  /*179b0*/  LDL R6, [R1+0x504] ;  /* 0x0005040001067983 */ /* 0x001ea80000100800 */
[----:B------:R-:W2:Y:S01]  /*179c0*/  LDL R7, [R1+0x508] ;  /* 0x0005080001077983 */ /* 0x000ea20000100800 */
[----:B------:R-:W-:Y:S02]  /*179d0*/  ISETP.GT.AND P0, PT, R13, 0x67, PT ;  /* 0x000000670d00780c */ /* 0x000fe40003f04270 */
[----:B------:R-:W-:-:S11]  /*179e0*/  PRMT R24, RZ, 0x7610, R24 ;  /* 0x00007610ff187816 */ /* 0x000fd60000000018 */
[----:B--2---:R-:W-:-:S04]  /*179f0*/  @P0 LOP3.LUT R7, R7, R6, RZ, 0x3c, !PT ;  /* 0x0000000607070212 */ /* 0x004fc800078e3cff */
[----:B------:R-:W-:-:S04]  /*17a00*/  @P0 LOP3.LUT R6, R7, R6, RZ, 0x3c, !PT ;  /* 0x0000000607060212 */ /* 0x000fc800078e3cff */
[----:B------:R-:W-:-:S05]  /*17a10*/  @P0 LOP3.LUT R7, R7, R6, RZ, 0x3c, !PT ;  /* 0x0000000607070212 */ /* 0x000fca00078e3cff */
[----:B------:R0:W2:Y:S01]  /*17a20*/  @P0 LDG.E.U16 R24, [R6.64] ;  /* 0x0000000606180981 */ /* 0x0000a2000c1e1500 */
[----:B------:R-:W-:-:S03]  /*17a30*/  ISETP.GT.AND P1, PT, R13, 0x68, PT ;  /* 0x000000680d00780c */ /* 0x000fc60003f24270 */
[----:B------:R-:W-:Y:S01]  /*17a40*/  STL [R1+0x2138], R0 ;  /* 0x0021380001007387 */ /* 0x000fe20000100800 */
[----:B0-----:R-:W-:-:S09]  /*17a50*/  PRMT R7, RZ, 0x7610, R7 ;  /* 0x00007610ff077816 */ /* 0x001fd20000000007 */
[----:B---3--:R0:W3:Y:S04]  /*17a60*/  @P1 LDG.E.U16 R7, [R14.64] ;  /* 0x000000060e071981 */ /* 0x0080e8000c1e1500 */
[----:B--2---:R1:W-:Y:S04]  /*17a70*/  STL [R1+0xf8], R24 ;  /* 0x0000f81801007387 */ /* 0x0043e80000100800 */
[----:B-1----:R-:W2:Y:S04]  /*17a80*/  LDL.LU R24, [R1+0x21f0] ;  /* 0x0021f00001187983 */ /* 0x002ea80000300800 */
[----:B0-----:R-:W2:Y:S04]  /*17a90*/  LDL R14, [R1+0x4f4] ;  /* 0x0004f400010e7983 */ /* 0x001ea80000100800 */
[----:B------:R-:W2:Y:S01]  /*17aa0*/  LDL R15, [R1+0x4f8] ;  /* 0x0004f800010f7983 */ /* 0x000ea20000100800 */
[----:B------:R-:W-:-:S02]  /*17ab0*/  ISETP.GT.AND P0, PT, R13, 0x69, PT ;  /* 0x000000690d00780c */ /* 0x000fc40003f04270 */
[----:B------:R-:W-:-:S11]  /*17ac0*/  PRMT R20, RZ, 0x7610, R20 ;  /* 0x00007610ff147816 */ /* 0x000fd60000000014 */
[----:B--2---:R-:W-:-:S04]  /*17ad0*/  @P0 LOP3.LUT R15, R15, R14, RZ, 0x3c, !PT ;  /* 0x0000000e0f0f0212 */ /* 0x004fc800078e3cff */
[----:B------:R-:W-:-:S04]  /*17ae0*/  @P0 LOP3.LUT R14, R15, R14, RZ, 0x3c, !PT ;  /* 0x0000000e0f0e0212 */ /* 0x000fc800078e3cff */
[----:B------:R-:W-:-:S05]  /*17af0*/  @P0 LOP3.LUT R15, R15, R14, RZ, 0x3c, !PT ;  /* 0x0000000e0f0f0212 */ /* 0x000fca00078e3cff */
[----:B------:R0:W2:Y:S04]  /*17b00*/  @P0 LDG.E.U16 R20, [R14.64] ;  /* 0x000000060e140981 */ /* 0x0000a8000c1e1500 */
[----:B0-----:R-:W3:Y:S04]  /*17b10*/  LDL R14, [R1+0x4bc] ;  /* 0x0004bc00010e7983 */ /* 0x001ee80000100800 */
[----:B------:R-:W3:Y:S01]  /*17b20*/  LDL R15, [R1+0x4c0] ;  /* 0x0004c000010f7983 */ /* 0x000ee20000100800 */
[----:B------:R-:W-:Y:S02]  /*17b30*/  ISETP.GT.AND P1, PT, R13, 0x70, PT ;  /* 0x000000700d00780c */ /* 0x000fe40003f24270 */
[----:B------:R-:W-:Y:S01]  /*17b40*/  PRMT R6, RZ, 0x7610, R6 ;  /* 0x00007610ff067816 */ /* 0x000fe20000000006 */
[----:B--2---:R-:W-:Y:S10]  /*17b50*/  STL [R1+0x2178], R20 ;  /* 0x0021781401007387 */ /* 0x004ff40000100800 */
        /* <DEDUP_REMOVED lines=8> */
[----:B----4-:R-:W-:-:S11]  /*17be0*/  PRMT R5, RZ, 0x7610, R5 ;  /* 0x00007610ff057816 */ /* 0x010fd60000000005 */
[----:B---3--:R-:W-:-:S04]  /*17bf0*/  @P2 LOP3.LUT R15, R15, R14, RZ, 0x3c, !PT ;  /* 0x0000000e0f0f2212 */ /* 0x008fc800078e3cff */
[----:B------:R-:W-:-:S04]  /*17c00*/  @P2 LOP3.LUT R14, R15, R14, RZ, 0x3c, !PT ;  /* 0x0000000e0f0e2212 */ /* 0x000fc800078e3cff */
[----:B------:R-:W-:-:S05]  /*17c10*/  @P2 LOP3.LUT R15, R15, R14, RZ, 0x3c, !PT ;  /* 0x0000000e0f0f2212 */ /* 0x000fca00078e3cff */
[----:B------:R0:W3:Y:S04]  /*17c20*/  @P2 LDG.E.U16 R5, [R14.64] ;  /* 0x000000060e052981 */ /* 0x0000e8000c1e1500 */
[----:B0-----:R-:W4:Y:S04]  /*17c30*/  LDL R14, [R1+0x4ec] ;  /* 0x0004ec00010e7983 */ /* 0x001f280000100800 */
[----:B------:R-:W4:Y:S01]  /*17c40*/  LDL R15, [R1+0x4f0] ;  /* 0x0004f000010f7983 */ /* 0x000f220000100800 */
[----:B------:R-:W-:Y:S02]  /*17c50*/  ISETP.GT.AND P0, PT, R13, 0x6a, PT ;  /* 0x0000006a0d00780c */ /* 0x000fe40003f04270 */
[----:B------:R-:W-:-:S11]  /*17c60*/  PRMT R24, RZ, 0x7610, R24 ;  /* 0x00007610ff187816 */ /* 0x000fd60000000018 */
[----:B----4-:R-:W-:-:S04]  /*17c70*/  @P0 LOP3.LUT R15, R15, R14, RZ, 0x3c, !PT ;  /* 0x0000000e0f0f0212 */ /* 0x010fc800078e3cff */
[----:B------:R-:W-:-:S04]  /*17c80*/  @P0 LOP3.LUT R14, R15, R14, RZ, 0x3c, !PT ;  /* 0x0000000e0f0e0212 */ /* 0x000fc800078e3cff */
[----:B------:R-:W-:-:S05]  /*17c90*/  @P0 LOP3.LUT R15, R15, R14, RZ, 0x3c, !PT ;  /* 0x0000000e0f0f0212 */ /* 0x000fca00078e3cff */
[----:B------:R0:W4:Y:S04]  /*17ca0*/  @P0 LDG.E.U16 R24, [R14.64] ;  /* 0x000000060e180981 */ /* 0x000128000c1e1500 */
[----:B0-----:R-:W2:Y:S04]  /*17cb0*/  LDL R14, [R1+0x4e4] ;  /* 0x0004e400010e7983 */ /* 0x001ea80000100800 */
[----:B------:R-:W2:Y:S01]  /*17cc0*/  LDL R15, [R1+0x4e8] ;  /* 0x0004e800010f7983 */ /* 0x000ea20000100800 */
[----:B------:R-:W-:Y:S02]  /*17cd0*/  ISETP.GT.AND P1, PT, R13, 0x6b, PT ;  /* 0x0000006b0d00780c */ /* 0x000fe40003f24270 */
        /* <DEDUP_REMOVED lines=55> */
[----:B0-----:R-:W3:Y:S04]  /*18050*/  LDL R14, [R1+0x4ac] ;  /* 0x0004ac00010e7983 */ /* 0x001ee80000100800 */
[----:B------:R-:W3:Y:S01]  /*18060*/  LDL R15, [R1+0x4b0] ;  /* 0x0004b000010f7983 */ /* 0x000ee20000100800 */
[----:B------:R-:W-:Y:S02]  /*18070*/  ISETP.GT.AND P1, PT, R13, 0x72, PT ;  /* 0x000000720d00780c */ /* 0x000fe40003f24270 */
[----:B--2---:R-:W-:-:S11]  /*18080*/  PRMT R23, RZ, 0x7610, R23 ;  /* 0x00007610ff177816 */ /* 0x004fd60000000017 */
[----:B---3--:R-:W-:-:S04]  /*18090*/  @P1 LOP3.LUT R15, R15, R14, RZ, 0x3c, !PT ;  /* 0x0000000e0f0f1212 */ /* 0x008fc800078e3cff */
        /* <DEDUP_REMOVED lines=68> */
[----:B------:R0:W3:Y:S04]  /*184e0*/  @P0 LDG.E.U16 R21, [R14.64] ;  /* 0x000000060e150981 */ /* 0x0000e8000c1e1500 */
        /* <DEDUP_REMOVED lines=17> */
[----:B------:R0:W2:Y:S04]  /*18600*/  @P0 LDG.E.U16 R22, [R14.64] ;  /* 0x000000060e160981 */ /* 0x0000a8000c1e1500 */
[----:B0-----:R-:W3:Y:S01]  /*18610*/  LDL R14, [R1+0x454] ;  /* 0x00045400010e7983 */ /* 0x001ee20000100800 */
[----:B------:R-:W-:-:S03]  /*18620*/  ISETP.GT.AND P1, PT, R13, 0x7d, PT ;  /* 0x0000007d0d00780c */ /* 0x000fc60003f24270 */
[----:B--2---:R-:W-:Y:S04]  /*18630*/  STL [R1+0xc0], R22 ;  /* 0x0000c01601007387 */ /* 0x004fe80000100800 */
[----:B------:R-:W3:Y:S01]  /*18640*/  LDL R15, [R1+0x458] ;  /* 0x00045800010f7983 */ /* 0x000ee20000100800 */
[----:B------:R-:W-:-:S05]  /*18650*/  PRMT R0, RZ, 0x7610, R0 ;  /* 0x00007610ff007816 */ /* 0x000fca0000000000 */
        /* <DEDUP_REMOVED lines=17> */
[----:B------:R-:W-:-:S03]  /*18770*/  PRMT R18, RZ, 0x7610, R18 ;  /* 0x00007610ff127816 */ /* 0x000fc60000000012 */
[----:B------:R-:W0:Y:S01]  /*18780*/  S2R R22, SR_TID.X ;  /* 0x0000000000167919 */ /* 0x000e220000002100 */
[----:B--2---:R-:W-:-:S04]  /*18790*/  @P1 LOP3.LUT R15, R15, R14, RZ, 0x3c, !PT ;  /* 0x0000000e0f0f1212 */ /* 0x004fc800078e3cff */
[----:B------:R-:W-:-:S04]  /*187a0*/  @P1 LOP3.LUT R14, R15, R14, RZ, 0x3c, !PT ;  /* 0x0000000e0f0e1212 */ /* 0x000fc800078e3cff */
[----:B------:R-:W-:-:S05]  /*187b0*/  @P1 LOP3.LUT R15, R15, R14, RZ, 0x3c, !PT ;  /* 0x0000000e0f0f1212 */ /* 0x000fca00078e3cff */
[----:B------:R1:W2:Y:S04]  /*187c0*/  @P1 LDG.E.U16 R18, [R14.64] ;  /* 0x000000060e121981 */ /* 0x0002a8000c1e1500 */
[----:B-1----:R-:W3:Y:S04]  /*187d0*/  LDL R14, [R1+0x854] ;  /* 0x00085400010e7983 */ /* 0x002ee80000100800 */
[----:B------:R-:W3:Y:S01]  /*187e0*/  LDL R15, [R1+0xbe0] ;  /* 0x000be000010f7983 */ /* 0x000ee20000100800 */
[----:B0-----:R-:W-:-:S04]  /*187f0*/  LOP3.LUT R22, R22, 0x7f, RZ, 0xc0, !PT ;  /* 0x0000007f16167812 */ /* 0x001fc800078ec0ff */
[----:B------:R-:W-:Y:S02]  /*18800*/  ISETP.GE.AND P0, PT, R22, R13, PT ;  /* 0x0000000d1600720c */ /* 0x000fe40003f06270 */
[----:B------:R-:W-:Y:S01]  /*18810*/  PRMT R17, RZ, 0x7610, R17 ;  /* 0x00007610ff117816 */ /* 0x000fe20000000011 */
[----:B------:R-:W-:Y:S06]  /*18820*/  BAR.SYNC.DEFER_BLOCKING 0x0 ;  /* 0x0000000000007b1d */ /* 0x000fec0000010000 */
[----:B--2---:R0:W-:Y:S04]  /*18830*/  STL [R1+0xb4], R18 ;  /* 0x0000b41201007387 */ /* 0x0041e80000100800 */
[----:B0-----:R-:W2:Y:S01]  /*18840*/  LDL.LU R18, [R1+0x20] ;  /* 0x0000200001127983 */ /* 0x001ea20000300800 */
[----:B---3--:R-:W-:-:S04]  /*18850*/  @!P0 LOP3.LUT R15, R15, R14, RZ, 0x3c, !PT ;  /* 0x0000000e0f0f8212 */ /* 0x008fc800078e3cff */
[----:B------:R-:W-:-:S04]  /*18860*/  @!P0 LOP3.LUT R14, R15, R14, RZ, 0x3c, !PT ;  /* 0x0000000e0f0e8212 */ /* 0x000fc800078e3cff */
[----:B------:R-:W-:-:S05]  /*18870*/  @!P0 LOP3.LUT R15, R15, R14, RZ, 0x3c, !PT ;  /* 0x0000000e0f0f8212 */ /* 0x000fca00078e3cff */
[----:B------:R0:W3:Y:S04]  /*18880*/  @!P0 LDG.E.U16 R17, [R14.64] ;  /* 0x000000060e118981 */ /* 0x0000e8000c1e1500 */
[----:B0-----:R-:W2:Y:S04]  /*18890*/  LDL R14, [R1+0xbbc] ;  /* 0x000bbc00010e7983 */ /* 0x001ea80000100800 */
[----:B------:R-:W2:Y:S01]  /*188a0*/  LDL R15, [R1+0xbc0] ;  /* 0x000bc000010f7983 */ /* 0x000ea20000100800 */
[----:B------:R-:W-:-:S03]  /*188b0*/  PRMT R26, RZ, 0x7610, R26 ;  /* 0x00007610ff1a7816 */ /* 0x000fc6000000001a */
[----:B---3--:R0:W-:Y:S04]  /*188c0*/  STL [R1+0xb0], R17 ;  /* 0x0000b01101007387 */ /* 0x0081e80000100800 */
[----:B0-----:R-:W3:Y:S01]  /*188d0*/  LDL.LU R17, [R1+0x18] ;  /* 0x0000180001117983 */ /* 0x001ee20000300800 */
[----:B--2---:R-:W-:-:S04]  /*188e0*/  @!P0 LOP3.LUT R15, R15, R14, RZ, 0x3c, !PT ;  /* 0x0000000e0f0f8212 */ /* 0x004fc800078e3cff */
[----:B------:R-:W-:-:S04]  /*188f0*/  @!P0 LOP3.LUT R14, R15, R14, RZ, 0x3c, !PT ;  /* 0x0000000e0f0e8212 */ /* 0x000fc800078e3cff */
[----:B------:R-:W-:-:S05]  /*18900*/  @!P0 LOP3.LUT R15, R15, R14, RZ, 0x3c, !PT ;  /* 0x0000000e0f0f8212 */ /* 0x000fca00078e3cff */
[----:B------:R0:W2:Y:S04]  /*18910*/  @!P0 LDG.E.U16 R26, [R14.64] ;  /* 0x000000060e1a8981 */ /* 0x0000a8000c1e1500 */
[----:B0-----:R-:W3:Y:S04]  /*18920*/  LDL R14, [R1+0xb7c] ;  /* 0x000b7c00010e7983 */ /* 0x001ee80000100800 */
[----:B------:R-:W3:Y:S01]  /*18930*/  LDL R15, [R1+0xb80] ;  /* 0x000b8000010f7983 */ /* 0x000ee20000100800 */
[----:B------:R-:W-:-:S03]  /*18940*/  PRMT R29, RZ, 0x7610, R29 ;  /* 0x00007610ff1d7816 */ /* 0x000fc6000000001d */
        /* <DEDUP_REMOVED lines=8> */
[----:B------:R-:W-:Y:S02]  /*189d0*/  PRMT R12, RZ, 0x7610, R12 ;  /* 0x00007610ff0c7816 */ /* 0x000fe4000000000c */
[----:B--2---:R-:W-:-:S04]  /*189e0*/  @!P0 LOP3.LUT R15, R15, R14, RZ, 0x3c, !PT ;  /* 0x0000000e0f0f8212 */ /* 0x004fc800078e3cff */
[----:B------:R-:W-:-:S04]  /*189f0*/  @!P0 LOP3.LUT R14, R15, R14, RZ, 0x3c, !PT ;  /* 0x0000000e0f0e8212 */ /* 0x000fc800078e3cff */
[----:B------:R-:W-:-:S05]  /*18a00*/  @!P0 LOP3.LUT R15, R15, R14, RZ, 0x3c, !PT ;  /* 0x0000000e0f0f8212 */ /* 0x000fca00078e3cff */
[----:B------:R-:W2:Y:S04]  /*18a10*/  @!P0 LDG.E.U16 R12, [R14.64] ;  /* 0x000000060e0c8981 */ /* 0x000ea8000c1e1500 */
[----:B---3--:R0:W-:Y:S04]  /*18a20*/  STL [R1+0xa8], R29 ;  /* 0x0000a81d01007387 */ /* 0x0081e80000100800 */
[----:B0-----:R-:W3:Y:S04]  /*18a30*/  LDL.LU R29, [R1+0x8] ;  /* 0x00000800011d7983 */ /* 0x001ee80000300800 */
[----:B--2---:R0:W-:Y:S04]  /*18a40*/  STL [R1+0xa4], R12 ;  /* 0x0000a40c01007387 */ /* 0x0041e80000100800 */
[----:B0-----:R-:W2:Y:S04]  /*18a50*/  LDL.LU R12, [R1+0x21bc] ;  /* 0x0021bc00010c7983 */ /* 0x001ea80000300800 */
[----:B------:R-:W3:Y:S04]  /*18a60*/  LDL R14, [R1+0xafc] ;  /* 0x000afc00010e7983 */ /* 0x000ee80000100800 */
[----:B------:R-:W3:Y:S01]  /*18a70*/  LDL R15, [R1+0xb00] ;  /* 0x000b0000010f7983 */ /* 0x000ee20000100800 */
[----:B--2---:R-:W-:-:S02]  /*18a80*/  PRMT R12, RZ, 0x7610, R12 ;  /* 0x00007610ff0c7816 */ /* 0x004fc4000000000c */
[----:B---3--:R-:W-:-:S04]  /*18a90*/  @!P0 LOP3.LUT R15, R15, R14, RZ, 0x3c, !PT ;  /* 0x0000000e0f0f8212 */ /* 0x008fc800078e3cff */
[----:B------:R-:W-:-:S04]  /*18aa0*/  @!P0 LOP3.LUT R14, R15, R14, RZ, 0x3c, !PT ;  /* 0x0000000e0f0e8212 */ /* 0x000fc800078e3cff */
[----:B------:R-:W-:-:S05]  /*18ab0*/  @!P0 LOP3.LUT R15, R15, R14, RZ, 0x3c, !PT ;  /* 0x0000000e0f0f8212 */ /* 0x000fca00078e3cff */
[----:B------:R-:W2:Y:S04]  /*18ac0*/  @!P0 LDG.E.U16 R12, [R14.64] ;  /* 0x000000060e0c8981 */ /* 0x000ea8000c1e1500 */
        /* <DEDUP_REMOVED lines=26> */
[----:B------:R-:W2:Y:S01]  /*18c70*/  @!P0 LDG.E.U16 R12, [R14.64] ;  /* 0x000000060e0c8981 */ /* 0x000ea2000c1e1500 */
[----:B------:R-:W-:-:S05]  /*18c80*/  IMAD.SHL.U32 R22, R22, 0x2, RZ ;  /* 0x0000000216167824 */ /* 0x000fca00078e00ff */
[----:B------:R-:W-:Y:S04]  /*18c90*/  STS.U16 [R22], R18 ;  /* 0x0000001216007388 */ /* 0x000fe80000000400 */
[----:B--2---:R0:W-:Y:S04]  /*18ca0*/  STL [R1+0x94], R12 ;  /* 0x0000940c01007387 */ /* 0x0041e80000100800 */
[----:B0-----:R-:W2:Y:S04]  /*18cb0*/  LDL.LU R12, [R1+0x21ac] ;  /* 0x0021ac00010c7983 */ /* 0x001ea80000300800 */
[----:B------:R-:W3:Y:S04]  /*18cc0*/  LDL R14, [R1+0x9fc] ;  /* 0x0009fc00010e7983 */ /* 0x000ee80000100800 */
[----:B------:R-:W3:Y:S04]  /*18cd0*/  LDL R15, [R1+0xa00] ;  /* 0x000a0000010f7983 */ /* 0x000ee80000100800 */
[----:B------:R-:W2:Y:S01]  /*18ce0*/  LDL.LU R18, [R1+0x21a8] ;  /* 0x0021a80001127983 */ /* 0x000ea20000300800 */
[----:B---3--:R-:W-:-:S04]  /*18cf0*/  @!P0 LOP3.LUT R15, R15, R14, RZ, 0x3c, !PT ;  /* 0x0000000e0f0f8212 */ /* 0x008fc800078e3cff */
[C---:B------:R-:W-:Y:S02]  /*18d00*/  @!P0 LOP3.LUT R14, R15.reuse, R14, RZ, 0x3c, !PT ;  /* 0x0000000e0f0e8212 */ /* 0x040fe400078e3cff */
[----:B--2---:R-:W-:Y:S02]  /*18d10*/  PRMT R18, RZ, 0x7610, R18 ;  /* 0x00007610ff127816 */ /* 0x004fe40000000012 */
[----:B------:R-:W-:-:S05]  /*18d20*/  @!P0 LOP3.LUT R15, R15, R14, RZ, 0x3c, !PT ;  /* 0x0000000e0f0f8212 */ /* 0x000fca00078e3cff */
[----:B------:R-:W2:Y:S04]  /*18d30*/  @!P0 LDG.E.U16 R18, [R14.64] ;  /* 0x000000060e128981 */ /* 0x000ea8000c1e1500 */
[----:B------:R-:W-:Y:S04]  /*18d40*/  STS.U16 [R22+0x800], R17 ;  /* 0x0008001116007388 */ /* 0x000fe80000000400 */
        /* <DEDUP_REMOVED lines=32> */
[----:B--2---:R0:W-:Y:S04]  /*18f50*/  STL [R1+0x84], R29 ;  /* 0x0000841d01007387 */ /* 0x0041e80000100800 */
[----:B0-----:R-:W2:Y:S04]  /*18f60*/  LDL.LU R29, [R1+0x218c] ;  /* 0x00218c00011d7983 */ /* 0x001ea80000300800 */
[----:B------:R-:W3:Y:S04]  /*18f70*/  LDL R14, [R1+0x8fc] ;  /* 0x0008fc00010e7983 */ /* 0x000ee80000100800 */
[----:B------:R-:W3:Y:S01]  /*18f80*/  LDL R15, [R1+0x900] ;  /* 0x00090000010f7983 */ /* 0x000ee20000100800 */
[----:B------:R-:W-:-:S02]  /*18f90*/  PRMT R13, RZ, 0x7610, R13 ;  /* 0x00007610ff0d7816 */ /* 0x000fc4000000000d */
        /* <DEDUP_REMOVED lines=12> */
[----:B0-----:R-:W3:Y:S04]  /*19060*/  LDL R13, [R1+0x850] ;  /* 0x00085000010d7983 */ /* 0x001ee80000100800 */
[----:B--2---:R0:W-:Y:S04]  /*19070*/  STL [R1+0x7c], R17 ;  /* 0x00007c1101007387 */ /* 0x0041e80000100800 */
[----:B0-----:R-:W2:Y:S04]  /*19080*/  LDL.LU R17, [R1+0x2188] ;  /* 0x0021880001117983 */ /* 0x001ea80000300800 */
[----:B------:R-:W2:Y:S04]  /*19090*/  LDL R14, [R1+0x87c] ;  /* 0x00087c00010e7983 */ /* 0x000ea80000100800 */
[----:B------:R-:W2:Y:S01]  /*190a0*/  LDL R15, [R1+0x880] ;  /* 0x00088000010f7983 */ /* 0x000ea20000100800 */
[----:B------:R-:W-:-:S02]  /*190b0*/  PRMT R27, RZ, 0x7610, R27 ;  /* 0x00007610ff1b7816 */ /* 0x000fc4000000001b */
[----:B--2---:R-:W-:-:S04]  /*190c0*/  @!P0 LOP3.LUT R15, R15, R14, RZ, 0x3c, !PT ;  /* 0x0000000e0f0f8212 */ /* 0x004fc800078e3cff */
[----:B------:R-:W-:-:S04]  /*190d0*/  @!P0 LOP3.LUT R14, R15, R14, RZ, 0x3c, !PT ;  /* 0x0000000e0f0e8212 */ /* 0x000fc800078e3cff */
[----:B------:R-:W-:-:S05]  /*190e0*/  @!P0 LOP3.LUT R15, R15, R14, RZ, 0x3c, !PT ;  /* 0x0000000e0f0f8212 */ /* 0x000fca00078e3cff */
[----:B------:R0:W2:Y:S04]  /*190f0*/  @!P0 LDG.E.U16 R27, [R14.64] ;  /* 0x000000060e1b8981 */ /* 0x0000a8000c1e1500 */
[----:B0-----:R-:W2:Y:S04]  /*19100*/  LDL R14, [R1+0x858] ;  /* 0x00085800010e7983 */ /* 0x001ea80000100800 */
[----:B------:R-:W2:Y:S01]  /*19110*/  LDL R15, [R1+0xc18] ;  /* 0x000c1800010f7983 */ /* 0x000ea20000100800 */
[----:B------:R-:W-:Y:S02]  /*19120*/  PRMT R25, RZ, 0x7610, R25 ;  /* 0x00007610ff197816 */ /* 0x000fe40000000019 */
[----:B--2---:R-:W-:-:S04]  /*19130*/  @!P0 LOP3.LUT R15, R15, R14, RZ, 0x3c, !PT ;  /* 0x0000000e0f0f8212 */ /* 0x004fc800078e3cff */
[----:B------:R-:W-:-:S04]  /*19140*/  @!P0 LOP3.LUT R14, R15, R14, RZ, 0x3c, !PT ;  /* 0x0000000e0f0e8212 */ /* 0x000fc800078e3cff */
[----:B------:R-:W-:-:S05]  /*19150*/  @!P0 LOP3.LUT R15, R15, R14, RZ, 0x3c, !PT ;  /* 0x0000000e0f0f8212 */ /* 0x000fca00078e3cff */
[----:B------:R-:W2:Y:S04]  /*19160*/  @!P0 LDG.E.U16 R25, [R14.64] ;  /* 0x000000060e198981 */ /* 0x000ea8000c1e1500 */
[----:B------:R-:W-:Y:S04]  /*19170*/  STS.U16 [R22+0x2000], R29 ;  /* 0x0020001d16007388 */ /* 0x000fe80000000400 */
[----:B------:R-:W-:Y:S04]  /*19180*/  STS.U16 [R22+0x2800], R26 ;  /* 0x0028001a16007388 */ /* 0x000fe80000000400 */
[----:B------:R-:W-:Y:S04]  /*19190*/  STS.U16 [R22+0x3000], R17 ;  /* 0x0030001116007388 */ /* 0x000fe80000000400 */
[----:B------:R0:W-:Y:S04]  /*191a0*/  STL [R1+0x78], R27 ;  /* 0x0000781b01007387 */ /* 0x0001e80000100800 */
[----:B------:R-:W-:Y:S04]  /*191b0*/  STS.U16 [R22+0x3800], R18 ;  /* 0x0038001216007388 */ /* 0x000fe80000000400 */
[----:B------:R1:W-:Y:S04]  /*191c0*/  STS.U16 [R22+0x4000], R12 ;  /* 0x0040000c16007388 */ /* 0x0003e80000000400 */
[----:B0-----:R-:W3:Y:S04]  /*191d0*/  LDL R27, [R1+0xb78] ;  /* 0x000b7800011b7983 */ /* 0x001ee80000100800 */
[----:B--2---:R0:W-:Y:S04]  /*191e0*/  STL [R1+0x74], R25 ;  /* 0x0000741901007387 */ /* 0x0041e80000100800 */
[----:B-1----:R-:W3:Y:S01]  /*191f0*/  LDL R12, [R1+0x440] ;  /* 0x00044000010c7983 */ /* 0x002ee20000100800 */
[----:B------:R-:W-:-:S03]  /*19200*/  PRMT R11, RZ, 0x7610, R11 ;  /* 0x00007610ff0b7816 */ /* 0x000fc6000000000b */
[----:B0-----:R-:W2:Y:S01]  /*19210*/  LDL R25, [R1+0xb38] ;  /* 0x000b380001197983 */ /* 0x001ea20000100800 */
[----:B---3--:R-:W-:-:S04]  /*19220*/  @!P0 LOP3.LUT R13, R13, R12, RZ, 0x3c, !PT ;  /* 0x0000000c0d0d8212 */ /* 0x008fc800078e3cff */
[----:B------:R-:W-:-:S04]  /*19230*/  @!P0 LOP3.LUT R12, R13, R12, RZ, 0x3c, !PT ;  /* 0x0000000c0d0c8212 */ /* 0x000fc800078e3cff */
[----:B------:R-:W-:-:S05]  /*19240*/  @!P0 LOP3.LUT R13, R13, R12, RZ, 0x3c, !PT ;  /* 0x0000000c0d0d8212 */ /* 0x000fca00078e3cff */
[----:B------:R-:W3:Y:S04]  /*19250*/  @!P0 LDG.E.U16 R11, [R12.64] ;  /* 0x000000060c0b8981 */ /* 0x000ee8000c1e1500 */
[----:B---3--:R0:W-:Y:S04]  /*19260*/  STL [R1+0x70], R11 ;  /* 0x0000700b01007387 */ /* 0x0081e80000100800 */
[----:B0-----:R-:W3:Y:S04]  /*19270*/  LDL.LU R11, [R1+0x2184] ;  /* 0x00218400010b7983 */ /* 0x001ee80000300800 */
[----:B------:R-:W2:Y:S04]  /*19280*/  LDL R12, [R1+0xbb4] ;  /* 0x000bb400010c7983 */ /* 0x000ea80000100800 */
[----:B------:R-:W2:Y:S01]  /*19290*/  LDL R13, [R1+0xbb8] ;  /* 0x000bb800010d7983 */ /* 0x000ea20000100800 */
[----:B------:R-:W-:-:S02]  /*192a0*/  PRMT R10, RZ, 0x7610, R10 ;  /* 0x00007610ff0a7816 */ /* 0x000fc4000000000a */
[----:B--2---:R-:W-:-:S04]  /*192b0*/  @!P0 LOP3.LUT R13, R13, R12, RZ, 0x3c, !PT ;  /* 0x0000000c0d0d8212 */ /* 0x004fc800078e3cff */
[----:B------:R-:W-:-:S04]  /*192c0*/  @!P0 LOP3.LUT R12, R13, R12, RZ, 0x3c, !PT ;  /* 0x0000000c0d0c8212 */ /* 0x000fc800078e3cff */
[----:B------:R-:W-:-:S05]  /*192d0*/  @!P0 LOP3.LUT R13, R13, R12, RZ, 0x3c, !PT ;  /* 0x0000000c0d0d8212 */ /* 0x000fca00078e3cff */
[----:B------:R0:W2:Y:S04]  /*192e0*/  @!P0 LDG.E.U16 R10, [R12.64] ;  /* 0x000000060c0a8981 */ /* 0x0000a8000c1e1500 */
[----:B---3--:R1:W-:Y:S04]  /*192f0*/  STS.U16 [R22+0x4800], R11 ;  /* 0x0048000b16007388 */ /* 0x0083e80000000400 */
[----:B-1----:R-:W3:Y:S04]  /*19300*/  LDL R11, [R1+0xb74] ;  /* 0x000b7400010b7983 */ /* 0x002ee80000100800 */
[----:B0-----:R-:W0:Y:S04]  /*19310*/  S2R R13, SR_TID.X ;  /* 0x00000000000d7919 */ /* 0x001e280000002100 */
[----:B--2---:R1:W-:Y:S04]  /*19320*/  STL [R1+0x6c], R10 ;  /* 0x00006c0a01007387 */ /* 0x0043e80000100800 */
[----:B-1----:R-:W2:Y:S01]  /*19330*/  LDL.LU R10, [R1+0x2180] ;  /* 0x00218000010a7983 */ /* 0x002ea20000300800 */
[----:B0-----:R-:W-:-:S05]  /*19340*/  LOP3.LUT R13, R13, 0x7f, RZ, 0xc0, !PT ;  /* 0x0000007f0d0d7812 */ /* 0x001fca00078ec0ff */
[----:B------:R-:W-:Y:S01]  /*19350*/  IMAD.SHL.U32 R13, R13, 0x2, RZ ;  /* 0x000000020d0d7824 */ /* 0x000fe200078e00ff */
[----:B------:R-:W-:-:S04]  /*19360*/  PRMT R4, RZ, 0x7610, R4 ;  /* 0x00007610ff047816 */ /* 0x000fc80000000004 */
[----:B--2---:R0:W-:Y:S02]  /*19370*/  STS.U16 [R13+0x5000], R10 ;  /* 0x0050000a0d007388 */ /* 0x0041e40000000400 */
[----:B0-----:R-:W-:Y:S02]  /*19380*/  @!P0 IMAD.MOV.U32 R10, RZ, RZ, R27 ;  /* 0x000000ffff0a8224 */ /* 0x001fe400078e001b */
[----:B------:R-:W2:Y:S04]  /*19390*/  LDL.LU R27, [R1+0x30] ;  /* 0x00003000011b7983 */ /* 0x000ea80000300800 */
[----:B---3--:R0:W3:Y:S04]  /*193a0*/  @!P0 LDG.E.U16 R4, [R10.64] ;  /* 0x000000060a048981 */ /* 0x0080e8000c1e1500 */
[----:B0-----:R-:W2:Y:S01]  /*193b0*/  LDL R11, [R1+0xb34] ;  /* 0x000b3400010b7983 */ /* 0x001ea20000100800 */
[----:B------:R-:W-:Y:S01]  /*193c0*/  PRMT R19, RZ, 0x7610, R19 ;  /* 0x00007610ff137816 */ /* 0x000fe20000000013 */
[----:B------:R-:W-:-:S05]  /*193d0*/  @!P0 IMAD.MOV.U32 R10, RZ, RZ, R25 ;  /* 0x000000ffff0a8224 */ /* 0x000fca00078e0019 */
[----:B--2---:R-:W2:Y:S04]  /*193e0*/  @!P0 LDG.E.U16 R19, [R10.64] ;  /* 0x000000060a138981 */ /* 0x004ea8000c1e1500 */
[----:B---3--:R0:W-:Y:S04]  /*193f0*/  STL [R1+0x68], R4 ;  /* 0x0000680401007387 */ /* 0x0081e80000100800 */
[----:B------:R1:W-:Y:S04]  /*19400*/  STS.U16 [R13+0x5800], R9 ;  /* 0x005800090d007388 */ /* 0x0003e80000000400 */
[----:B0-----:R-:W3:Y:S04]  /*19410*/  LDL R4, [R1+0xa78] ;  /* 0x000a780001047983 */ /* 0x001ee80000100800 */
[----:B-1----:R-:W3:Y:S04]  /*19420*/  LDL R9, [R1+0xaf8] ;  /* 0x000af80001097983 */ /* 0x002ee80000100800 */
[----:B------:R-:W3:Y:S04]  /*19430*/  LDL.LU R25, [R1+0x2c] ;  /* 0x00002c0001197983 */ /* 0x000ee80000300800 */
[----:B------:R-:W-:Y:S04]  /*19440*/  STS.U16 [R13+0x6000], R8 ;  /* 0x006000080d007388 */ /* 0x000fe80000000400 */
[----:B--2---:R0:W-:Y:S04]  /*19450*/  STL [R1+0x64], R19 ;  /* 0x0000641301007387 */ /* 0x0041e80000100800 */
[----:B0-----:R-:W2:Y:S04]  /*19460*/  LDL.LU R19, [R1+0x28] ;  /* 0x0000280001137983 */ /* 0x001ea80000300800 */
        /* <DEDUP_REMOVED lines=8> */
[----:B------:R-:W-:-:S03]  /*194f0*/  PRMT R3, RZ, 0x7610, R3 ;  /* 0x00007610ff037816 */ /* 0x000fc60000000003 */
[----:B------:R-:W-:Y:S04]  /*19500*/  STS.U16 [R13+0x6800], R7 ;  /* 0x006800070d007388 */ /* 0x000fe80000000400 */
[----:B---3--:R0:W-:Y:S04]  /*19510*/  STL [R1+0x60], R28 ;  /* 0x0000601c01007387 */ /* 0x0081e80000100800 */
[----:B0-----:R-:W3:Y:S01]  /*19520*/  LDL.LU R28, [R1+0x24] ;  /* 0x00002400011c7983 */ /* 0x001ee20000300800 */
[----:B--2---:R-:W-:-:S03]  /*19530*/  @!P0 LOP3.LUT R9, R9, R8, RZ, 0x3c, !PT ;  /* 0x0000000809098212 */ /* 0x004fc600078e3cff */
[----:B------:R-:W2:Y:S01]  /*19540*/  LDL R7, [R1+0xa74] ;  /* 0x000a740001077983 */ /* 0x000ea20000100800 */
[----:B------:R-:W-:-:S04]  /*19550*/  @!P0 LOP3.LUT R8, R9, R8, RZ, 0x3c, !PT ;  /* 0x0000000809088212 */ /* 0x000fc800078e3cff */
[----:B------:R-:W-:-:S05]  /*19560*/  @!P0 LOP3.LUT R9, R9, R8, RZ, 0x3c, !PT ;  /* 0x0000000809098212 */ /* 0x000fca00078e3cff */
[----:B------:R-:W3:Y:S01]  /*19570*/  @!P0 LDG.E.U16 R3, [R8.64] ;  /* 0x0000000608038981 */ /* 0x000ee2000c1e1500 */
[----:B------:R-:W-:-:S03]  /*19580*/  PRMT R12, RZ, 0x7610, R12 ;  /* 0x00007610ff0c7816 */ /* 0x000fc6000000000c */
[----:B------:R0:W-:Y:S02]  /*19590*/  STS.U16 [R13+0x7000], R6 ;  /* 0x007000060d007388 */ /* 0x0001e40000000400 */
[----:B0-----:R-:W-:-:S05]  /*195a0*/  @!P0 IMAD.MOV.U32 R6, RZ, RZ, R4 ;  /* 0x000000ffff068224 */ /* 0x001fca00078e0004 */
[----:B--2---:R0:W2:Y:S04]  /*195b0*/  @!P0 LDG.E.U16 R12, [R6.64] ;  /* 0x00000006060c8981 */ /* 0x0040a8000c1e1500 */
[----:B---3--:R1:W-:Y:S04]  /*195c0*/  STL [R1+0x5c], R3 ;  /* 0x00005c0301007387 */ /* 0x0083e80000100800 */
[----:B-1----:R-:W3:Y:S04]  /*195d0*/  LDL.LU R3, [R1+0x1c] ;  /* 0x00001c0001037983 */ /* 0x002ee80000300800 */
[----:B------:R-:W2:Y:S04]  /*195e0*/  LDL.LU R4, [R1+0x14] ;  /* 0x0000140001047983 */ /* 0x000ea80000300800 */
[----:B0-----:R-:W2:Y:S04]  /*195f0*/  LDL R6, [R1+0xa34] ;  /* 0x000a340001067983 */ /* 0x001ea80000100800 */
[----:B------:R-:W2:Y:S01]  /*19600*/  LDL R7, [R1+0xa38] ;  /* 0x000a380001077983 */ /* 0x000ea20000100800 */
[----:B------:R-:W-:-:S02]  /*19610*/  PRMT R20, RZ, 0x7610, R20 ;  /* 0x00007610ff147816 */ /* 0x000fc40000000014 */
[----:B--2---:R-:W-:-:S04]  /*19620*/  @!P0 LOP3.LUT R7, R7, R6, RZ, 0x3c, !PT ;  /* 0x0000000607078212 */ /* 0x004fc800078e3cff */
[----:B------:R-:W-:-:S04]  /*19630*/  @!P0 LOP3.LUT R6, R7, R6, RZ, 0x3c, !PT ;  /* 0x0000000607068212 */ /* 0x000fc800078e3cff */
[----:B------:R-:W-:-:S05]  /*19640*/  @!P0 LOP3.LUT R7, R7, R6, RZ, 0x3c, !PT ;  /* 0x0000000607078212 */ /* 0x000fca00078e3cff */
[----:B------:R-:W2:Y:S04]  /*19650*/  @!P0 LDG.E.U16 R20, [R6.64] ;  /* 0x0000000606148981 */ /* 0x000ea8000c1e1500 */
[----:B------:R0:W-:Y:S02]  /*19660*/  STL [R1+0x58], R12 ;  /* 0x0000580c01007387 */ /* 0x0001e40000100800 */
[----:B0-----:R-:W-:Y:S02]  /*19670*/  LOP3.LUT R12, R22, 0x10, RZ, 0x3c, !PT ;  /* 0x00000010160c7812 */ /* 0x001fe400078e3cff */
[----:B------:R-:W3:Y:S04]  /*19680*/  LDL.LU R22, [R1+0xc] ;  /* 0x00000c0001167983 */ /* 0x000ee80000300800 */
        /* <DEDUP_REMOVED lines=9> */
[----:B------:R-:W-:Y:S04]  /*19720*/  STS.U16 [R13+0x7800], R5 ;  /* 0x007800050d007388 */ /* 0x000fe80000000400 */
[----:B------:R0:W-:Y:S04]  /*19730*/  STS.U16 [R12+0x100], R27 ;  /* 0x0001001b0c007388 */ /* 0x0001e80000000400 */
[----:B0-----:R-:W3:Y:S04]  /*19740*/  LDL.LU R27, [R1] ;  /* 0x00000000011b7983 */ /* 0x001ee80000300800 */
[----:B------:R-:W-:Y:S04]  /*19750*/  STS.U16 [R12+0x900], R25 ;  /* 0x000900190c007388 */ /* 0x000fe80000000400 */
[----:B--2---:R0:W-:Y:S04]  /*19760*/  STL [R1+0x50], R20 ;  /* 0x0000501401007387 */ /* 0x0041e80000100800 */
[----:B0-----:R-:W2:Y:S04]  /*19770*/  LDL.LU R20, [R1+0x2178] ;  /* 0x0021780001147983 */ /* 0x001ea80000300800 */
[----:B------:R-:W2:Y:S04]  /*19780*/  LDL R6, [R1+0x9b4] ;  /* 0x0009b40001067983 */ /* 0x000ea80000100800 */
[----:B------:R-:W2:Y:S04]  /*19790*/  LDL R7, [R1+0x9b8] ;  /* 0x0009b80001077983 */ /* 0x000ea80000100800 */
[----:B------:R-:W3:Y:S01]  /*197a0*/  LDL.LU R25, [R1+0x2174] ;  /* 0x0021740001197983 */ /* 0x000ee20000300800 */
[----:B--2---:R-:W-:-:S04]  /*197b0*/  @!P0 LOP3.LUT R7, R7, R6, RZ, 0x3c, !PT ;  /* 0x0000000607078212 */ /* 0x004fc800078e3cff */
[C---:B------:R-:W-:Y:S02]  /*197c0*/  @!P0 LOP3.LUT R6, R7.reuse, R6, RZ, 0x3c, !PT ;  /* 0x0000000607068212 */ /* 0x040fe400078e3cff */
[----:B---3--:R-:W-:Y:S02]  /*197d0*/  PRMT R25, RZ, 0x7610, R25 ;  /* 0x00007610ff197816 */ /* 0x008fe40000000019 */
        /* <DEDUP_REMOVED lines=50> */
[----:B------:R-:W-:-:S03]  /*19b00*/  PRMT R5, RZ, 0x7610, R5 ;  /* 0x00007610ff057816 */ /* 0x000fc60000000005 */
[----:B------:R0:W-:Y:S04]  /*19b10*/  STS.U16 [R12+0x3100], R22 ;  /* 0x003100160c007388 */ /* 0x0001e80000000400 */
        /* <DEDUP_REMOVED lines=10> */
[----:B0-----:R-:W3:Y:S01]  /*19bc0*/  LDL R5, [R1+0xb70] ;  /* 0x000b700001057983 */ /* 0x001ee20000100800 */
[----:B--2---:R-:W-:-:S03]  /*19bd0*/  @!P0 LOP3.LUT R7, R7, R6, RZ, 0x3c, !PT ;  /* 0x0000000607078212 */ /* 0x004fc600078e3cff */
[----:B------:R-:W2:Y:S01]  /*19be0*/  LDL.LU R27, [R1+0x2148] ;  /* 0x00214800011b7983 */ /* 0x000ea20000300800 */
        /* <DEDUP_REMOVED lines=10> */
[----:B------:R0:W-:Y:S04]  /*19c90*/  STL [R1+0x2c], R8 ;  /* 0x00002c0801007387 */ /* 0x0001e80000100800 */
        /* <DEDUP_REMOVED lines=9> */
[----:B------:R-:W2:Y:S04]  /*19d30*/  @!P0 LDG.E.U16 R15, [R6.64] ;  /* 0x00000006060f8981 */ /* 0x000ea8000c1e1500 */
[----:B------:R-:W-:Y:S04]  /*19d40*/  STS.U16 [R12+0x4100], R27 ;  /* 0x0041001b0c007388 */ /* 0x000fe80000000400 */
[----:B------:R-:W-:Y:S04]  /*19d50*/  STS.U16 [R12+0x4900], R22 ;  /* 0x004900160c007388 */ /* 0x000fe80000000400 */
[----:B------:R0:W-:Y:S04]  /*19d60*/  STS.U16 [R12+0x5100], R4 ;  /* 0x005100040c007388 */ /* 0x0001e80000000400 */
[----:B--2---:R1:W-:Y:S04]  /*19d70*/  STL [R1+0x44], R15 ;  /* 0x0000440f01007387 */ /* 0x0043e80000100800 */
[----:B0-----:R-:W3:Y:S01]  /*19d80*/  LDL R4, [R1+0xb6c] ;  /* 0x000b6c0001047983 */ /* 0x001ee20000100800 */
[----:B------:R-:W-:-:S02]  /*19d90*/  PRMT R10, RZ, 0x7610, R10 ;  /* 0x00007610ff0a7816 */ /* 0x000fc4000000000a */
[----:B------:R-:W-:Y:S01]  /*19da0*/  PRMT R28, RZ, 0x7610, R28 ;  /* 0x00007610ff1c7816 */ /* 0x000fe2000000001c */
[----:B------:R0:W-:Y:S04]  /*19db0*/  STS.U16 [R12+0x5900], R3 ;  /* 0x005900030c007388 */ /* 0x0001e80000000400 */
[----:B-1----:R-:W2:Y:S01]  /*19dc0*/  LDL R15, [R1+0xab0] ;  /* 0x000ab000010f7983 */ /* 0x002ea20000100800 */
[----:B---3--:R-:W-:-:S04]  /*19dd0*/  @!P0 LOP3.LUT R5, R5, R4, RZ, 0x3c, !PT ;  /* 0x0000000405058212 */ /* 0x008fc800078e3cff */
[----:B------:R-:W-:-:S04]  /*19de0*/  @!P0 LOP3.LUT R4, R5, R4, RZ, 0x3c, !PT ;  /* 0x0000000405048212 */ /* 0x000fc800078e3cff */
[----:B------:R-:W-:-:S05]  /*19df0*/  @!P0 LOP3.LUT R5, R5, R4, RZ, 0x3c, !PT ;  /* 0x0000000405058212 */ /* 0x000fca00078e3cff */
[----:B------:R1:W3:Y:S04]  /*19e00*/  @!P0 LDG.E.U16 R10, [R4.64] ;  /* 0x00000006040a8981 */ /* 0x0002e8000c1e1500 */
[----:B-1----:R-:W2:Y:S01]  /*19e10*/  LDL R5, [R1+0xb2c] ;  /* 0x000b2c0001057983 */ /* 0x002ea20000100800 */
[----:B------:R-:W-:-:S05]  /*19e20*/  @!P0 IMAD.MOV.U32 R4, RZ, RZ, R8 ;  /* 0x000000ffff048224 */ /* 0x000fca00078e0008 */
[----:B--2---:R-:W2:Y:S04]  /*19e30*/  @!P0 LDG.E.U16 R28, [R4.64] ;  /* 0x00000006041c8981 */ /* 0x004ea8000c1e1500 */
[----:B---3--:R1:W-:Y:S04]  /*19e40*/  STL [R1+0x28], R10 ;  /* 0x0000280a01007387 */ /* 0x0083e80000100800 */
[----:B0-----:R-:W3:Y:S04]  /*19e50*/  LDL R3, [R1+0xa6c] ;  /* 0x000a6c0001037983 */ /* 0x001ee80000100800 */
[----:B-1----:R-:W3:Y:S04]  /*19e60*/  LDL R10, [R1+0xa70] ;  /* 0x000a7000010a7983 */ /* 0x002ee80000100800 */
[----:B------:R-:W3:Y:S04]  /*19e70*/  LDL.LU R8, [R1+0x3b8] ;  /* 0x0003b80001087983 */ /* 0x000ee80000300800 */
        /* <DEDUP_REMOVED lines=9> */
[----:B0-----:R-:W2:Y:S01]  /*19f10*/  LDL R5, [R1+0xaac] ;  /* 0x000aac0001057983 */ /* 0x001ea20000100800 */
[----:B------:R-:W-:Y:S01]  /*19f20*/  PRMT R11, RZ, 0x7610, R11 ;  /* 0x00007610ff0b7816 */ /* 0x000fe2000000000b */
[----:B------:R-:W-:Y:S02]  /*19f30*/  @!P0 IMAD.MOV.U32 R4, RZ, RZ, R15 ;  /* 0x000000ffff048224 */ /* 0x000fe400078e000f */
[----:B------:R-:W-:Y:S01]  /*19f40*/  STS.U16 [R12+0x6100], R19 ;  /* 0x006100130c007388 */ /* 0x000fe20000000400 */
[----:B------:R-:W-:-:S03]  /*19f50*/  PRMT R9, RZ, 0x7610, R9 ;  /* 0x00007610ff097816 */ /* 0x000fc60000000009 */
[----:B--2---:R-:W2:Y:S04]  /*19f60*/  @!P0 LDG.E.U16 R11, [R4.64] ;  /* 0x00000006040b8981 */ /* 0x004ea8000c1e1500 */
[----:B------:R-:W-:Y:S04]  /*19f70*/  STS.U16 [R12+0x6900], R20 ;  /* 0x006900140c007388 */ /* 0x000fe80000000400 */
[----:B------:R3:W-:Y:S04]  /*19f80*/  STS.U16 [R12+0x7100], R2 ;  /* 0x007100020c007388 */ /* 0x0007e80000000400 */
[----:B------:R0:W-:Y:S01]  /*19f90*/  STL [R1+0x20], R14 ;  /* 0x0000200e01007387 */ /* 0x0001e20000100800 */
[----:B---3--:R-:W-:-:S03]  /*19fa0*/  @!P0 IMAD.MOV.U32 R2, RZ, RZ, R10 ;  /* 0x000000ffff028224 */ /* 0x008fc600078e000a */
[----:B0-----:R-:W3:Y:S04]  /*19fb0*/  LDL.LU R14, [R1+0x37c] ;  /* 0x00037c00010e7983 */ /* 0x001ee80000300800 */
[----:B------:R-:W3:Y:S04]  /*19fc0*/  LDL.LU R15, [R1+0x370] ;  /* 0x00037000010f7983 */ /* 0x000ee80000300800 */
[----:B------:R0:W3:Y:S04]  /*19fd0*/  @!P0 LDG.E.U16 R9, [R2.64] ;  /* 0x0000000602098981 */ /* 0x0000e8000c1e1500 */
[----:B--2---:R1:W-:Y:S04]  /*19fe0*/  STL [R1+0x1c], R11 ;  /* 0x00001c0b01007387 */ /* 0x0043e80000100800 */
[----:B0-----:R-:W2:Y:S04]  /*19ff0*/  LDL R2, [R1+0xa2c] ;  /* 0x000a2c0001027983 */ /* 0x001ea80000100800 */
[----:B------:R-:W2:Y:S04]  /*1a000*/  LDL R3, [R1+0xa30] ;  /* 0x000a300001037983 */ /* 0x000ea80000100800 */
[----:B-1----:R-:W0:Y:S01]  /*1a010*/  S2R R11, SR_TID.X ;  /* 0x00000000000b7919 */ /* 0x002e220000002100 */
[----:B------:R-:W-:-:S03]  /*1a020*/  PRMT R26, RZ, 0x7610, R26 ;  /* 0x00007610ff1a7816 */ /* 0x000fc6000000001a */
[----:B------:R1:W-:Y:S04]  /*1a030*/  STS.U16 [R12+0x7900], R16 ;  /* 0x007900100c007388 */ /* 0x0003e80000000400 */
[----:B-1----:R-:W4:Y:S01]  /*1a040*/  LDL R12, [R1+0x9ac] ;  /* 0x0009ac00010c7983 */ /* 0x002f220000100800 */
[----:B0-----:R-:W-:-:S05]  /*1a050*/  LOP3.LUT R11, R11, 0x7f, RZ, 0xc0, !PT ;  /* 0x0000007f0b0b7812 */ /* 0x001fca00078ec0ff */
[----:B------:R-:W-:Y:S02]  /*1a060*/  IMAD.SHL.U32 R10, R11, 0x2, RZ ;  /* 0x000000020b0a7824 */ /* 0x000fe400078e00ff */
[----:B------:R-:W4:Y:S04]  /*1a070*/  LDL R11, [R1+0x9b0] ;  /* 0x0009b000010b7983 */ /* 0x000f280000100800 */
        /* <DEDUP_REMOVED lines=14> */
[----:B------:R4:W3:Y:S01]  /*1a160*/  @!P0 LDG.E.U16 R22, [R2.64] ;  /* 0x0000000602168981 */ /* 0x0008e2000c1e1500 */
[----:B------:R-:W-:Y:S02]  /*1a170*/  LOP3.LUT R10, R10, 0x20, RZ, 0x3c, !PT ;  /* 0x000000200a0a7812 */ /* 0x000fe400078e3cff */
[----:B------:R-:W-:Y:S01]  /*1a180*/  PRMT R18, RZ, 0x7610, R18 ;  /* 0x00007610ff127816 */ /* 0x000fe20000000012 */
[----:B----4-:R-:W-:Y:S02]  /*1a190*/  @!P0 IMAD.MOV.U32 R2, RZ, RZ, R11 ;  /* 0x000000ffff028224 */ /* 0x010fe400078e000b */
[----:B------:R-:W-:-:S05]  /*1a1a0*/  @!P0 IMAD.MOV.U32 R3, RZ, RZ, R12 ;  /* 0x000000ffff038224 */ /* 0x000fca00078e000c */
[----:B------:R0:W2:Y:S04]  /*1a1b0*/  @!P0 LDG.E.U16 R18, [R2.64] ;  /* 0x0000000602128981 */ /* 0x0000a8000c1e1500 */
[----:B--2---:R1:W-:Y:S04]  /*1a1c0*/  STS.U16 [R10+0x200], R26 ;  /* 0x0002001a0a007388 */ /* 0x0043e80000000400 */
[----:B------:R2:W-:Y:S04]  /*1a1d0*/  STS.U16 [R10+0xa00], R8 ;  /* 0x000a00080a007388 */ /* 0x0005e80000000400 */
[----:B-1----:R-:W4:Y:S04]  /*1a1e0*/  LDL R26, [R1+0x970] ;  /* 0x00097000011a7983 */ /* 0x002f280000100800 */
[----:B---3--:R1:W-:Y:S04]  /*1a1f0*/  STL [R1+0x20e0], R22 ;  /* 0x0020e01601007387 */ /* 0x0083e80000100800 */
[----:B--2---:R-:W2:Y:S04]  /*1a200*/  LDL R8, [R1+0x930] ;  /* 0x0009300001087983 */ /* 0x004ea80000100800 */
[----:B-1----:R-:W3:Y:S04]  /*1a210*/  LDL R22, [R1+0x92c] ;  /* 0x00092c0001167983 */ /* 0x002ee80000100800 */
[----:B------:R-:W2:Y:S04]  /*1a220*/  LDL.LU R12, [R1+0x130] ;  /* 0x00013000010c7983 */ /* 0x000ea80000300800 */
[----:B0-----:R-:W2:Y:S01]  /*1a230*/  LDL R3, [R1+0x96c] ;  /* 0x00096c0001037983 */ /* 0x001ea20000100800 */
[----:B------:R-:W-:-:S02]  /*1a240*/  PRMT R7, RZ, 0x7610, R7 ;  /* 0x00007610ff077816 */ /* 0x000fc40000000007 */
[----:B------:R-:W-:Y:S01]  /*1a250*/  PRMT R6, RZ, 0x7610, R6 ;  /* 0x00007610ff067816 */ /* 0x000fe20000000006 */
[----:B------:R-:W-:Y:S04]  /*1a260*/  STL [R1+0x20e4], R18 ;  /* 0x0020e41201007387 */ /* 0x000fe80000100800 */
[----:B------:R0:W-:Y:S04]  /*1a270*/  STS.U16 [R10+0x1200], R14 ;  /* 0x0012000e0a007388 */ /* 0x0001e80000000400 */
[----:B------:R-:W3:Y:S04]  /*1a280*/  LDL R11, [R1+0x8f0] ;  /* 0x0008f000010b7983 */ /* 0x000ee80000100800 */
[----:B0-----:R-:W3:Y:S01]  /*1a290*/  LDL R14, [R1+0x8ec] ;  /* 0x0008ec00010e7983 */ /* 0x001ee20000100800 */
[----:B----4-:R-:W-:-:S05]  /*1a2a0*/  @!P0 IMAD.MOV.U32 R2, RZ, RZ, R26 ;  /* 0x000000ffff028224 */ /* 0x010fca00078e001a */
[----:B--2---:R0:W2:Y:S02]  /*1a2b0*/  @!P0 LDG.E.U16 R7, [R2.64] ;  /* 0x0000000602078981 */ /* 0x0040a4000c1e1500 */
[----:B0-----:R-:W-:Y:S02]  /*1a2c0*/  @!P0 IMAD.MOV.U32 R2, RZ, RZ, R8 ;  /* 0x000000ffff028224 */ /* 0x001fe400078e0008 */
[----:B---3--:R-:W-:-:S05]  /*1a2d0*/  @!P0 IMAD.MOV.U32 R3, RZ, RZ, R22 ;  /* 0x000000ffff038224 */ /* 0x008fca00078e0016 */
[----:B------:R0:W3:Y:S01]  /*1a2e0*/  @!P0 LDG.E.U16 R6, [R2.64] ;  /* 0x0000000602068981 */ /* 0x0000e2000c1e1500 */
[----:B------:R-:W-:-:S03]  /*1a2f0*/  PRMT R5, RZ, 0x7610, R5 ;  /* 0x00007610ff057816 */ /* 0x000fc60000000005 */
[----:B------:R1:W-:Y:S04]  /*1a300*/  STS.U16 [R10+0x1a00], R15 ;  /* 0x001a000f0a007388 */ /* 0x0003e80000000400 */
[----:B------:R-:W-:Y:S01]  /*1a310*/  STS.U16 [R10+0x2200], R9 ;  /* 0x002200090a007388 */ /* 0x000fe20000000400 */
[----:B0-----:R-:W-:Y:S02]  /*1a320*/  @!P0 IMAD.MOV.U32 R2, RZ, RZ, R11 ;  /* 0x000000ffff028224 */ /* 0x001fe400078e000b */
[----:B------:R-:W-:-:S05]  /*1a330*/  @!P0 IMAD.MOV.U32 R3, RZ, RZ, R14 ;  /* 0x000000ffff038224 */ /* 0x000fca00078e000e */
[----:B------:R0:W4:Y:S04]  /*1a340*/  @!P0 LDG.E.U16 R5, [R2.64] ;  /* 0x0000000602058981 */ /* 0x000128000c1e1500 */
[----:B--2---:R2:W-:Y:S04]  /*1a350*/  STL [R1+0x20e8], R7 ;  /* 0x0020e80701007387 */ /* 0x0045e80000100800 */
[----:B-1----:R-:W4:Y:S04]  /*1a360*/  LDL R15, [R1+0x8ac] ;  /* 0x0008ac00010f7983 */ /* 0x002f280000100800 */
[----:B--2---:R-:W2:Y:S04]  /*1a370*/  LDL R7, [R1+0x8b0] ;  /* 0x0008b00001077983 */ /* 0x004ea80000100800 */
[----:B---3--:R-:W-:Y:S04]  /*1a380*/  STL [R1+0x20ec], R6 ;  /* 0x0020ec0601007387 */ /* 0x008fe80000100800 */
[----:B------:R-:W3:Y:S04]  /*1a390*/  LDL R9, [R1+0x870] ;  /* 0x0008700001097983 */ /* 0x000ee80000100800 */
[----:B------:R-:W3:Y:S04]  /*1a3a0*/  LDL R8, [R1+0xbe8] ;  /* 0x000be80001087983 */ /* 0x000ee80000100800 */
[----:B------:R-:W3:Y:S04]  /*1a3b0*/  LDL.LU R22, [R1+0xf0] ;  /* 0x0000f00001167983 */ /* 0x000ee80000300800 */
[----:B------:R-:W3:Y:S04]  /*1a3c0*/  LDL R14, [R1+0xbec] ;  /* 0x000bec00010e7983 */ /* 0x000ee80000100800 */
[----:B------:R-:W3:Y:S04]  /*1a3d0*/  LDL R11, [R1+0xc30] ;  /* 0x000c3000010b7983 */ /* 0x000ee80000100800 */
[----:B------:R-:W3:Y:S04]  /*1a3e0*/  LDL.LU R26, [R1+0x4] ;  /* 0x00000400011a7983 */ /* 0x000ee80000300800 */
[----:B0-----:R-:W3:Y:S01]  /*1a3f0*/  LDL.LU R3, [R1+0x140] ;  /* 0x0001400001037983 */ /* 0x001ee20000300800 */
[----:B------:R-:W-:Y:S01]  /*1a400*/  PRMT R4, RZ, 0x7610, R4 ;  /* 0x00007610ff047816 */ /* 0x000fe20000000004 */
[----:B--2---:R-:W-:-:S02]  /*1a410*/  @!P0 IMAD.MOV.U32 R2, RZ, RZ, R7 ;  /* 0x000000ffff028224 */ /* 0x004fc400078e0007 */
[----:B---3--:R4:W-:Y:S02]  /*1a420*/  STS.U16 [R10+0x2a00], R3 ;  /* 0x002a00030a007388 */ /* 0x0089e40000000400 */
[----:B----4-:R-:W-:-:S05]  /*1a430*/  @!P0 IMAD.MOV.U32 R3, RZ, RZ, R15 ;  /* 0x000000ffff038224 */ /* 0x010fca00078e000f */
[----:B------:R0:W2:Y:S04]  /*1a440*/  @!P0 LDG.E.U16 R4, [R2.64] ;  /* 0x0000000602048981 */ /* 0x0000a8000c1e1500 */
[----:B------:R-:W-:Y:S04]  /*1a450*/  STL [R1+0x20f0], R5 ;  /* 0x0020f00501007387 */ /* 0x000fe80000100800 */
[----:B------:R-:W3:Y:S01]  /*1a460*/  LDL R15, [R1+0x848] ;  /* 0x00084800010f7983 */ /* 0x000ee20000100800 */
[----:B0-----:R-:W-:-:S03]  /*1a470*/  PRMT R3, RZ, 0x7610, R3 ;  /* 0x00007610ff037816 */ /* 0x001fc60000000003 */
[----:B------:R-:W4:Y:S04]  /*1a480*/  LDL R7, [R1+0xbd8] ;  /* 0x000bd80001077983 */ /* 0x000f280000100800 */
[----:B------:R0:W-:Y:S04]  /*1a490*/  STS.U16 [R10+0x3200], R12 ;  /* 0x0032000c0a007388 */ /* 0x0001e80000000400 */
[----:B------:R1:W3:Y:S04]  /*1a4a0*/  @!P0 LDG.E.U16 R3, [R8.64] ;  /* 0x0000000608038981 */ /* 0x0002e8000c1e1500 */
[----:B--2---:R2:W-:Y:S04]  /*1a4b0*/  STL [R1+0x20f4], R4 ;  /* 0x0020f40401007387 */ /* 0x0045e80000100800 */
[----:B0-----:R-:W4:Y:S04]  /*1a4c0*/  LDL R12, [R1+0xba4] ;  /* 0x000ba400010c7983 */ /* 0x001f280000100800 */
[----:B--2---:R-:W2:Y:S04]  /*1a4d0*/  LDL R4, [R1+0xba8] ;  /* 0x000ba80001047983 */ /* 0x004ea80000100800 */
[----:B-1----:R-:W2:Y:S01]  /*1a4e0*/  LDL.LU R9, [R1+0x118] ;  /* 0x0001180001097983 */ /* 0x002ea20000300800 */
[----:B------:R-:W-:Y:S01]  /*1a4f0*/  PRMT R2, RZ, 0x7610, R2 ;  /* 0x00007610ff027816 */ /* 0x000fe20000000002 */
[----:B------:R-:W-:-:S02]  /*1a500*/  @!P0 IMAD.MOV.U32 R8, RZ, RZ, R11 ;  /* 0x000000ffff088224 */ /* 0x000fc400078e000b */
[----:B---3--:R-:W-:Y:S04]  /*1a510*/  STL [R1+0x20f8], R3 ;  /* 0x0020f80301007387 */ /* 0x008fe80000100800 */
[----:B------:R-:W3:Y:S04]  /*1a520*/  LDL R11, [R1+0xb68] ;  /* 0x000b6800010b7983 */ /* 0x000ee80000100800 */
[----:B--2---:R0:W-:Y:S02]  /*1a530*/  STS.U16 [R10+0x3a00], R9 ;  /* 0x003a00090a007388 */ /* 0x0041e40000000400 */
[----:B0-----:R-:W-:-:S02]  /*1a540*/  @!P0 IMAD.MOV.U32 R9, RZ, RZ, R14 ;  /* 0x000000ffff098224 */ /* 0x001fc400078e000e */
[----:B------:R-:W2:Y:S04]  /*1a550*/  LDL R14, [R1+0xb64] ;  /* 0x000b6400010e7983 */ /* 0x000ea80000100800 */
[----:B------:R0:W2:Y:S04]  /*1a560*/  @!P0 LDG.E.U16 R2, [R8.64] ;  /* 0x0000000608028981 */ /* 0x0000a8000c1e1500 */
[----:B0-----:R-:W2:Y:S01]  /*1a570*/  LDL.LU R9, [R1+0x104] ;  /* 0x0001040001097983 */ /* 0x001ea20000300800 */
[----:B------:R-:W-:Y:S01]  /*1a580*/  PRMT R28, RZ, 0x7610, R28 ;  /* 0x00007610ff1c7816 */ /* 0x000fe2000000001c */
[----:B----4-:R-:W-:-:S02]  /*1a590*/  @!P0 IMAD.MOV.U32 R8, RZ, RZ, R7 ;  /* 0x000000ffff088224 */ /* 0x010fc400078e0007 */
[----:B--2---:R0:W-:Y:S02]  /*1a5a0*/  STS.U16 [R10+0x4200], R9 ;  /* 0x004200090a007388 */ /* 0x0041e40000000400 */
[----:B0-----:R-:W-:-:S05]  /*1a5b0*/  @!P0 IMAD.MOV.U32 R9, RZ, RZ, R15 ;  /* 0x000000ffff098224 */ /* 0x001fca00078e000f */
[----:B------:R0:W2:Y:S04]  /*1a5c0*/  @!P0 LDG.E.U16 R28, [R8.64] ;  /* 0x00000006081c8981 */ /* 0x0000a8000c1e1500 */
[----:B------:R-:W-:Y:S04]  /*1a5d0*/  STL [R1+0x20fc], R2 ;  /* 0x0020fc0201007387 */ /* 0x000fe80000100800 */
[----:B------:R-:W4:Y:S04]  /*1a5e0*/  LDL R15, [R1+0xb24] ;  /* 0x000b2400010f7983 */ /* 0x000f280000100800 */
[----:B------:R-:W4:Y:S01]  /*1a5f0*/  LDL R7, [R1+0xb28] ;  /* 0x000b280001077983 */ /* 0x000f220000100800 */
[----:B0-----:R-:W-:-:S02]  /*1a600*/  @!P0 IMAD.MOV.U32 R8, RZ, RZ, R4 ;  /* 0x000000ffff088224 */ /* 0x001fc400078e0004 */
[----:B------:R-:W-:Y:S01]  /*1a610*/  @!P0 IMAD.MOV.U32 R9, RZ, RZ, R12 ;  /* 0x000000ffff098224 */ /* 0x000fe200078e000c */
[----:B------:R-:W-:Y:S02]  /*1a620*/  PRMT R18, RZ, 0x7610, R18 ;  /* 0x00007610ff127816 */ /* 0x000fe40000000012 */
[----:B------:R-:W-:-:S04]  /*1a630*/  PRMT R6, RZ, 0x7610, R6 ;  /* 0x00007610ff067816 */ /* 0x000fc80000000006 */
[----:B------:R3:W4:Y:S02]  /*1a640*/  @!P0 LDG.E.U16 R18, [R8.64] ;  /* 0x0000000608128981 */ /* 0x000724000c1e1500 */
[----:B---3--:R-:W-:Y:S02]  /*1a650*/  @!P0 IMAD.MOV.U32 R8, RZ, RZ, R11 ;  /* 0x000000ffff088224 */ /* 0x008fe400078e000b */
[----:B------:R-:W-:-:S05]  /*1a660*/  @!P0 IMAD.MOV.U32 R9, RZ, RZ, R14 ;  /* 0x000000ffff098224 */ /* 0x000fca00078e000e */
[----:B------:R4:W3:Y:S04]  /*1a670*/  @!P0 LDG.E.U16 R6, [R8.64] ;  /* 0x0000000608068981 */ /* 0x0008e8000c1e1500 */
[----:B--2---:R0:W-:Y:S04]  /*1a680*/  STL [R1+0x14], R28 ;  /* 0x0000141c01007387 */ /* 0x0041e80000100800 */
[----:B0-----:R-:W2:Y:S04]  /*1a690*/  LDL.LU R28, [R1+0x213c] ;  /* 0x00213c00011c7983 */ /* 0x001ea80000300800 */
[----:B------:R-:W2:Y:S04]  /*1a6a0*/  LDL R12, [R1+0xae4] ;  /* 0x000ae400010c7983 */ /* 0x000ea80000100800 */
[----:B------:R-:W2:Y:S01]  /*1a6b0*/  LDL R4, [R1+0xae8] ;  /* 0x000ae80001047983 */ /* 0x000ea20000100800 */
[----:B------:R-:W-:Y:S01]  /*1a6c0*/  PRMT R2, RZ, 0x7610, R2 ;  /* 0x00007610ff027816 */ /* 0x000fe20000000002 */
[----:B----4-:R-:W-:-:S02]  /*1a6d0*/  @!P0 IMAD.MOV.U32 R8, RZ, RZ, R7 ;  /* 0x000000ffff088224 */ /* 0x010fc400078e0007 */
[----:B------:R-:W-:Y:S01]  /*1a6e0*/  @!P0 IMAD.MOV.U32 R9, RZ, RZ, R15 ;  /* 0x000000ffff098224 */ /* 0x000fe200078e000f */
[----:B------:R-:W-:Y:S01]  /*1a6f0*/  PRMT R3, RZ, 0x7610, R3 ;  /* 0x00007610ff037816 */ /* 0x000fe20000000003 */
[----:B------:R-:W4:Y:S04]  /*1a700*/  LDL R11, [R1+0xaa4] ;  /* 0x000aa400010b7983 */ /* 0x000f280000100800 */
[----:B------:R2:W4:Y:S04]  /*1a710*/  @!P0 LDG.E.U16 R2, [R8.64] ;  /* 0x0000000608028981 */ /* 0x000528000c1e1500 */
[----:B---3--:R0:W-:Y:S04]  /*1a720*/  STL [R1+0xc], R6 ;  /* 0x00000c0601007387 */ /* 0x0081e80000100800 */
[----:B0-----:R-:W3:Y:S04]  /*1a730*/  LDL R6, [R1+0xaa8] ;  /* 0x000aa80001067983 */ /* 0x001ee80000100800 */
[----:B------:R-:W3:Y:S04]  /*1a740*/  LDL.LU R14, [R1+0x404] ;  /* 0x00040400010e7983 */ /* 0x000ee80000300800 */
[----:B------:R-:W3:Y:S01]  /*1a750*/  LDL R7, [R1+0xa64] ;  /* 0x000a640001077983 */ /* 0x000ee20000100800 */
[----:B--2---:R-:W-:-:S02]  /*1a760*/  @!P0 IMAD.MOV.U32 R9, RZ, RZ, R12 ;  /* 0x000000ffff098224 */ /* 0x004fc400078e000c */
[----:B------:R-:W-:-:S05]  /*1a770*/  @!P0 IMAD.MOV.U32 R8, RZ, RZ, R4 ;  /* 0x000000ffff088224 */ /* 0x000fca00078e0004 */
[----:B------:R0:W2:Y:S04]  /*1a780*/  @!P0 LDG.E.U16 R3, [R8.64] ;  /* 0x0000000608038981 */ /* 0x0000a8000c1e1500 */
[----:B----4-:R1:W-:Y:S04]  /*1a790*/  STL [R1+0x8], R2 ;  /* 0x0000080201007387 */ /* 0x0103e80000100800 */
[----:B-1----:R-:W4:Y:S04]  /*1a7a0*/  LDL R2, [R1+0xa68] ;  /* 0x000a680001027983 */ /* 0x002f280000100800 */
[----:B------:R-:W4:Y:S04]  /*1a7b0*/  LDL.LU R15, [R1+0x3f0] ;  /* 0x0003f000010f7983 */ /* 0x000f280000300800 */
[----:B------:R-:W4:Y:S01]  /*1a7c0*/  LDL R4, [R1+0xa24] ;  /* 0x000a240001047983 */ /* 0x000f220000100800 */
[----:B------:R-:W-:Y:S01]  /*1a7d0*/  PRMT R5, RZ, 0x7610, R5 ;  /* 0x00007610ff057816 */ /* 0x000fe20000000005 */
[----:B0-----:R-:W-:-:S02]  /*1a7e0*/  @!P0 IMAD.MOV.U32 R9, RZ, RZ, R11 ;  /* 0x000000ffff098224 */ /* 0x001fc400078e000b */
[----:B---3--:R-:W-:-:S05]  /*1a7f0*/  @!P0 IMAD.MOV.U32 R8, RZ, RZ, R6 ;  /* 0x000000ffff088224 */ /* 0x008fca00078e0006 */
[----:B------:R0:W3:Y:S04]  /*1a800*/  @!P0 LDG.E.U16 R5, [R8.64] ;  /* 0x0000000608058981 */ /* 0x0000e8000c1e1500 */
[----:B--2---:R1:W-:Y:S04]  /*1a810*/  STL [R1+0x4], R3 ;  /* 0x0000040301007387 */ /* 0x0043e80000100800 */
[----:B------:R-:W-:Y:S01]  /*1a820*/  STS.U16 [R10+0x4a00], R22 ;  /* 0x004a00160a007388 */ /* 0x000fe20000000400 */
[----:B0-----:R-:W-:-:S03]  /*1a830*/  @!P0 IMAD.MOV.U32 R9, RZ, RZ, R7 ;  /* 0x000000ffff098224 */ /* 0x001fc600078e0007 */
[----:B------:R-:W2:Y:S04]  /*1a840*/  LDL R6, [R1+0x9e4] ;  /* 0x0009e40001067983 */ /* 0x000ea80000100800 */
[----:B-1----:R-:W2:Y:S04]  /*1a850*/  LDL R3, [R1+0xa28] ;  /* 0x000a280001037983 */ /* 0x002ea80000100800 */
[----:B------:R-:W-:Y:S01]  /*1a860*/  STS.U16 [R10+0x5200], R26 ;  /* 0x0052001a0a007388 */ /* 0x000fe20000000400 */
[----:B----4-:R-:W-:-:S03]  /*1a870*/  @!P0 IMAD.MOV.U32 R8, RZ, RZ, R2 ;  /* 0x000000ffff088224 */ /* 0x010fc600078e0002 */
[----:B------:R0:W-:Y:S04]  /*1a880*/  STS.U16 [R10+0x5a00], R28 ;  /* 0x005a001c0a007388 */ /* 0x0001e80000000400 */
[----:B------:R-:W-:Y:S01]  /*1a890*/  STS.U16 [R10+0x6200], R25 ;  /* 0x006200190a007388 */ /* 0x000fe20000000400 */
[----:B0-----:R-:W-:-:S03]  /*1a8a0*/  PRMT R28, RZ, 0x7610, R28 ;  /* 0x00007610ff1c7816 */ /* 0x001fc6000000001c */
[----:B------:R0:W-:Y:S04]  /*1a8b0*/  STS.U16 [R10+0x6a00], R24 ;  /* 0x006a00180a007388 */ /* 0x0001e80000000400 */
[----:B------:R1:W4:Y:S01]  /*1a8c0*/  @!P0 LDG.E.U16 R28, [R8.64] ;  /* 0x00000006081c8981 */ /* 0x000322000c1e1500 */
[----:B0-----:R-:W-:Y:S01]  /*1a8d0*/  PRMT R24, RZ, 0x7610, R24 ;  /* 0x00007610ff187816 */ /* 0x001fe20000000018 */
[----:B-1----:R-:W-:Y:S02]  /*1a8e0*/  @!P0 IMAD.MOV.U32 R9, RZ, RZ, R4 ;  /* 0x000000ffff098224 */ /* 0x002fe400078e0004 */
[----:B---3--:R0:W-:Y:S04]  /*1a8f0*/  STL [R1], R5 ;  /* 0x0000000501007387 */ /* 0x0081e80000100800 */
[----:B0-----:R-:W3:Y:S04]  /*1a900*/  LDL R5, [R1+0x9e8] ;  /* 0x0009e80001057983 */ /* 0x001ee80000100800 */
[----:B------:R-:W3:Y:S01]  /*1a910*/  LDL.LU R11, [R1+0x3e4] ;  /* 0x0003e400010b7983 */ /* 0x000ee20000300800 */
[----:B--2---:R-:W-:-:S05]  /*1a920*/  @!P0 IMAD.MOV.U32 R8, RZ, RZ, R3 ;  /* 0x000000ffff088224 */ /* 0x004fca00078e0003 */
[----:B------:R0:W2:Y:S04]  /*1a930*/  @!P0 LDG.E.U16 R24, [R8.64] ;  /* 0x0000000608188981 */ /* 0x0000a8000c1e1500 */
[----:B------:R-:W-:Y:S04]  /*1a940*/  STL [R1+0x10], R18 ;  /* 0x0000101201007387 */ /* 0x000fe80000100800 */
[----:B------:R-:W2:Y:S01]  /*1a950*/  LDL.LU R12, [R1+0x3d0] ;  /* 0x0003d000010c7983 */ /* 0x000ea20000300800 */
[----:B------:R-:W-:-:S03]  /*1a960*/  LOP3.LUT R2, R13, 0x30, RZ, 0x3c, !PT ;  /* 0x000000300d027812 */ /* 0x000fc600078e3cff */
[----:B------:R-:W-:Y:S04]  /*1a970*/  STS.U16 [R10+0x7200], R23 ;  /* 0x007200170a007388 */ /* 0x000fe80000000400 */
[----:B----4-:R-:W-:Y:S04]  /*1a980*/  STL [R1+0x20c8], R28 ;  /* 0x0020c81c01007387 */ /* 0x010fe80000100800 */
[----:B------:R-:W4:Y:S04]  /*1a990*/  LDL R4, [R1+0x9a4] ;  /* 0x0009a40001047983 */ /* 0x000f280000100800 */
[----:B------:R-:W4:Y:S04]  /*1a9a0*/  LDL R3, [R1+0x9a8] ;  /* 0x0009a80001037983 */ /* 0x000f280000100800 */
[----:B------:R-:W4:Y:S04]  /*1a9b0*/  LDL.LU R13, [R1+0x3c0] ;  /* 0x0003c000010d7983 */ /* 0x000f280000300800 */
[----:B------:R1:W-:Y:S01]  /*1a9c0*/  STS.U16 [R10+0x7a00], R21 ;  /* 0x007a00150a007388 */ /* 0x0003e20000000400 */
[----:B------:R-:W-:Y:S01]  /*1a9d0*/  PRMT R20, RZ, 0x7610, R20 ;  /* 0x00007610ff147816 */ /* 0x000fe20000000014 */
[----:B0-----:R-:W-:-:S02]  /*1a9e0*/  @!P0 IMAD.MOV.U32 R9, RZ, RZ, R6 ;  /* 0x000000ffff098224 */ /* 0x001fc400078e0006 */
[----:B---3--:R-:W-:-:S05]  /*1a9f0*/  @!P0 IMAD.MOV.U32 R8, RZ, RZ, R5 ;  /* 0x000000ffff088224 */ /* 0x008fca00078e0005 */
[----:B------:R4:W3:Y:S04]  /*1aa00*/  @!P0 LDG.E.U16 R20, [R8.64] ;  /* 0x0000000608148981 */ /* 0x0008e8000c1e1500 */
[----:B--2---:R-:W-:Y:S04]  /*1aa10*/  STL [R1+0x20cc], R24 ;  /* 0x0020cc1801007387 */ /* 0x004fe80000100800 */
[----:B-1----:R-:W2:Y:S04]  /*1aa20*/  LDL R10, [R1+0x964] ;  /* 0x00096400010a7983 */ /* 0x002ea80000100800 */
[----:B------:R-:W2:Y:S01]  /*1aa30*/  LDL R7, [R1+0x968] ;  /* 0x0009680001077983 */ /* 0x000ea20000100800 */
[----:B------:R-:W-:-:S03]  /*1aa40*/  PRMT R16, RZ, 0x7610, R16 ;  /* 0x00007610ff107816 */ /* 0x000fc60000000010 */
[----:B------:R0:W-:Y:S04]  /*1aa50*/  STS.U16 [R2+0x300], R14 ;  /* 0x0003000e02007388 */ /* 0x0001e80000000400 */
[----:B------:R1:W-:Y:S01]  /*1aa60*/  STS.U16 [R2+0xb00], R15 ;  /* 0x000b000f02007388 */ /* 0x0003e20000000400 */
[----:B----4-:R-:W-:Y:S02]  /*1aa70*/  @!P0 IMAD.MOV.U32 R9, RZ, RZ, R4 ;  /* 0x000000ffff098224 */ /* 0x010fe400078e0004 */
[----:B------:R-:W-:Y:S01]  /*1aa80*/  @!P0 IMAD.MOV.U32 R8, RZ, RZ, R3 ;  /* 0x000000ffff088224 */ /* 0x000fe200078e0003 */
[----:B------:R2:W-:Y:S04]  /*1aa90*/  STS.U16 [R2+0x1300], R11 ;  /* 0x0013000b02007388 */ /* 0x0005e80000000400 */
[----:B------:R4:W2:Y:S04]  /*1aaa0*/  @!P0 LDG.E.U16 R16, [R8.64] ;  /* 0x0000000608108981 */ /* 0x0008a8000c1e1500 */
[----:B------:R-:W2:Y:S04]  /*1aab0*/  LDL R5, [R1+0x928] ;  /* 0x0009280001057983 */ /* 0x000ea80000100800 */
[----:B0-----:R-:W2:Y:S01]  /*1aac0*/  LDL.LU R14, [R1+0x3a8] ;  /* 0x0003a800010e7983 */ /* 0x001ea20000300800 */
[----:B----4-:R-:W-:-:S03]  /*1aad0*/  PRMT R8, RZ, 0x7610, R8 ;  /* 0x00007610ff087816 */ /* 0x010fc60000000008 */
[----:B---3--:R-:W-:Y:S04]  /*1aae0*/  STL [R1+0x20d0], R20 ;  /* 0x0020d01401007387 */ /* 0x008fe80000100800 */
[----:B------:R-:W3:Y:S04]  /*1aaf0*/  LDL R6, [R1+0x924] ;  /* 0x0009240001067983 */ /* 0x000ee80000100800 */
[----:B-1----:R-:W4:Y:S04]  /*1ab00*/  LDL.LU R15, [R1+0x374] ;  /* 0x00037400010f7983 */ /* 0x002f280000300800 */
[----:B------:R-:W4:Y:S04]  /*1ab10*/  LDL R4, [R1+0x8e4] ;  /* 0x0008e40001047983 */ /* 0x000f280000100800 */
[----:B------:R-:W4:Y:S01]  /*1ab20*/  LDL R3, [R1+0x8e8] ;  /* 0x0008e80001037983 */ /* 0x000f220000100800 */
[----:B--2---:R-:W-:-:S02]  /*1ab30*/  @!P0 IMAD.MOV.U32 R11, RZ, RZ, R10 ;  /* 0x000000ffff0b8224 */ /* 0x004fc400078e000a */
[----:B------:R-:W-:-:S05]  /*1ab40*/  @!P0 IMAD.MOV.U32 R10, RZ, RZ, R7 ;  /* 0x000000ffff0a8224 */ /* 0x000fca00078e0007 */
[----:B------:R0:W2:Y:S01]  /*1ab50*/  @!P0 LDG.E.U16 R8, [R10.64] ;  /* 0x000000060a088981 */ /* 0x0000a2000c1e1500 */
[----:B------:R-:W-:-:S03]  /*1ab60*/  PRMT R9, RZ, 0x7610, R9 ;  /* 0x00007610ff097816 */ /* 0x000fc60000000009 */
[----:B------:R-:W-:Y:S04]  /*1ab70*/  STL [R1+0x20d4], R16 ;  /* 0x0020d41001007387 */ /* 0x000fe80000100800 */
[----:B------:R-:W4:Y:S04]  /*1ab80*/  LDL.LU R22, [R1+0x360] ;  /* 0x0003600001167983 */ /* 0x000f280000300800 */
[----:B------:R-:W4:Y:S01]  /*1ab90*/  LDL R7, [R1+0x8a8] ;  /* 0x0008a80001077983 */ /* 0x000f220000100800 */
[----:B0-----:R-:W-:Y:S02]  /*1aba0*/  @!P0 IMAD.MOV.U32 R10, RZ, RZ, R5 ;  /* 0x000000ffff0a8224 */ /* 0x001fe400078e0005 */
[----:B---3--:R-:W-:-:S05]  /*1abb0*/  @!P0 IMAD.MOV.U32 R11, RZ, RZ, R6 ;  /* 0x000000ffff0b8224 */ /* 0x008fca00078e0006 */
[----:B------:R0:W3:Y:S04]  /*1abc0*/  @!P0 LDG.E.U16 R9, [R10.64] ;  /* 0x000000060a098981 */ /* 0x0000e8000c1e1500 */
[----:B--2---:R1:W-:Y:S04]  /*1abd0*/  STL [R1+0x20d8], R8 ;  /* 0x0020d80801007387 */ /* 0x0043e80000100800 */
[----:B------:R-:W2:Y:S04]  /*1abe0*/  LDL R6, [R1+0x86c] ;  /* 0x00086c0001067983 */ /* 0x000ea80000100800 */
[----:B------:R-:W2:Y:S04]  /*1abf0*/  LDL R5, [R1+0xbf0] ;  /* 0x000bf00001057983 */ /* 0x000ea80000100800 */
[----:B-1----:R-:W2:Y:S01]  /*1ac00*/  LDL R8, [R1+0x8a4] ;  /* 0x0008a40001087983 */ /* 0x002ea20000100800 */
[----:B0-----:R-:W-:-:S03]  /*1ac10*/  PRMT R10, RZ, 0x7610, R10 ;  /* 0x00007610ff0a7816 */ /* 0x001fc6000000000a */
[----:B------:R4:W-:Y:S04]  /*1ac20*/  STS.U16 [R2+0x1b00], R12 ;  /* 0x001b000c02007388 */ /* 0x0009e80000000400 */
[----:B------:R0:W-:Y:S01]  /*1ac30*/  STS.U16 [R2+0x2300], R13 ;  /* 0x0023000d02007388 */ /* 0x0001e20000000400 */
[----:B------:R-:W-:-:S03]  /*1ac40*/  PRMT R11, RZ, 0x7610, R11 ;  /* 0x00007610ff0b7816 */ /* 0x000fc6000000000b */
[----:B------:R-:W2:Y:S01]  /*1ac50*/  LDL.LU R26, [R1+0x14c] ;  /* 0x00014c00011a7983 */ /* 0x000ea20000300800 */
[----:B----4-:R-:W-:Y:S02]  /*1ac60*/  @!P0 IMAD.MOV.U32 R12, RZ, RZ, R3 ;  /* 0x000000ffff0c8224 */ /* 0x010fe400078e0003 */
[----:B0-----:R-:W-:-:S05]  /*1ac70*/  @!P0 IMAD.MOV.U32 R13, RZ, RZ, R4 ;  /* 0x000000ffff0d8224 */ /* 0x001fca00078e0004 */
[----:B------:R0:W4:Y:S02]  /*1ac80*/  @!P0 LDG.E.U16 R10, [R12.64] ;  /* 0x000000060c0a8981 */ /* 0x000124000c1e1500 */
[----:B0-----:R-:W-:Y:S02]  /*1ac90*/  @!P0 IMAD.MOV.U32 R12, RZ, RZ, R7 ;  /* 0x000000ffff0c8224 */ /* 0x001fe400078e0007 */
[----:B------:R0:W-:Y:S04]  /*1aca0*/  STS.U16 [R2+0x2b00], R14 ;  /* 0x002b000e02007388 */ /* 0x0001e80000000400 */
[----:B------:R1:W-:Y:S04]  /*1acb0*/  STS.U16 [R2+0x3300], R15 ;  /* 0x0033000f02007388 */ /* 0x0003e80000000400 */
[----:B---3--:R-:W-:Y:S04]  /*1acc0*/  STL [R1+0x2100], R9 ;  /* 0x0021000901007387 */ /* 0x008fe80000100800 */
[----:B------:R-:W4:Y:S04]  /*1acd0*/  LDL R4, [R1+0xbf4] ;  /* 0x000bf40001047983 */ /* 0x000f280000100800 */
[----:B------:R-:W4:Y:S01]  /*1ace0*/  LDL R3, [R1+0xc2c] ;  /* 0x000c2c0001037983 */ /* 0x000f220000100800 */
[----:B--2---:R-:W-:-:S05]  /*1acf0*/  @!P0 IMAD.MOV.U32 R13, RZ, RZ, R8 ;  /* 0x000000ffff0d8224 */ /* 0x004fca00078e0008 */
[----:B------:R2:W3:Y:S01]  /*1ad00*/  @!P0 LDG.E.U16 R11, [R12.64] ;  /* 0x000000060c0b8981 */ /* 0x0004e2000c1e1500 */
[----:B0-----:R-:W-:Y:S02]  /*1ad10*/  @!P0 IMAD.MOV.U32 R14, RZ, RZ, R5 ;  /* 0x000000ffff0e8224 */ /* 0x001fe400078e0005 */
[----:B-1----:R-:W-:Y:S01]  /*1ad20*/  @!P0 IMAD.MOV.U32 R15, RZ, RZ, R6 ;  /* 0x000000ffff0f8224 */ /* 0x002fe200078e0006 */
[----:B--2---:R-:W-:-:S06]  /*1ad30*/  PRMT R12, RZ, 0x7610, R12 ;  /* 0x00007610ff0c7816 */ /* 0x004fcc000000000c */
[----:B------:R0:W2:Y:S04]  /*1ad40*/  @!P0 LDG.E.U16 R12, [R14.64] ;  /* 0x000000060e0c8981 */ /* 0x0000a8000c1e1500 */
[----:B----4-:R1:W-:Y:S04]  /*1ad50*/  STL [R1+0x2104], R10 ;  /* 0x0021040a01007387 */ /* 0x0103e80000100800 */
[----:B------:R-:W4:Y:S01]  /*1ad60*/  LDL.LU R7, [R1+0x13c] ;  /* 0x00013c0001077983 */ /* 0x000f220000300800 */
[----:B0-----:R-:W-:-:S03]  /*1ad70*/  @!P0 IMAD.MOV.U32 R15, RZ, RZ, R4 ;  /* 0x000000ffff0f8224 */ /* 0x001fc600078e0004 */
[----:B---3--:R-:W-:Y:S04]  /*1ad80*/  STL [R1+0x2108], R11 ;  /* 0x0021080b01007387 */ /* 0x008fe80000100800 */
[----:B-1----:R-:W3:Y:S04]  /*1ad90*/  LDL R10, [R1+0x844] ;  /* 0x00084400010a7983 */ /* 0x002ee80000100800 */
[----:B------:R-:W4:Y:S04]  /*1ada0*/  LDL R9, [R1+0xbd4] ;  /* 0x000bd40001097983 */ /* 0x000f280000100800 */
[----:B------:R-:W4:Y:S04]  /*1adb0*/  LDL.LU R5, [R1+0x124] ;  /* 0x0001240001057983 */ /* 0x000f280000300800 */
[----:B--2---:R-:W-:Y:S04]  /*1adc0*/  STL [R1+0x210c], R12 ;  /* 0x00210c0c01007387 */ /* 0x004fe80000100800 */
[----:B------:R-:W2:Y:S04]  /*1add0*/  LDL R4, [R1+0xba0] ;  /* 0x000ba00001047983 */ /* 0x000ea80000100800 */
[----:B------:R-:W2:Y:S04]  /*1ade0*/  LDL.LU R24, [R1+0x10c] ;  /* 0x00010c0001187983 */ /* 0x000ea80000300800 */
[----:B------:R-:W2:Y:S01]  /*1adf0*/  LDL R6, [R1+0xb9c] ;  /* 0x000b9c0001067983 */ /* 0x000ea20000100800 */
[----:B------:R-:W-:Y:S01]  /*1ae00*/  PRMT R13, RZ, 0x7610, R13 ;  /* 0x00007610ff0d7816 */ /* 0x000fe2000000000d */
[----:B------:R-:W-:Y:S01]  /*1ae10*/  @!P0 IMAD.MOV.U32 R14, RZ, RZ, R3 ;  /* 0x000000ffff0e8224 */ /* 0x000fe200078e0003 */
[----:B------:R-:W-:-:S02]  /*1ae20*/  PRMT R17, RZ, 0x7610, R17 ;  /* 0x00007610ff117816 */ /* 0x000fc40000000011 */
[----:B------:R-:W-:Y:S01]  /*1ae30*/  PRMT R19, RZ, 0x7610, R19 ;  /* 0x00007610ff137816 */ /* 0x000fe20000000013 */
[----:B------:R0:W-:Y:S04]  /*1ae40*/  STS.U16 [R2+0x3b00], R22 ;  /* 0x003b001602007388 */ /* 0x0001e80000000400 */
[----:B------:R3:W2:Y:S04]  /*1ae50*/  @!P0 LDG.E.U16 R13, [R14.64] ;  /* 0x000000060e0d8981 */ /* 0x0006a8000c1e1500 */
[----:B------:R-:W2:Y:S01]  /*1ae60*/  LDL.LU R28, [R1+0xf4] ;  /* 0x0000f400011c7983 */ /* 0x000ea20000300800 */
[----:B---3--:R-:W-:-:S02]  /*1ae70*/  @!P0 IMAD.MOV.U32 R15, RZ, RZ, R10 ;  /* 0x000000ffff0f8224 */ /* 0x008fc400078e000a */
[----:B----4-:R-:W-:-:S05]  /*1ae80*/  @!P0 IMAD.MOV.U32 R14, RZ, RZ, R9 ;  /* 0x000000ffff0e8224 */ /* 0x010fca00078e0009 */
[----:B------:R2:W3:Y:S02]  /*1ae90*/  @!P0 LDG.E.U16 R17, [R14.64] ;  /* 0x000000060e118981 */ /* 0x0004e4000c1e1500 */
[----:B--2---:R-:W-:Y:S02]  /*1aea0*/  @!P0 IMAD.MOV.U32 R14, RZ, RZ, R4 ;  /* 0x000000ffff0e8224 */ /* 0x004fe400078e0004 */
[----:B------:R-:W-:-:S05]  /*1aeb0*/  @!P0 IMAD.MOV.U32 R15, RZ, RZ, R6 ;  /* 0x000000ffff0f8224 */ /* 0x000fca00078e0006 */
[----:B------:R-:W2:Y:S04]  /*1aec0*/  @!P0 LDG.E.U16 R19, [R14.64] ;  /* 0x000000060e138981 */ /* 0x000ea8000c1e1500 */
[----:B0-----:R-:W0:Y:S04]  /*1aed0*/  S2R R22, SR_TID.X ;  /* 0x0000000000167919 */ /* 0x001e280000002100 */
[----:B------:R-:W-:Y:S04]  /*1aee0*/  STL [R1+0x2110], R13 ;  /* 0x0021100d01007387 */ /* 0x000fe80000100800 */
[----:B------:R1:W-:Y:S04]  /*1aef0*/  STS.U16 [R2+0x4300], R26 ;  /* 0x0043001a02007388 */ /* 0x0003e80000000400 */
[----:B------:R-:W4:Y:S04]  /*1af00*/  LDL R3, [R1+0xb5c] ;  /* 0x000b5c0001037983 */ /* 0x000f280000100800 */
[----:B-1----:R-:W4:Y:S01]  /*1af10*/  LDL R2, [R1+0xb60] ;  /* 0x000b600001027983 */ /* 0x002f220000100800 */
[----:B0-----:R-:W-:-:S03]  /*1af20*/  LOP3.LUT R18, R22, 0x7f, RZ, 0xc0, !PT ;  /* 0x0000007f16127812 */ /* 0x001fc600078ec0ff */
[----:B------:R-:W4:Y:S02]  /*1af30*/  LDL.LU R22, [R1+0xe4] ;  /* 0x0000e40001167983 */ /* 0x000f240000300800 */
[----:B------:R-:W-:Y:S02]  /*1af40*/  IMAD.SHL.U32 R8, R18, 0x2, RZ ;  /* 0x0000000212087824 */ /* 0x000fe400078e00ff */
[----:B------:R-:W4:Y:S04]  /*1af50*/  LDL R9, [R1+0xb20] ;  /* 0x000b200001097983 */ /* 0x000f280000100800 */
[----:B------:R-:W4:Y:S04]  /*1af60*/  LDL.LU R26, [R1+0xd4] ;  /* 0x0000d400011a7983 */ /* 0x000f280000300800 */
[----:B---3--:R0:W-:Y:S04]  /*1af70*/  STL [R1+0x20c4], R17 ;  /* 0x0020c41101007387 */ /* 0x0081e80000100800 */
[----:B------:R-:W3:Y:S04]  /*1af80*/  LDL R10, [R1+0xb1c] ;  /* 0x000b1c00010a7983 */ /* 0x000ee80000100800 */
[----:B------:R-:W3:Y:S01]  /*1af90*/  LDL R6, [R1+0xae0] ;  /* 0x000ae00001067983 */ /* 0x000ee20000100800 */
[----:B0-----:R-:W-:-:S05]  /*1afa0*/  LOP3.LUT R17, R8, 0x30, RZ, 0x3c, !PT ;  /* 0x0000003008117812 */ /* 0x001fca00078e3cff */
[----:B------:R0:W-:Y:S04]  /*1afb0*/  STS.U16 [R17+0x4b00], R7 ;  /* 0x004b000711007388 */ /* 0x0001e80000000400 */
[----:B------:R1:W-:Y:S04]  /*1afc0*/  STS.U16 [R17+0x5300], R5 ;  /* 0x0053000511007388 */ /* 0x0003e80000000400 */
[----:B0-----:R-:W3:Y:S04]  /*1afd0*/  LDL R7, [R1+0xadc] ;  /* 0x000adc0001077983 */ /* 0x001ee80000100800 */
[----:B--2---:R-:W-:Y:S04]  /*1afe0*/  STL [R1+0x2114], R19 ;  /* 0x0021141301007387 */ /* 0x004fe80000100800 */
[----:B-1----:R-:W2:Y:S04]  /*1aff0*/  LDL R5, [R1+0xa9c] ;  /* 0x000a9c0001057983 */ /* 0x002ea80000100800 */
[----:B------:R-:W2:Y:S01]  /*1b000*/  LDL R4, [R1+0xaa0] ;  /* 0x000aa00001047983 */ /* 0x000ea20000100800 */
[----:B------:R-:W-:Y:S01]  /*1b010*/  PRMT R21, RZ, 0x7610, R21 ;  /* 0x00007610ff157816 */ /* 0x000fe20000000015 */
[----:B----4-:R-:W-:Y:S01]  /*1b020*/  @!P0 IMAD.MOV.U32 R15, RZ, RZ, R3 ;  /* 0x000000ffff0f8224 */ /* 0x010fe200078e0003 */
[----:B------:R-:W-:Y:S01]  /*1b030*/  PRMT R23, RZ, 0x7610, R23 ;  /* 0x00007610ff177816 */ /* 0x000fe20000000017 */
[----:B------:R-:W4:Y:S01]  /*1b040*/  LDL R3, [R1+0xa5c] ;  /* 0x000a5c0001037983 */ /* 0x000f220000100800 */
[----:B------:R-:W-:-:S03]  /*1b050*/  @!P0 IMAD.MOV.U32 R14, RZ, RZ, R2 ;  /* 0x000000ffff0e8224 */ /* 0x000fc600078e0002 */
[----:B------:R-:W4:Y:S04]  /*1b060*/  LDL R2, [R1+0xa60] ;  /* 0x000a600001027983 */ /* 0x000f280000100800 */
[----:B------:R0:W4:Y:S01]  /*1b070*/  @!P0 LDG.E.U16 R21, [R14.64] ;  /* 0x000000060e158981 */ /* 0x000122000c1e1500 */
[----:B------:R-:W-:Y:S01]  /*1b080*/  PRMT R25, RZ, 0x7610, R25 ;  /* 0x00007610ff197816 */ /* 0x000fe20000000019 */
[----:B0-----:R-:W-:Y:S01]  /*1b090*/  @!P0 IMAD.MOV.U32 R14, RZ, RZ, R9 ;  /* 0x000000ffff0e8224 */ /* 0x001fe200078e0009 */
[----:B------:R-:W-:Y:S01]  /*1b0a0*/  PRMT R27, RZ, 0x7610, R27 ;  /* 0x00007610ff1b7816 */ /* 0x000fe2000000001b */
[----:B---3--:R-:W-:-:S05]  /*1b0b0*/  @!P0 IMAD.MOV.U32 R15, RZ, RZ, R10 ;  /* 0x000000ffff0f8224 */ /* 0x008fca00078e000a */
[----:B------:R0:W3:Y:S02]  /*1b0c0*/  @!P0 LDG.E.U16 R23, [R14.64] ;  /* 0x000000060e178981 */ /* 0x0000e4000c1e1500 */
[----:B0-----:R-:W-:Y:S02]  /*1b0d0*/  @!P0 IMAD.MOV.U32 R14, RZ, RZ, R6 ;  /* 0x000000ffff0e8224 */ /* 0x001fe400078e0006 */
[----:B------:R-:W-:-:S05]  /*1b0e0*/  @!P0 IMAD.MOV.U32 R15, RZ, RZ, R7 ;  /* 0x000000ffff0f8224 */ /* 0x000fca00078e0007 */
[----:B------:R2:W3:Y:S02]  /*1b0f0*/  @!P0 LDG.E.U16 R25, [R14.64] ;  /* 0x000000060e198981 */ /* 0x0004e4000c1e1500 */
[----:B--2---:R-:W-:Y:S02]  /*1b100*/  @!P0 IMAD.MOV.U32 R14, RZ, RZ, R4 ;  /* 0x000000ffff0e8224 */ /* 0x004fe400078e0004 */
[----:B------:R-:W-:-:S05]  /*1b110*/  @!P0 IMAD.MOV.U32 R15, RZ, RZ, R5 ;  /* 0x000000ffff0f8224 */ /* 0x000fca00078e0005 */
[----:B------:R4:W2:Y:S01]  /*1b120*/  @!P0 LDG.E.U16 R27, [R14.64] ;  /* 0x000000060e1b8981 */ /* 0x0008a2000c1e1500 */
[----:B------:R-:W-:Y:S01]  /*1b130*/  PRMT R29, RZ, 0x7610, R29 ;  /* 0x00007610ff1d7816 */ /* 0x000fe2000000001d */
[----:B----4-:R-:W-:Y:S02]  /*1b140*/  @!P0 IMAD.MOV.U32 R14, RZ, RZ, R2 ;  /* 0x000000ffff0e8224 */ /* 0x010fe400078e0002 */
[----:B------:R-:W-:-:S05]  /*1b150*/  @!P0 IMAD.MOV.U32 R15, RZ, RZ, R3 ;  /* 0x000000ffff0f8224 */ /* 0x000fca00078e0003 */
[----:B------:R-:W4:Y:S04]  /*1b160*/  @!P0 LDG.E.U16 R29, [R14.64] ;  /* 0x000000060e1d8981 */ /* 0x000f28000c1e1500 */
[----:B------:R-:W-:Y:S04]  /*1b170*/  STL [R1+0x2118], R21 ;  /* 0x0021181501007387 */ /* 0x000fe80000100800 */
[----:B------:R-:W-:Y:S04]  /*1b180*/  STS.U16 [R17+0x5b00], R24 ;  /* 0x005b001811007388 */ /* 0x000fe80000000400 */
[----:B------:R-:W-:Y:S04]  /*1b190*/  STS.U16 [R17+0x6300], R28 ;  /* 0x0063001c11007388 */ /* 0x000fe80000000400 */
[----:B------:R-:W-:Y:S04]  /*1b1a0*/  STS.U16 [R17+0x6b00], R22 ;  /* 0x006b001611007388 */ /* 0x000fe80000000400 */
[----:B------:R0:W-:Y:S04]  /*1b1b0*/  STS.U16 [R17+0x7300], R26 ;  /* 0x0073001a11007388 */ /* 0x0001e80000000400 */
[----:B---3--:R-:W-:Y:S04]  /*1b1c0*/  STL [R1+0x211c], R23 ;  /* 0x00211c1701007387 */ /* 0x008fe80000100800 */
[----:B------:R-:W-:Y:S04]  /*1b1d0*/  STL [R1+0x2120], R25 ;  /* 0x0021201901007387 */ /* 0x000fe80000100800 */
[----:B--2---:R-:W-:Y:S04]  /*1b1e0*/  STL [R1+0x2124], R27 ;  /* 0x0021241b01007387 */ /* 0x004fe80000100800 */
[----:B------:R-:W2:Y:S04]  /*1b1f0*/  LDL.LU R13, [R1+0xc4] ;  /* 0x0000c400010d7983 */ /* 0x000ea80000300800 */
[----:B------:R-:W3:Y:S04]  /*1b200*/  LDL.LU R12, [R1+0x434] ;  /* 0x00043400010c7983 */ /* 0x000ee80000300800 */
[----:B------:R-:W3:Y:S04]  /*1b210*/  LDL.LU R11, [R1+0x424] ;  /* 0x00042400010b7983 */ /* 0x000ee80000300800 */
[----:B------:R-:W3:Y:S04]  /*1b220*/  LDL.LU R10, [R1+0x414] ;  /* 0x00041400010a7983 */ /* 0x000ee80000300800 */
[----:B------:R-:W3:Y:S04]  /*1b230*/  LDL.LU R9, [R1+0x400] ;  /* 0x0004000001097983 */ /* 0x000ee80000300800 */
[----:B0-----:R-:W3:Y:S04]  /*1b240*/  LDL.LU R26, [R1+0x3ec] ;  /* 0x0003ec00011a7983 */ /* 0x001ee80000300800 */
        /* <DEDUP_REMOVED lines=11> */
[----:B----4-:R-:W-:Y:S04]  /*1b300*/  STL [R1+0x2128], R29 ;  /* 0x0021281d01007387 */ /* 0x010fe80000100800 */
        /* <DEDUP_REMOVED lines=10> */
[----:B------:R-:W-:Y:S01]  /*1b3b0*/  STL [R1+0x2080], R15 ;  /* 0x0020800f01007387 */ /* 0x000fe20000100800 */
[----:B0-----:R-:W-:-:S03]  /*1b3c0*/  LOP3.LUT R14, R8, 0x40, RZ, 0x3c, !PT ;  /* 0x00000040080e7812 */ /* 0x001fc600078e3cff */
        /* <DEDUP_REMOVED lines=9> */
[----:B--2---:R-:W-:Y:S04]  /*1b460*/  STS.U16 [R17+0x7b00], R13 ;  /* 0x007b000d11007388 */ /* 0x004fe80000000400 */
[----:B---3--:R-:W-:Y:S04]  /*1b470*/  STS.U16 [R14+0x400], R12 ;  /* 0x0004000c0e007388 */ /* 0x008fe80000000400 */
[----:B------:R-:W-:Y:S04]  /*1b480*/  STS.U16 [R14+0xc00], R11 ;  /* 0x000c000b0e007388 */ /* 0x000fe80000000400 */
[----:B------:R-:W-:Y:S04]  /*1b490*/  STS.U16 [R14+0x1400], R10 ;  /* 0x0014000a0e007388 */ /* 0x000fe80000000400 */
[----:B------:R-:W-:Y:S04]  /*1b4a0*/  STS.U16 [R14+0x1c00], R9 ;  /* 0x001c00090e007388 */ /* 0x000fe80000000400 */
[----:B------:R0:W-:Y:S04]  /*1b4b0*/  STS.U16 [R14+0x2400], R26 ;  /* 0x0024001a0e007388 */ /* 0x0001e80000000400 */
[----:B0-----:R-:W2:Y:S04]  /*1b4c0*/  LDL.LU R26, [R1+0x430] ;  /* 0x00043000011a7983 */ /* 0x001ea80000300800 */
[----:B------:R-:W3:Y:S04]  /*1b4d0*/  LDL.LU R17, [R1+0x410] ;  /* 0x0004100001117983 */ /* 0x000ee80000300800 */
[----:B------:R-:W4:Y:S04]  /*1b4e0*/  LDL.LU R15, [R1+0x3fc] ;  /* 0x0003fc00010f7983 */ /* 0x000f280000300800 */
[----:B------:R-:W3:Y:S04]  /*1b4f0*/  LDL.LU R29, [R1+0x3e8] ;  /* 0x0003e800011d7983 */ /* 0x000ee80000300800 */
[----:B------:R-:W-:Y:S04]  /*1b500*/  STS.U16 [R14+0x2c00], R16 ;  /* 0x002c00100e007388 */ /* 0x000fe80000000400 */
        /* <DEDUP_REMOVED lines=9> */
[----:B------:R0:W-:Y:S04]  /*1b5a0*/  STS.U16 [R14+0x5400], R3 ;  /* 0x005400030e007388 */ /* 0x0001e80000000400 */
[----:B------:R-:W3:Y:S04]  /*1b5b0*/  LDL.LU R13, [R1+0x134] ;  /* 0x00013400010d7983 */ /* 0x000ee80000300800 */
[----:B------:R-:W-:Y:S04]  /*1b5c0*/  STS.U16 [R14+0x5c00], R4 ;  /* 0x005c00040e007388 */ /* 0x000fe80000000400 */
[----:B0-----:R-:W3:Y:S04]  /*1b5d0*/  LDL.LU R3, [R1+0x11c] ;  /* 0x00011c0001037983 */ /* 0x001ee80000300800 */
[----:B------:R-:W3:Y:S04]  /*1b5e0*/  LDL.LU R2, [R1+0x100] ;  /* 0x0001000001027983 */ /* 0x000ee80000300800 */
[----:B------:R-:W3:Y:S04]  /*1b5f0*/  LDL.LU R12, [R1+0xe8] ;  /* 0x0000e800010c7983 */ /* 0x000ee80000300800 */
[----:B------:R0:W-:Y:S04]  /*1b600*/  STS.U16 [R14+0x6400], R5 ;  /* 0x006400050e007388 */ /* 0x0001e80000000400 */
[----:B------:R-:W3:Y:S04]  /*1b610*/  LDL.LU R11, [R1+0xd0] ;  /* 0x0000d000010b7983 */ /* 0x000ee80000300800 */
[----:B------:R1:W-:Y:S04]  /*1b620*/  STS.U16 [R14+0x6c00], R6 ;  /* 0x006c00060e007388 */ /* 0x0003e80000000400 */
[----:B0-----:R-:W3:Y:S04]  /*1b630*/  LDL.LU R5, [R1+0x42c] ;  /* 0x00042c0001057983 */ /* 0x001ee80000300800 */
[----:B------:R-:W-:Y:S04]  /*1b640*/  STS.U16 [R14+0x7400], R7 ;  /* 0x007400070e007388 */ /* 0x000fe80000000400 */
[----:B-1----:R-:W3:Y:S04]  /*1b650*/  LDL.LU R6, [R1+0x41c] ;  /* 0x00041c0001067983 */ /* 0x002ee80000300800 */
[----:B------:R-:W-:Y:S04]  /*1b660*/  STS.U16 [R14+0x7c00], R22 ;  /* 0x007c00160e007388 */ /* 0x000fe80000000400 */
[----:B------:R0:W-:Y:S04]  /*1b670*/  STL [R1+0x2134], R14 ;  /* 0x0021340e01007387 */ /* 0x0001e80000100800 */
[----:B0-----:R-:W3:Y:S01]  /*1b680*/  LDL.LU R14, [R1+0x420] ;  /* 0x00042000010e7983 */ /* 0x001ee20000300800 */
[----:B------:R-:W-:-:S03]  /*1b690*/  IMAD.SHL.U32 R4, R18, 0x2, RZ ;  /* 0x0000000212047824 */ /* 0x000fc600078e00ff */
[----:B------:R-:W4:Y:S02]  /*1b6a0*/  LDL.LU R9, [R1+0x40c] ;  /* 0x00040c0001097983 */ /* 0x000f240000300800 */
[C---:B------:R-:W-:Y:S02]  /*1b6b0*/  LOP3.LUT R10, R4.reuse, 0x50, RZ, 0x3c, !PT ;  /* 0x00000050040a7812 */ /* 0x040fe400078e3cff */
[----:B------:R-:W4:Y:S04]  /*1b6c0*/  LDL.LU R16, [R1+0x3f8] ;  /* 0x0003f80001107983 */ /* 0x000f280000300800 */
[----:B------:R-:W4:Y:S04]  /*1b6d0*/  LDL.LU R20, [R1+0x3e0] ;  /* 0x0003e00001147983 */ /* 0x000f280000300800 */
[----:B------:R-:W4:Y:S04]  /*1b6e0*/  LDL.LU R24, [R1+0x3cc] ;  /* 0x0003cc0001187983 */ /* 0x000f280000300800 */
[----:B------:R-:W4:Y:S04]  /*1b6f0*/  LDL.LU R28, [R1+0x3b0] ;  /* 0x0003b000011c7983 */ /* 0x000f280000300800 */
[----:B------:R-:W4:Y:S04]  /*1b700*/  LDL.LU R7, [R1+0x39c] ;  /* 0x00039c0001077983 */ /* 0x000f280000300800 */
[----:B------:R-:W4:Y:S04]  /*1b710*/  LDL.LU R18, [R1+0x364] ;  /* 0x0003640001127983 */ /* 0x000f280000300800 */
[----:B------:R-:W4:Y:S04]  /*1b720*/  LDL.LU R22, [R1+0x148] ;  /* 0x0001480001167983 */ /* 0x000f280000300800 */
[----:B--2---:R0:W-:Y:S04]  /*1b730*/  STS.U16 [R10+0x500], R26 ;  /* 0x0005001a0a007388 */ /* 0x0041e80000000400 */
[----:B0-----:R-:W2:Y:S04]  /*1b740*/  LDL.LU R26, [R1+0x12c] ;  /* 0x00012c00011a7983 */ /* 0x001ea80000300800 */
[----:B---3--:R-:W-:Y:S04]  /*1b750*/  STS.U16 [R10+0xd00], R14 ;  /* 0x000d000e0a007388 */ /* 0x008fe80000000400 */
[----:B------:R-:W-:Y:S04]  /*1b760*/  STS.U16 [R10+0x1500], R17 ;  /* 0x001500110a007388 */ /* 0x000fe80000000400 */
[----:B----4-:R-:W-:Y:S04]  /*1b770*/  STS.U16 [R10+0x1d00], R15 ;  /* 0x001d000f0a007388 */ /* 0x010fe80000000400 */
[----:B------:R-:W-:Y:S04]  /*1b780*/  STS.U16 [R10+0x2500], R29 ;  /* 0x0025001d0a007388 */ /* 0x000fe80000000400 */
[----:B------:R-:W-:Y:S04]  /*1b790*/  STS.U16 [R10+0x2d00], R27 ;  /* 0x002d001b0a007388 */ /* 0x000fe80000000400 */
[----:B------:R-:W-:Y:S04]  /*1b7a0*/  STS.U16 [R10+0x3500], R25 ;  /* 0x003500190a007388 */ /* 0x000fe80000000400 */
[----:B------:R-:W-:Y:S04]  /*1b7b0*/  STS.U16 [R10+0x3d00], R23 ;  /* 0x003d00170a007388 */ /* 0x000fe80000000400 */
[----:B------:R-:W-:Y:S04]  /*1b7c0*/  STS.U16 [R10+0x4500], R21 ;  /* 0x004500150a007388 */ /* 0x000fe80000000400 */
[----:B------:R-:W-:Y:S04]  /*1b7d0*/  STS.U16 [R10+0x4d00], R19 ;  /* 0x004d00130a007388 */ /* 0x000fe80000000400 */
[----:B------:R-:W-:Y:S04]  /*1b7e0*/  STS.U16 [R10+0x5500], R13 ;  /* 0x0055000d0a007388 */ /* 0x000fe80000000400 */
[----:B------:R0:W-:Y:S04]  /*1b7f0*/  STS.U16 [R10+0x5d00], R3 ;  /* 0x005d00030a007388 */ /* 0x0001e80000000400 */
[----:B------:R1:W-:Y:S04]  /*1b800*/  STS.U16 [R10+0x6500], R2 ;  /* 0x006500020a007388 */ /* 0x0003e80000000400 */
[----:B------:R-:W-:Y:S04]  /*1b810*/  STS.U16 [R10+0x6d00], R12 ;  /* 0x006d000c0a007388 */ /* 0x000fe80000000400 */
[----:B0-----:R-:W3:Y:S01]  /*1b820*/  LDL.LU R3, [R1+0x114] ;  /* 0x0001140001037983 */ /* 0x001ee20000300800 */
[----:B-1----:R-:W-:-:S03]  /*1b830*/  LOP3.LUT R2, R4, 0x60, RZ, 0x3c, !PT ;  /* 0x0000006004027812 */ /* 0x002fc600078e3cff */
[----:B------:R-:W-:Y:S04]  /*1b840*/  STS.U16 [R10+0x7500], R11 ;  /* 0x0075000b0a007388 */ /* 0x000fe80000000400 */
[----:B------:R-:W4:Y:S04]  /*1b850*/  LDL.LU R4, [R1+0xe0] ;  /* 0x0000e00001047983 */ /* 0x000f280000300800 */
[----:B------:R0:W-:Y:S04]  /*1b860*/  STS.U16 [R10+0x7d00], R0 ;  /* 0x007d00000a007388 */ /* 0x0001e80000000400 */
[----:B------:R1:W-:Y:S04]  /*1b870*/  STS.U16 [R2+0x600], R5 ;  /* 0x0006000502007388 */ /* 0x0003e80000000400 */
[----:B0-----:R-:W4:Y:S04]  /*1b880*/  LDL.LU R0, [R1+0x2138] ;  /* 0x0021380001007983 */ /* 0x001f280000300800 */
[----:B------:R0:W-:Y:S04]  /*1b890*/  STS.U16 [R2+0xe00], R6 ;  /* 0x000e000602007388 */ /* 0x0001e80000000400 */
[----:B-1----:R-:W4:Y:S04]  /*1b8a0*/  LDL.LU R5, [R1+0xcc] ;  /* 0x0000cc0001057983 */ /* 0x002f280000300800 */
[----:B------:R-:W-:Y:S04]  /*1b8b0*/  STS.U16 [R2+0x1600], R9 ;  /* 0x0016000902007388 */ /* 0x000fe80000000400 */
[----:B0-----:R-:W4:Y:S04]  /*1b8c0*/  LDL.LU R6, [R1+0xb8] ;  /* 0x0000b80001067983 */ /* 0x001f280000300800 */
[----:B------:R-:W4:Y:S04]  /*1b8d0*/  LDL.LU R15, [R1+0x428] ;  /* 0x00042800010f7983 */ /* 0x000f280000300800 */
[----:B------:R-:W4:Y:S04]  /*1b8e0*/  LDL.LU R29, [R1+0x418] ;  /* 0x00041800011d7983 */ /* 0x000f280000300800 */
[----:B------:R-:W-:Y:S04]  /*1b8f0*/  STS.U16 [R2+0x1e00], R16 ;  /* 0x001e001002007388 */ /* 0x000fe80000000400 */
[----:B------:R-:W4:Y:S04]  /*1b900*/  LDL.LU R27, [R1+0x408] ;  /* 0x00040800011b7983 */ /* 0x000f280000300800 */
[----:B------:R-:W-:Y:S04]  /*1b910*/  STS.U16 [R2+0x2600], R20 ;  /* 0x0026001402007388 */ /* 0x000fe80000000400 */
[----:B------:R-:W4:Y:S04]  /*1b920*/  LDL.LU R25, [R1+0x3f4] ;  /* 0x0003f40001197983 */ /* 0x000f280000300800 */
[----:B------:R-:W-:Y:S04]  /*1b930*/  STS.U16 [R2+0x2e00], R24 ;  /* 0x002e001802007388 */ /* 0x000fe80000000400 */
[----:B------:R-:W4:Y:S04]  /*1b940*/  LDL.LU R23, [R1+0x3dc] ;  /* 0x0003dc0001177983 */ /* 0x000f280000300800 */
[----:B------:R-:W-:Y:S04]  /*1b950*/  STS.U16 [R2+0x3600], R28 ;  /* 0x0036001c02007388 */ /* 0x000fe80000000400 */
[----:B------:R-:W4:Y:S04]  /*1b960*/  LDL.LU R21, [R1+0x3c8] ;  /* 0x0003c80001157983 */ /* 0x000f280000300800 */
[----:B------:R0:W-:Y:S04]  /*1b970*/  STS.U16 [R2+0x3e00], R7 ;  /* 0x003e000702007388 */ /* 0x0001e80000000400 */
[----:B------:R-:W4:Y:S04]  /*1b980*/  LDL.LU R19, [R1+0x3ac] ;  /* 0x0003ac0001137983 */ /* 0x000f280000300800 */
[----:B------:R1:W-:Y:S04]  /*1b990*/  STS.U16 [R2+0x4600], R18 ;  /* 0x0046001202007388 */ /* 0x0003e80000000400 */
[----:B0-----:R-:W4:Y:S04]  /*1b9a0*/  LDL.LU R7, [R1+0x378] ;  /* 0x0003780001077983 */ /* 0x001f280000300800 */
[----:B------:R0:W-:Y:S04]  /*1b9b0*/  STS.U16 [R2+0x4e00], R22 ;  /* 0x004e001602007388 */ /* 0x0001e80000000400 */
[----:B-1----:R-:W4:Y:S04]  /*1b9c0*/  LDL.LU R18, [R1+0x35c] ;  /* 0x00035c0001127983 */ /* 0x002f280000300800 */
[----:B0-----:R-:W4:Y:S04]  /*1b9d0*/  LDL.LU R22, [R1+0x144] ;  /* 0x0001440001167983 */ /* 0x001f280000300800 */
[----:B--2---:R0:W-:Y:S04]  /*1b9e0*/  STS.U16 [R2+0x5600], R26 ;  /* 0x0056001a02007388 */ /* 0x0041e80000000400 */
[----:B0-----:R-:W2:Y:S04]  /*1b9f0*/  LDL.LU R26, [R1+0x128] ;  /* 0x00012800011a7983 */ /* 0x001ea80000300800 */
[----:B------:R-:W2:Y:S04]  /*1ba00*/  LDL.LU R13, [R1+0x110] ;  /* 0x00011000010d7983 */ /* 0x000ea80000300800 */
        /* <DEDUP_REMOVED lines=8> */
[----:B---3--:R-:W-:Y:S04]  /*1ba90*/  STS.U16 [R2+0x5e00], R3 ;  /* 0x005e000302007388 */ /* 0x008fe80000000400 */
[----:B----4-:R0:W-:Y:S04]  /*1baa0*/  STS.U16 [R2+0x6600], R0 ;  /* 0x0066000002007388 */ /* 0x0101e80000000400 */
[----:B------:R-:W-:Y:S01]  /*1bab0*/  STS.U16 [R2+0x6e00], R4 ;  /* 0x006e000402007388 */ /* 0x000fe20000000400 */
[----:B0-----:R-:W-:-:S03]  /*1bac0*/  LOP3.LUT R0, R8, 0x70, RZ, 0x3c, !PT ;  /* 0x0000007008007812 */ /* 0x001fc600078e3cff */
[----:B------:R-:W-:Y:S04]  /*1bad0*/  STS.U16 [R2+0x7600], R5 ;  /* 0x0076000502007388 */ /* 0x000fe80000000400 */
[----:B------:R0:W-:Y:S04]  /*1bae0*/  STS.U16 [R2+0x7e00], R6 ;  /* 0x007e000602007388 */ /* 0x0001e80000000400 */
[----:B------:R-:W-:Y:S04]  /*1baf0*/  STS.U16 [R0+0x700], R15 ;  /* 0x0007000f00007388 */ /* 0x000fe80000000400 */
[----:B------:R-:W-:Y:S04]  /*1bb00*/  STS.U16 [R0+0xf00], R29 ;  /* 0x000f001d00007388 */ /* 0x000fe80000000400 */
[----:B0-----:R-:W3:Y:S04]  /*1bb10*/  LDL.LU R2, [R1+0xa0] ;  /* 0x0000a00001027983 */ /* 0x001ee80000300800 */
        /* <DEDUP_REMOVED lines=9> */
[----:B------:R0:W-:Y:S04]  /*1bbb0*/  STS.U16 [R0+0x3f00], R7 ;  /* 0x003f000700007388 */ /* 0x0001e80000000400 */
[----:B------:R1:W-:Y:S04]  /*1bbc0*/  STS.U16 [R0+0x4700], R18 ;  /* 0x0047001200007388 */ /* 0x0003e80000000400 */
[----:B0-----:R-:W4:Y:S04]  /*1bbd0*/  LDL.LU R7, [R1+0x8c] ;  /* 0x00008c0001077983 */ /* 0x001f280000300800 */
[----:B------:R0:W-:Y:S04]  /*1bbe0*/  STS.U16 [R0+0x4f00], R22 ;  /* 0x004f001600007388 */ /* 0x0001e80000000400 */
[----:B-1----:R-:W4:Y:S04]  /*1bbf0*/  LDL.LU R18, [R1+0x88] ;  /* 0x0000880001127983 */ /* 0x002f280000300800 */
[----:B0-----:R-:W4:Y:S04]  /*1bc00*/  LDL.LU R22, [R1+0x84] ;  /* 0x0000840001167983 */ /* 0x001f280000300800 */
[----:B--2---:R0:W-:Y:S04]  /*1bc10*/  STS.U16 [R0+0x5700], R26 ;  /* 0x0057001a00007388 */ /* 0x0041e80000000400 */
[----:B0-----:R-:W2:Y:S04]  /*1bc20*/  LDL.LU R26, [R1+0x80] ;  /* 0x00008000011a7983 */ /* 0x001ea80000300800 */
[----:B------:R-:W-:Y:S04]  /*1bc30*/  STL [R1+0x2050], R0 ;  /* 0x0020500001007387 */ /* 0x000fe80000100800 */
[----:B------:R-:W-:Y:S04]  /*1bc40*/  STL [R1+0x20bc], R0 ;  /* 0x0020bc0001007387 */ /* 0x000fe80000100800 */
[----:B------:R-:W2:Y:S04]  /*1bc50*/  LDL.LU R14, [R1+0x7c] ;  /* 0x00007c00010e7983 */ /* 0x000ea80000300800 */
[----:B------:R-:W-:Y:S04]  /*1bc60*/  STS.U16 [R0+0x5f00], R13 ;  /* 0x005f000d00007388 */ /* 0x000fe80000000400 */
        /* <DEDUP_REMOVED lines=9> */
[----:B------:R0:W-:Y:S04]  /*1bd00*/  STS.U16 [R8+0x8000], R16 ;  /* 0x0080001008007388 */ /* 0x0001e80000000400 */
[----:B------:R-:W2:Y:S04]  /*1bd10*/  LDL.LU R23, [R1+0x64] ;  /* 0x0000640001177983 */ /* 0x000ea80000300800 */
[----:B------:R1:W-:Y:S04]  /*1bd20*/  STS.U16 [R8+0x8800], R20 ;  /* 0x0088001408007388 */ /* 0x0003e80000000400 */
[----:B0-----:R-:W2:Y:S04]  /*1bd30*/  LDL.LU R16, [R1+0x60] ;  /* 0x0000600001107983 */ /* 0x001ea80000300800 */
[----:B------:R0:W-:Y:S04]  /*1bd40*/  STS.U16 [R8+0x9000], R24 ;  /* 0x0090001808007388 */ /* 0x0001e80000000400 */
[----:B-1----:R-:W2:Y:S04]  /*1bd50*/  LDL.LU R20, [R1+0x5c] ;  /* 0x00005c0001147983 */ /* 0x002ea80000300800 */
[----:B------:R1:W-:Y:S04]  /*1bd60*/  STS.U16 [R8+0x9800], R28 ;  /* 0x0098001c08007388 */ /* 0x0003e80000000400 */
[----:B0-----:R-:W2:Y:S04]  /*1bd70*/  LDL.LU R24, [R1+0x58] ;  /* 0x0000580001187983 */ /* 0x001ea80000300800 */
[----:B-1----:R-:W2:Y:S04]  /*1bd80*/  LDL.LU R28, [R1+0x54] ;  /* 0x00005400011c7983 */ /* 0x002ea80000300800 */
        /* <DEDUP_REMOVED lines=9> */
[----:B------:R1:W-:Y:S04]  /*1be20*/  STS.U16 [R8+0xb000], R4 ;  /* 0x00b0000408007388 */ /* 0x0003e80000000400 */
[----:B0-----:R-:W3:Y:S04]  /*1be30*/  LDL.LU R3, [R1+0x2c] ;  /* 0x00002c0001037983 */ /* 0x001ee80000300800 */
[----:B------:R0:W-:Y:S04]  /*1be40*/  STS.U16 [R8+0xb800], R5 ;  /* 0x00b8000508007388 */ /* 0x0001e80000000400 */
[----:B-1----:R-:W4:Y:S04]  /*1be50*/  LDL.LU R4, [R1+0x48] ;  /* 0x0000480001047983 */ /* 0x002f280000300800 */
[----:B------:R1:W-:Y:S04]  /*1be60*/  STS.U16 [R8+0xc000], R6 ;  /* 0x00c0000608007388 */ /* 0x0003e80000000400 */
[----:B0-----:R-:W4:Y:S04]  /*1be70*/  LDL.LU R5, [R1+0x44] ;  /* 0x0000440001057983 */ /* 0x001f280000300800 */
[----:B-1----:R-:W4:Y:S04]  /*1be80*/  LDL.LU R6, [R1+0x28] ;  /* 0x0000280001067983 */ /* 0x002f280000300800 */
[----:B------:R0:W-:Y:S04]  /*1be90*/  STS.U16 [R8+0xc800], R7 ;  /* 0x00c8000708007388 */ /* 0x0001e80000000400 */
[----:B------:R1:W-:Y:S04]  /*1bea0*/  STS.U16 [R8+0xd000], R18 ;  /* 0x00d0001208007388 */ /* 0x0003e80000000400 */
[----:B0-----:R-:W4:Y:S04]  /*1beb0*/  LDL.LU R7, [R1+0x24] ;  /* 0x0000240001077983 */ /* 0x001f280000300800 */
[----:B------:R0:W-:Y:S04]  /*1bec0*/  STS.U16 [R8+0xd800], R22 ;  /* 0x00d8001608007388 */ /* 0x0001e80000000400 */
[----:B-1----:R-:W4:Y:S04]  /*1bed0*/  LDL.LU R18, [R1+0x20] ;  /* 0x0000200001127983 */ /* 0x002f280000300800 */
[----:B0-----:R-:W4:Y:S04]  /*1bee0*/  LDL.LU R22, [R1+0x1c] ;  /* 0x00001c0001167983 */ /* 0x001f280000300800 */
[----:B--2---:R0:W-:Y:S04]  /*1bef0*/  STS.U16 [R8+0xe000], R26 ;  /* 0x00e0001a08007388 */ /* 0x0041e80000000400 */
[----:B0-----:R-:W2:Y:S01]  /*1bf00*/  LDL.LU R26, [R1+0x18] ;  /* 0x00001800011a7983 */ /* 0x001ea20000300800 */
[----:B------:R-:W-:-:S03]  /*1bf10*/  LOP3.LUT R2, R8, 0x10, RZ, 0x3c, !PT ;  /* 0x0000001008027812 */ /* 0x000fc600078e3cff */
[----:B------:R0:W-:Y:S04]  /*1bf20*/  STS.U16 [R8+0xe800], R14 ;  /* 0x00e8000e08007388 */ /* 0x0001e80000000400 */
[----:B------:R1:W-:Y:S04]  /*1bf30*/  STS.U16 [R8+0xf000], R17 ;  /* 0x00f0001108007388 */ /* 0x0003e80000000400 */
[----:B0-----:R-:W2:Y:S04]  /*1bf40*/  LDL.LU R14, [R1+0x2134] ;  /* 0x00213400010e7983 */ /* 0x001ea80000300800 */
[----:B------:R0:W-:Y:S04]  /*1bf50*/  STS.U16 [R8+0xf800], R15 ;  /* 0x00f8000f08007388 */ /* 0x0001e80000000400 */
[----:B-1----:R-:W2:Y:S04]  /*1bf60*/  LDL.LU R17, [R1+0x2130] ;  /* 0x0021300001117983 */ /* 0x002ea80000300800 */
        /* <DEDUP_REMOVED lines=17> */
[----:B0-----:R-:W2:Y:S01]  /*1c080*/  LDL.LU R28, [R1+0x8] ;  /* 0x00000800011c7983 */ /* 0x001ea20000300800 */
[----:B------:R-:W-:-:S03]  /*1c090*/  LOP3.LUT R8, R8, 0x20, RZ, 0x3c, !PT ;  /* 0x0000002008087812 */ /* 0x000fc600078e3cff */
        /* <DEDUP_REMOVED lines=12> */
[----:B-1----:R-:W2:Y:S04]  /*1c160*/  LDL.LU R9, [R1+0x2100] ;  /* 0x0021000001097983 */ /* 0x002ea80000300800 */
[----:B---3--:R0:W-:Y:S04]  /*1c170*/  STS.U16 [R2+0xf900], R3 ;  /* 0x00f9000302007388 */ /* 0x0081e80000000400 */
[----:B----4-:R1:W-:Y:S04]  /*1c180*/  STS.U16 [R8+0x8200], R4 ;  /* 0x0082000408007388 */ /* 0x0103e80000000400 */
[----:B0-----:R-:W3:Y:S04]  /*1c190*/  LDL.LU R2, [R1+0x20fc] ;  /* 0x0020fc0001027983 */ /* 0x001ee80000300800 */
[----:B------:R-:W4:Y:S04]  /*1c1a0*/  LDL.LU R3, [R1+0x20f8] ;  /* 0x0020f80001037983 */ /* 0x000f280000300800 */
[----:B-1----:R-:W3:Y:S04]  /*1c1b0*/  LDL.LU R4, [R1+0x20f4] ;  /* 0x0020f40001047983 */ /* 0x002ee80000300800 */
[----:B------:R0:W-:Y:S04]  /*1c1c0*/  STS.U16 [R8+0x8a00], R5 ;  /* 0x008a000508007388 */ /* 0x0001e80000000400 */
[----:B------:R1:W-:Y:S04]  /*1c1d0*/  STS.U16 [R8+0x9200], R6 ;  /* 0x0092000608007388 */ /* 0x0003e80000000400 */
[----:B0-----:R-:W3:Y:S04]  /*1c1e0*/  LDL.LU R5, [R1+0x20f0] ;  /* 0x0020f00001057983 */ /* 0x001ee80000300800 */
[----:B-1----:R-:W3:Y:S04]  /*1c1f0*/  LDL.LU R6, [R1+0x20ec] ;  /* 0x0020ec0001067983 */ /* 0x002ee80000300800 */
[----:B------:R0:W-:Y:S04]  /*1c200*/  STS.U16 [R8+0x9a00], R7 ;  /* 0x009a000708007388 */ /* 0x0001e80000000400 */
[----:B------:R1:W-:Y:S04]  /*1c210*/  STS.U16 [R8+0xa200], R18 ;  /* 0x00a2001208007388 */ /* 0x0003e80000000400 */
[----:B0-----:R-:W3:Y:S04]  /*1c220*/  LDL.LU R7, [R1+0x20e8] ;  /* 0x0020e80001077983 */ /* 0x001ee80000300800 */
[----:B------:R0:W-:Y:S04]  /*1c230*/  STS.U16 [R8+0xaa00], R22 ;  /* 0x00aa001608007388 */ /* 0x0001e80000000400 */
[----:B-1----:R-:W3:Y:S04]  /*1c240*/  LDL.LU R18, [R1+0x20e4] ;  /* 0x0020e40001127983 */ /* 0x002ee80000300800 */
[----:B0-----:R-:W3:Y:S04]  /*1c250*/  LDL.LU R22, [R1+0x20e0] ;  /* 0x0020e00001167983 */ /* 0x001ee80000300800 */
[----:B--2---:R0:W-:Y:S04]  /*1c260*/  STS.U16 [R8+0xb200], R26 ;  /* 0x00b2001a08007388 */ /* 0x0041e80000000400 */
[----:B0-----:R-:W2:Y:S04]  /*1c270*/  LDL.LU R26, [R1+0x20dc] ;  /* 0x0020dc00011a7983 */ /* 0x001ea80000300800 */
[----:B--2---:R-:W-:Y:S04]  /*1c280*/  STS.U16 [R8+0xba00], R26 ;  /* 0x00ba001a08007388 */ /* 0x004fe80000000400 */
[----:B---3--:R-:W-:Y:S04]  /*1c290*/  STS.U16 [R8+0xc200], R22 ;  /* 0x00c2001608007388 */ /* 0x008fe80000000400 */
[----:B------:R-:W-:Y:S04]  /*1c2a0*/  STS.U16 [R8+0xca00], R18 ;  /* 0x00ca001208007388 */ /* 0x000fe80000000400 */
[----:B------:R-:W-:Y:S04]  /*1c2b0*/  STS.U16 [R8+0xd200], R7 ;  /* 0x00d2000708007388 */ /* 0x000fe80000000400 */
[----:B------:R-:W-:Y:S04]  /*1c2c0*/  STS.U16 [R8+0xda00], R6 ;  /* 0x00da000608007388 */ /* 0x000fe80000000400 */
[----:B------:R-:W-:Y:S04]  /*1c2d0*/  STS.U16 [R8+0xe200], R5 ;  /* 0x00e2000508007388 */ /* 0x000fe80000000400 */
[----:B------:R-:W-:Y:S04]  /*1c2e0*/  STS.U16 [R8+0xea00], R4 ;  /* 0x00ea000408007388 */ /* 0x000fe80000000400 */
[----:B------:R-:W-:Y:S04]  /*1c2f0*/  STL [R1+0x2078], R26 ;  /* 0x0020781a01007387 */ /* 0x000fe80000100800 */
[----:B----4-:R0:W-:Y:S04]  /*1c300*/  STS.U16 [R8+0xf200], R3 ;  /* 0x00f2000308007388 */ /* 0x0101e80000000400 */
[----:B------:R1:W-:Y:S04]  /*1c310*/  STS.U16 [R8+0xfa00], R2 ;  /* 0x00fa000208007388 */ /* 0x0003e80000000400 */
[----:B0-----:R-:W2:Y:S04]  /*1c320*/  LDL.LU R3, [R1] ;  /* 0x0000000001037983 */ /* 0x001ea80000300800 */
[----:B-1----:R-:W3:Y:S04]  /*1c330*/  LDL.LU R8, [R1+0x20d8] ;  /* 0x0020d80001087983 */ /* 0x002ee80000300800 */
[----:B------:R-:W4:Y:S04]  /*1c340*/  LDL.LU R2, [R1+0x4] ;  /* 0x0000040001027983 */ /* 0x000f280000300800 */
[----:B------:R0:W-:Y:S04]  /*1c350*/  STS.U16 [R17+0x8300], R16 ;  /* 0x0083001011007388 */ /* 0x0001e80000000400 */
[----:B------:R1:W-:Y:S04]  /*1c360*/  STS.U16 [R17+0x8b00], R20 ;  /* 0x008b001411007388 */ /* 0x0003e80000000400 */
[----:B------:R1:W-:Y:S04]  /*1c370*/  STS.U16 [R17+0x9300], R24 ;  /* 0x0093001811007388 */ /* 0x0003e80000000400 */
[----:B0-----:R-:W3:Y:S04]  /*1c380*/  LDL.LU R16, [R1+0x20d4] ;  /* 0x0020d40001107983 */ /* 0x001ee80000300800 */
[----:B-1----:R-:W3:Y:S04]  /*1c390*/  LDL.LU R20, [R1+0x20d0] ;  /* 0x0020d00001147983 */ /* 0x002ee80000300800 */
[----:B------:R-:W3:Y:S04]  /*1c3a0*/  LDL.LU R24, [R1+0x20cc] ;  /* 0x0020cc0001187983 */ /* 0x000ee80000300800 */
[----:B------:R0:W-:Y:S04]  /*1c3b0*/  STS.U16 [R17+0x9b00], R28 ;  /* 0x009b001c11007388 */ /* 0x0001e80000000400 */
[----:B0-----:R-:W3:Y:S04]  /*1c3c0*/  LDL.LU R28, [R1+0x20c8] ;  /* 0x0020c800011c7983 */ /* 0x001ee80000300800 */
[----:B----4-:R0:W-:Y:S04]  /*1c3d0*/  STS.U16 [R17+0xa300], R2 ;  /* 0x00a3000211007388 */ /* 0x0101e80000000400 */
[----:B--2---:R1:W-:Y:S04]  /*1c3e0*/  STS.U16 [R17+0xab00], R3 ;  /* 0x00ab000311007388 */ /* 0x0043e80000000400 */
[----:B0-----:R-:W2:Y:S04]  /*1c3f0*/  LDL R2, [R1+0xbd0] ;  /* 0x000bd00001027983 */ /* 0x001ea80000100800 */
[----:B-1----:R-:W2:Y:S01]  /*1c400*/  LDL R3, [R1+0x840] ;  /* 0x0008400001037983 */ /* 0x002ea20000100800 */
[----:B------:R-:W-:-:S03]  /*1c410*/  PRMT R0, RZ, 0x7610, R0 ;  /* 0x00007610ff007816 */ /* 0x000fc60000000000 */
[----:B---3--:R-:W-:Y:S04]  /*1c420*/  STS.U16 [R17+0xb300], R28 ;  /* 0x00b3001c11007388 */ /* 0x008fe80000000400 */
[----:B------:R-:W-:Y:S04]  /*1c430*/  STS.U16 [R17+0xbb00], R24 ;  /* 0x00bb001811007388 */ /* 0x000fe80000000400 */
        /* <DEDUP_REMOVED lines=8> */
[----:B0-----:R-:W3:Y:S04]  /*1c4c0*/  LDL.LU R17, [R1+0x20c4] ;  /* 0x0020c40001117983 */ /* 0x001ee80000300800 */
[----:B--2---:R-:W2:Y:S04]  /*1c4d0*/  @!P0 LDG.E.U16 R0, [R2.64] ;  /* 0x0000000602008981 */ /* 0x004ea8000c1e1500 */
[----:B---3--:R-:W-:Y:S04]  /*1c4e0*/  STS.U16 [R14+0x8400], R17 ;  /* 0x008400110e007388 */ /* 0x008fe80000000400 */
[----:B------:R-:W-:Y:S04]  /*1c4f0*/  STS.U16 [R14+0x8c00], R19 ;  /* 0x008c00130e007388 */ /* 0x000fe80000000400 */
[----:B------:R-:W-:Y:S04]  /*1c500*/  STS.U16 [R14+0x9400], R21 ;  /* 0x009400150e007388 */ /* 0x000fe80000000400 */
[----:B------:R-:W-:Y:S04]  /*1c510*/  STS.U16 [R14+0x9c00], R23 ;  /* 0x009c00170e007388 */ /* 0x000fe80000000400 */
[----:B------:R-:W-:Y:S04]  /*1c520*/  STS.U16 [R14+0xa400], R25 ;  /* 0x00a400190e007388 */ /* 0x000fe80000000400 */
[----:B------:R-:W-:Y:S04]  /*1c530*/  STS.U16 [R14+0xac00], R27 ;  /* 0x00ac001b0e007388 */ /* 0x000fe80000000400 */
[----:B------:R0:W-:Y:S04]  /*1c540*/  STS.U16 [R14+0xb400], R29 ;  /* 0x00b4001d0e007388 */ /* 0x0001e80000000400 */
[----:B0-----:R-:W3:Y:S04]  /*1c550*/  LDL.LU R14, [R1+0x20c0] ;  /* 0x0020c000010e7983 */ /* 0x001ee80000300800 */
[----:B--2---:R0:W-:Y:S04]  /*1c560*/  STL [R1+0x78], R0 ;  /* 0x0000780001007387 */ /* 0x0041e80000100800 */
[----:B0-----:R-:W2:Y:S04]  /*1c570*/  LDL.LU R0, [R1+0x20bc] ;  /* 0x0020bc0001007983 */ /* 0x001ea80000300800 */
[----:B------:R-:W4:Y:S04]  /*1c580*/  LDL R2, [R1+0x83c] ;  /* 0x00083c0001027983 */ /* 0x000f280000100800 */
[----:B------:R-:W4:Y:S01]  /*1c590*/  LDL R3, [R1+0xbcc] ;  /* 0x000bcc0001037983 */ /* 0x000f220000100800 */
[----:B------:R-:W-:-:S02]  /*1c5a0*/  PRMT R15, RZ, 0x7610, R15 ;  /* 0x00007610ff0f7816 */ /* 0x000fc4000000000f */
[----:B----4-:R-:W-:-:S04]  /*1c5b0*/  @!P0 LOP3.LUT R3, R3, R2, RZ, 0x3c, !PT ;  /* 0x0000000203038212 */ /* 0x010fc800078e3cff */
[----:B------:R-:W-:-:S04]  /*1c5c0*/  @!P0 LOP3.LUT R2, R3, R2, RZ, 0x3c, !PT ;  /* 0x0000000203028212 */ /* 0x000fc800078e3cff */
[----:B------:R-:W-:-:S05]  /*1c5d0*/  @!P0 LOP3.LUT R3, R3, R2, RZ, 0x3c, !PT ;  /* 0x0000000203038212 */ /* 0x000fca00078e3cff */
[----:B------:R-:W4:Y:S04]  /*1c5e0*/  @!P0 LDG.E.U16 R15, [R2.64] ;  /* 0x00000006020f8981 */ /* 0x000f28000c1e1500 */
[----:B----4-:R0:W-:Y:S04]  /*1c5f0*/  STL [R1+0x74], R15 ;  /* 0x0000740f01007387 */ /* 0x0101e80000100800 */
[----:B0-----:R-:W4:Y:S04]  /*1c600*/  LDL.LU R15, [R1+0x20b8] ;  /* 0x0020b800010f7983 */ /* 0x001f280000300800 */
[----:B------:R-:W2:Y:S04]  /*1c610*/  LDL R2, [R1+0xbc4] ;  /* 0x000bc40001027983 */ /* 0x000ea80000100800 */
[----:B------:R-:W2:Y:S01]  /*1c620*/  LDL R3, [R1+0xbc8] ;  /* 0x000bc80001037983 */ /* 0x000ea20000100800 */
[----:B---3--:R-:W-:-:S02]  /*1c630*/  PRMT R14, RZ, 0x7610, R14 ;  /* 0x00007610ff0e7816 */ /* 0x008fc4000000000e */
[----:B--2---:R-:W-:-:S04]  /*1c640*/  @!P0 LOP3.LUT R3, R3, R2, RZ, 0x3c, !PT ;  /* 0x0000000203038212 */ /* 0x004fc800078e3cff */
[----:B------:R-:W-:-:S04]  /*1c650*/  @!P0 LOP3.LUT R2, R3, R2, RZ, 0x3c, !PT ;  /* 0x0000000203028212 */ /* 0x000fc800078e3cff */
[----:B------:R-:W-:-:S05]  /*1c660*/  @!P0 LOP3.LUT R3, R3, R2, RZ, 0x3c, !PT ;  /* 0x0000000203038212 */ /* 0x000fca00078e3cff */
[----:B------:R-:W2:Y:S04]  /*1c670*/  @!P0 LDG.E.U16 R14, [R2.64] ;  /* 0x00000006020e8981 */ /* 0x000ea8000c1e1500 */
[----:B--2---:R0:W-:Y:S04]  /*1c680*/  STL [R1+0x70], R14 ;  /* 0x0000700e01007387 */ /* 0x0041e80000100800 */
[----:B0-----:R-:W2:Y:S01]  /*1c690*/  LDL.LU R14, [R1+0x20b4] ;  /* 0x0020b400010e7983 */ /* 0x001ea20000300800 */
[----:B------:R-:W3:Y:S02]  /*1c6a0*/  LDL R2, [R1+0xb94] ;  /* 0x000b940001027983 */ /* 0x000ee40000100800 */
[----:B------:R-:W3:Y:S01]  /*1c6b0*/  LDL R3, [R1+0xb98] ;  /* 0x000b980001037983 */ /* 0x000ee20000100800 */
[----:B----4-:R-:W-:-:S02]  /*1c6c0*/  PRMT R15, RZ, 0x7610, R15 ;  /* 0x00007610ff0f7816 */ /* 0x010fc4000000000f */
[----:B---3--:R-:W-:-:S04]  /*1c6d0*/  @!P0 LOP3.LUT R3, R3, R2, RZ, 0x3c, !PT ;  /* 0x0000000203038212 */ /* 0x008fc800078e3cff */
[----:B------:R-:W-:-:S04]  /*1c6e0*/  @!P0 LOP3.LUT R2, R3, R2, RZ, 0x3c, !PT ;  /* 0x0000000203028212 */ /* 0x000fc800078e3cff */
[----:B------:R-:W-:-:S05]  /*1c6f0*/  @!P0 LOP3.LUT R3, R3, R2, RZ, 0x3c, !PT ;  /* 0x0000000203038212 */ /* 0x000fca00078e3cff */
[----:B------:R-:W3:Y:S04]  /*1c700*/  @!P0 LDG.E.U16 R15, [R2.64] ;  /* 0x00000006020f8981 */ /* 0x000ee8000c1e1500 */
[----:B---3--:R0:W-:Y:S04]  /*1c710*/  STL [R1+0x6c], R15 ;  /* 0x00006c0f01007387 */ /* 0x0081e80000100800 */
[----:B0-----:R-:W3:Y:S01]  /*1c720*/  LDL.LU R15, [R1+0x20b0] ;  /* 0x0020b000010f7983 */ /* 0x001ee20000300800 */
[----:B------:R-:W4:Y:S02]  /*1c730*/  LDL R2, [R1+0xb8c] ;  /* 0x000b8c0001027983 */ /* 0x000f240000100800 */
[----:B------:R-:W4:Y:S01]  /*1c740*/  LDL R3, [R1+0xb90] ;  /* 0x000b900001037983 */ /* 0x000f220000100800 */
[----:B--2---:R-:W-:-:S02]  /*1c750*/  PRMT R14, RZ, 0x7610, R14 ;  /* 0x00007610ff0e7816 */ /* 0x004fc4000000000e */
[----:B----4-:R-:W-:-:S04]  /*1c760*/  @!P0 LOP3.LUT R3, R3, R2, RZ, 0x3c, !PT ;  /* 0x0000000203038212 */ /* 0x010fc800078e3cff */
[----:B------:R-:W-:-:S04]  /*1c770*/  @!P0 LOP3.LUT R2, R3, R2, RZ, 0x3c, !PT ;  /* 0x0000000203028212 */ /* 0x000fc800078e3cff */
[----:B------:R-:W-:-:S05]  /*1c780*/  @!P0 LOP3.LUT R3, R3, R2, RZ, 0x3c, !PT ;  /* 0x0000000203038212 */ /* 0x000fca00078e3cff */
[----:B------:R-:W2:Y:S04]  /*1c790*/  @!P0 LDG.E.U16 R14, [R2.64] ;  /* 0x00000006020e8981 */ /* 0x000ea8000c1e1500 */
[----:B--2---:R0:W-:Y:S04]  /*1c7a0*/  STL [R1+0x68], R14 ;  /* 0x0000680e01007387 */ /* 0x0041e80000100800 */
[----:B0-----:R-:W2:Y:S01]  /*1c7b0*/  LDL.LU R14, [R1+0x20ac] ;  /* 0x0020ac00010e7983 */ /* 0x001ea20000300800 */
[----:B------:R-:W4:Y:S02]  /*1c7c0*/  LDL R2, [R1+0xb84] ;  /* 0x000b840001027983 */ /* 0x000f240000100800 */
[----:B------:R-:W4:Y:S01]  /*1c7d0*/  LDL R3, [R1+0xb88] ;  /* 0x000b880001037983 */ /* 0x000f220000100800 */
[----:B---3--:R-:W-:-:S02]  /*1c7e0*/  PRMT R15, RZ, 0x7610, R15 ;  /* 0x00007610ff0f7816 */ /* 0x008fc4000000000f */
[----:B----4-:R-:W-:-:S04]  /*1c7f0*/  @!P0 LOP3.LUT R3, R3, R2, RZ, 0x3c, !PT ;  /* 0x0000000203038212 */ /* 0x010fc800078e3cff */
        /* <DEDUP_REMOVED lines=52> */
[----:B------:R-:W-:-:S02]  /*1cb40*/  PRMT R13, RZ, 0x7610, R13 ;  /* 0x00007610ff0d7816 */ /* 0x000fc4000000000d */
[----:B----4-:R-:W-:-:S04]  /*1cb50*/  @!P0 LOP3.LUT R3, R3, R2, RZ, 0x3c, !PT ;  /* 0x0000000203038212 */ /* 0x010fc800078e3cff */
[----:B------:R-:W-:-:S04]  /*1cb60*/  @!P0 LOP3.LUT R2, R3, R2, RZ, 0x3c, !PT ;  /* 0x0000000203028212 */ /* 0x000fc800078e3cff */
[----:B------:R-:W-:-:S05]  /*1cb70*/  @!P0 LOP3.LUT R3, R3, R2, RZ, 0x3c, !PT ;  /* 0x0000000203038212 */ /* 0x000fca00078e3cff */
[----:B------:R0:W4:Y:S04]  /*1cb80*/  @!P0 LDG.E.U16 R13, [R2.64] ;  /* 0x00000006020d8981 */ /* 0x000128000c1e1500 */
[----:B0-----:R-:W2:Y:S04]  /*1cb90*/  LDL R2, [R1+0xad4] ;  /* 0x000ad40001027983 */ /* 0x001ea80000100800 */
[----:B------:R-:W2:Y:S01]  /*1cba0*/  LDL R3, [R1+0xad8] ;  /* 0x000ad80001037983 */ /* 0x000ea20000100800 */
[----:B---3--:R-:W-:Y:S02]  /*1cbb0*/  PRMT R15, RZ, 0x7610, R15 ;  /* 0x00007610ff0f7816 */ /* 0x008fe4000000000f */
[----:B--2---:R-:W-:-:S04]  /*1cbc0*/  @!P0 LOP3.LUT R3, R3, R2, RZ, 0x3c, !PT ;  /* 0x0000000203038212 */ /* 0x004fc800078e3cff */
[----:B------:R-:W-:-:S04]  /*1cbd0*/  @!P0 LOP3.LUT R2, R3, R2, RZ, 0x3c, !PT ;  /* 0x0000000203028212 */ /* 0x000fc800078e3cff */
[----:B------:R-:W-:-:S05]  /*1cbe0*/  @!P0 LOP3.LUT R3, R3, R2, RZ, 0x3c, !PT ;  /* 0x0000000203038212 */ /* 0x000fca00078e3cff */
[----:B------:R-:W2:Y:S04]  /*1cbf0*/  @!P0 LDG.E.U16 R15, [R2.64] ;  /* 0x00000006020f8981 */ /* 0x000ea8000c1e1500 */
[----:B----4-:R0:W-:Y:S04]  /*1cc00*/  STL [R1+0x4c], R13 ;  /* 0x00004c0d01007387 */ /* 0x0101e80000100800 */
[----:B0-----:R-:W3:Y:S04]  /*1cc10*/  LDL R13, [R1+0xa88] ;  /* 0x000a8800010d7983 */ /* 0x001ee80000100800 */
        /* <DEDUP_REMOVED lines=8> */
[----:B------:R-:W4:Y:S04]  /*1cca0*/  @!P0 LDG.E.U16 R14, [R2.64] ;  /* 0x00000006020e8981 */ /* 0x000f28000c1e1500 */
[----:B----4-:R0:W-:Y:S04]  /*1ccb0*/  STL [R1+0x44], R14 ;  /* 0x0000440e01007387 */ /* 0x0101e80000100800 */
[----:B0-----:R-:W4:Y:S01]  /*1ccc0*/  LDL.LU R14, [R1+0x208c] ;  /* 0x00208c00010e7983 */ /* 0x001f220000300800 */
[----:B------:R-:W3:Y:S02]  /*1ccd0*/  LDL R2, [R1+0xac4] ;  /* 0x000ac40001027983 */ /* 0x000ee40000100800 */
[----:B------:R-:W3:Y:S01]  /*1cce0*/  LDL R3, [R1+0xac8] ;  /* 0x000ac80001037983 */ /* 0x000ee20000100800 */
[----:B--2---:R-:W-:-:S02]  /*1ccf0*/  PRMT R15, RZ, 0x7610, R15 ;  /* 0x00007610ff0f7816 */ /* 0x004fc4000000000f */
[----:B---3--:R-:W-:-:S04]  /*1cd00*/  @!P0 LOP3.LUT R3, R3, R2, RZ, 0x3c, !PT ;  /* 0x0000000203038212 */ /* 0x008fc800078e3cff */
        /* <DEDUP_REMOVED lines=16> */
[----:B------:R-:W-:-:S02]  /*1ce10*/  PRMT R0, RZ, 0x7610, R0 ;  /* 0x00007610ff007816 */ /* 0x000fc40000000000 */
[----:B----4-:R-:W-:-:S04]  /*1ce20*/  @!P0 LOP3.LUT R3, R3, R2, RZ, 0x3c, !PT ;  /* 0x0000000203038212 */ /* 0x010fc800078e3cff */
[----:B------:R-:W-:-:S04]  /*1ce30*/  @!P0 LOP3.LUT R2, R3, R2, RZ, 0x3c, !PT ;  /* 0x0000000203028212 */ /* 0x000fc800078e3cff */
[----:B------:R-:W-:-:S05]  /*1ce40*/  @!P0 LOP3.LUT R3, R3, R2, RZ, 0x3c, !PT ;  /* 0x0000000203038212 */ /* 0x000fca00078e3cff */
[----:B------:R0:W4:Y:S04]  /*1ce50*/  @!P0 LDG.E.U16 R0, [R2.64] ;  /* 0x0000000602008981 */ /* 0x000128000c1e1500 */
[----:B0-----:R-:W3:Y:S01]  /*1ce60*/  LDL R3, [R1+0xa84] ;  /* 0x000a840001037983 */ /* 0x001ee20000100800 */
[----:B--2---:R-:W-:Y:S01]  /*1ce70*/  PRMT R15, RZ, 0x7610, R15 ;  /* 0x00007610ff0f7816 */ /* 0x004fe2000000000f */
[----:B------:R-:W-:-:S05]  /*1ce80*/  @!P0 IMAD.MOV.U32 R2, RZ, RZ, R13 ;  /* 0x000000ffff028224 */ /* 0x000fca00078e000d */
[----:B---3--:R-:W2:Y:S04]  /*1ce90*/  @!P0 LDG.E.U16 R15, [R2.64] ;  /* 0x00000006020f8981 */ /* 0x008ea8000c1e1500 */
[----:B----4-:R-:W-:Y:S01]  /*1cea0*/  STL [R1+0x2054], R0 ;  /* 0x0020540001007387 */ /* 0x010fe20000100800 */
[----:B------:R-:W3:Y:S03]  /*1ceb0*/  LDL R13, [R1+0xa18] ;  /* 0x000a1800010d7983 */ /* 0x000ee60000100800 */
        /* <DEDUP_REMOVED lines=11> */
[----:B------:R-:W2:Y:S02]  /*1cf70*/  LDL R2, [R1+0xa4c] ;  /* 0x000a4c0001027983 */ /* 0x000ea40000100800 */
        /* <DEDUP_REMOVED lines=8> */
[----:B----4-:R-:W-:Y:S02]  /*1d000*/  PRMT R14, RZ, 0x7610, R14 ;  /* 0x00007610ff0e7816 */ /* 0x010fe4000000000e */
[----:B--2---:R-:W-:-:S04]  /*1d010*/  @!P0 LOP3.LUT R3, R3, R2, RZ, 0x3c, !PT ;  /* 0x0000000203038212 */ /* 0x004fc800078e3cff */
[----:B------:R-:W-:-:S04]  /*1d020*/  @!P0 LOP3.LUT R2, R3, R2, RZ, 0x3c, !PT ;  /* 0x0000000203028212 */ /* 0x000fc800078e3cff */
[----:B------:R-:W-:Y:S01]  /*1d030*/  @!P0 LOP3.LUT R3, R3, R2, RZ, 0x3c, !PT ;  /* 0x0000000203038212 */ /* 0x000fe200078e3cff */
[----:B------:R0:W-:Y:S04]  /*1d040*/  STL [R1+0x2c], R5 ;  /* 0x00002c0501007387 */ /* 0x0001e80000100800 */
[----:B------:R1:W2:Y:S01]  /*1d050*/  @!P0 LDG.E.U16 R14, [R2.64] ;  /* 0x00000006020e8981 */ /* 0x0002a2000c1e1500 */
[----:B------:R-:W-:-:S03]  /*1d060*/  PRMT R26, RZ, 0x7610, R26 ;  /* 0x00007610ff1a7816 */ /* 0x000fc6000000001a */
[----:B0-----:R-:W4:Y:S04]  /*1d070*/  LDL R5, [R1+0xa08] ;  /* 0x000a080001057983 */ /* 0x001f280000100800 */
[----:B-1----:R-:W2:Y:S04]  /*1d080*/  LDL R2, [R1+0xa1c] ;  /* 0x000a1c0001027983 */ /* 0x002ea80000100800 */
[----:B------:R-:W2:Y:S02]  /*1d090*/  LDL R3, [R1+0xa20] ;  /* 0x000a200001037983 */ /* 0x000ea40000100800 */
[----:B--2---:R-:W-:-:S04]  /*1d0a0*/  @!P0 LOP3.LUT R3, R3, R2, RZ, 0x3c, !PT ;  /* 0x0000000203038212 */ /* 0x004fc800078e3cff */
[----:B------:R-:W-:-:S04]  /*1d0b0*/  @!P0 LOP3.LUT R2, R3, R2, RZ, 0x3c, !PT ;  /* 0x0000000203028212 */ /* 0x000fc800078e3cff */
[----:B------:R-:W-:-:S05]  /*1d0c0*/  @!P0 LOP3.LUT R3, R3, R2, RZ, 0x3c, !PT ;  /* 0x0000000203038212 */ /* 0x000fca00078e3cff */
[----:B------:R-:W2:Y:S04]  /*1d0d0*/  @!P0 LDG.E.U16 R26, [R2.64] ;  /* 0x00000006021a8981 */ /* 0x000ea8000c1e1500 */
[----:B------:R0:W-:Y:S04]  /*1d0e0*/  STL [R1+0x28], R14 ;  /* 0x0000280e01007387 */ /* 0x0001e80000100800 */
[----:B0-----:R-:W3:Y:S04]  /*1d0f0*/  LDL R14, [R1+0x9e0] ;  /* 0x0009e000010e7983 */ /* 0x001ee80000100800 */
[----:B--2---:R0:W-:Y:S04]  /*1d100*/  STL [R1+0x24], R26 ;  /* 0x0000241a01007387 */ /* 0x0041e80000100800 */
[----:B0-----:R-:W2:Y:S01]  /*1d110*/  LDL.LU R26, [R1+0x2078] ;  /* 0x00207800011a7983 */ /* 0x001ea20000300800 */
[----:B------:R-:W2:Y:S01]  /*1d120*/  LDL R3, [R1+0xa14] ;  /* 0x000a140001037983 */ /* 0x000ea20000100800 */
[----:B------:R-:W-:Y:S01]  /*1d130*/  PRMT R15, RZ, 0x7610, R15 ;  /* 0x00007610ff0f7816 */ /* 0x000fe2000000000f */
[----:B---3--:R-:W-:-:S02]  /*1d140*/  @!P0 IMAD.MOV.U32 R2, RZ, RZ, R13 ;  /* 0x000000ffff028224 */ /* 0x008fc400078e000d */
[----:B------:R-:W3:Y:S04]  /*1d150*/  LDL R13, [R1+0x9d8] ;  /* 0x0009d800010d7983 */ /* 0x000ee80000100800 */
[----:B--2---:R-:W2:Y:S04]  /*1d160*/  @!P0 LDG.E.U16 R15, [R2.64] ;  /* 0x00000006020f8981 */ /* 0x004ea8000c1e1500 */
[----:B--2---:R0:W-:Y:S04]  /*1d170*/  STL [R1+0x20], R15 ;  /* 0x0000200f01007387 */ /* 0x0041e80000100800 */
[----:B0-----:R-:W2:Y:S01]  /*1d180*/  LDL.LU R15, [R1+0x2074] ;  /* 0x00207400010f7983 */ /* 0x001ea20000300800 */
[----:B------:R-:W2:Y:S02]  /*1d190*/  LDL R2, [R1+0xa0c] ;  /* 0x000a0c0001027983 */ /* 0x000ea40000100800 */
[----:B------:R-:W2:Y:S01]  /*1d1a0*/  LDL R3, [R1+0xa10] ;  /* 0x000a100001037983 */ /* 0x000ea20000100800 */
[----:B------:R-:W-:-:S02]  /*1d1b0*/  PRMT R12, RZ, 0x7610, R12 ;  /* 0x00007610ff0c7816 */ /* 0x000fc4000000000c */
[----:B--2---:R-:W-:-:S04]  /*1d1c0*/  @!P0 LOP3.LUT R3, R3, R2, RZ, 0x3c, !PT ;  /* 0x0000000203038212 */ /* 0x004fc800078e3cff */
[----:B------:R-:W-:-:S04]  /*1d1d0*/  @!P0 LOP3.LUT R2, R3, R2, RZ, 0x3c, !PT ;  /* 0x0000000203028212 */ /* 0x000fc800078e3cff */
[----:B------:R-:W-:-:S05]  /*1d1e0*/  @!P0 LOP3.LUT R3, R3, R2, RZ, 0x3c, !PT ;  /* 0x0000000203038212 */ /* 0x000fca00078e3cff */
[----:B------:R0:W2:Y:S04]  /*1d1f0*/  @!P0 LDG.E.U16 R12, [R2.64] ;  /* 0x00000006020c8981 */ /* 0x0000a8000c1e1500 */
[----:B0-----:R-:W3:Y:S01]  /*1d200*/  LDL R3, [R1+0xa04] ;  /* 0x000a040001037983 */ /* 0x001ee20000100800 */
[----:B------:R-:W-:Y:S01]  /*1d210*/  PRMT R4, RZ, 0x7610, R4 ;  /* 0x00007610ff047816 */ /* 0x000fe20000000004 */
[----:B----4-:R-:W-:Y:S02]  /*1d220*/  @!P0 IMAD.MOV.U32 R2, RZ, RZ, R5 ;  /* 0x000000ffff028224 */ /* 0x010fe400078e0005 */
[----:B--2---:R0:W-:Y:S01]  /*1d230*/  STL [R1+0x1c], R12 ;  /* 0x00001c0c01007387 */ /* 0x0041e20000100800 */
[----:B------:R-:W-:Y:S01]  /*1d240*/  PRMT R10, RZ, 0x7610, R10 ;  /* 0x00007610ff0a7816 */ /* 0x000fe2000000000a */
[----:B------:R-:W2:Y:S02]  /*1d250*/  LDL R5, [R1+0x9c4] ;  /* 0x0009c40001057983 */ /* 0x000ea40000100800 */
[----:B---3--:R1:W3:Y:S04]  /*1d260*/  @!P0 LDG.E.U16 R4, [R2.64] ;  /* 0x0000000602048981 */ /* 0x0082e8000c1e1500 */
[----:B0-----:R-:W4:Y:S04]  /*1d270*/  LDL R12, [R1+0x9d0] ;  /* 0x0009d000010c7983 */ /* 0x001f280000100800 */
[----:B-1----:R-:W2:Y:S01]  /*1d280*/  LDL R3, [R1+0x9dc] ;  /* 0x0009dc0001037983 */ /* 0x002ea20000100800 */
[----:B------:R-:W-:-:S03]  /*1d290*/  @!P0 IMAD.MOV.U32 R2, RZ, RZ, R14 ;  /* 0x000000ffff028224 */ /* 0x000fc600078e000e */
[----:B---3--:R0:W-:Y:S01]  /*1d2a0*/  STL [R1+0x18], R4 ;  /* 0x0000180401007387 */ /* 0x0081e20000100800 */
[----:B------:R-:W-:Y:S01]  /*1d2b0*/  PRMT R7, RZ, 0x7610, R7 ;  /* 0x00007610ff077816 */ /* 0x000fe20000000007 */
[----:B------:R-:W3:Y:S02]  /*1d2c0*/  LDL R14, [R1+0x99c] ;  /* 0x00099c00010e7983 */ /* 0x000ee40000100800 */
[----:B--2---:R1:W2:Y:S04]  /*1d2d0*/  @!P0 LDG.E.U16 R10, [R2.64] ;  /* 0x00000006020a8981 */ /* 0x0042a8000c1e1500 */
[----:B0-----:R-:W3:Y:S04]  /*1d2e0*/  LDL R4, [R1+0x9c8] ;  /* 0x0009c80001047983 */ /* 0x001ee80000100800 */
[----:B-1----:R-:W3:Y:S01]  /*1d2f0*/  LDL R3, [R1+0x9d4] ;  /* 0x0009d40001037983 */ /* 0x002ee20000100800 */
[----:B------:R-:W-:-:S03]  /*1d300*/  @!P0 IMAD.MOV.U32 R2, RZ, RZ, R13 ;  /* 0x000000ffff028224 */ /* 0x000fc600078e000d */
[----:B--2---:R0:W-:Y:S01]  /*1d310*/  STL [R1+0x14], R10 ;  /* 0x0000140a01007387 */ /* 0x0041e20000100800 */
[----:B------:R-:W-:Y:S01]  /*1d320*/  PRMT R11, RZ, 0x7610, R11 ;  /* 0x00007610ff0b7816 */ /* 0x000fe2000000000b */
[----:B------:R-:W2:Y:S02]  /*1d330*/  LDL R13, [R1+0x994] ;  /* 0x00099400010d7983 */ /* 0x000ea40000100800 */
[----:B---3--:R1:W3:Y:S04]  /*1d340*/  @!P0 LDG.E.U16 R7, [R2.64] ;  /* 0x0000000602078981 */ /* 0x0082e8000c1e1500 */
[----:B0-----:R-:W2:Y:S04]  /*1d350*/  LDL R10, [R1+0x9a0] ;  /* 0x0009a000010a7983 */ /* 0x001ea80000100800 */
[----:B-1----:R-:W2:Y:S01]  /*1d360*/  LDL R3, [R1+0x9cc] ;  /* 0x0009cc0001037983 */ /* 0x002ea20000100800 */
[----:B----4-:R-:W-:-:S05]  /*1d370*/  @!P0 IMAD.MOV.U32 R2, RZ, RZ, R12 ;  /* 0x000000ffff028224 */ /* 0x010fca00078e000c */
[----:B--2---:R0:W2:Y:S04]  /*1d380*/  @!P0 LDG.E.U16 R11, [R2.64] ;  /* 0x00000006020b8981 */ /* 0x0040a8000c1e1500 */
[----:B---3--:R1:W-:Y:S01]  /*1d390*/  STL [R1+0x10], R7 ;  /* 0x0000100701007387 */ /* 0x0083e20000100800 */
[----:B------:R-:W3:Y:S03]  /*1d3a0*/  LDL R12, [R1+0x98c] ;  /* 0x00098c00010c7983 */ /* 0x000ee60000100800 */
[----:B-1----:R-:W4:Y:S01]  /*1d3b0*/  LDL R7, [R1+0x998] ;  /* 0x0009980001077983 */ /* 0x002f220000100800 */
[----:B------:R-:W-:Y:S01]  /*1d3c0*/  PRMT R15, RZ, 0x7610, R15 ;  /* 0x00007610ff0f7816 */ /* 0x000fe2000000000f */
[----:B0-----:R-:W-:-:S02]  /*1d3d0*/  @!P0 IMAD.MOV.U32 R2, RZ, RZ, R4 ;  /* 0x000000ffff028224 */ /* 0x001fc400078e0004 */
[----:B------:R-:W-:Y:S01]  /*1d3e0*/  @!P0 IMAD.MOV.U32 R3, RZ, RZ, R5 ;  /* 0x000000ffff038224 */ /* 0x000fe200078e0005 */
[----:B------:R-:W-:-:S04]  /*1d3f0*/  PRMT R0, RZ, 0x7610, R0 ;  /* 0x00007610ff007816 */ /* 0x000fc80000000000 */
[----:B------:R0:W3:Y:S04]  /*1d400*/  @!P0 LDG.E.U16 R15, [R2.64] ;  /* 0x00000006020f8981 */ /* 0x0000e8000c1e1500 */
[----:B--2---:R1:W-:Y:S01]  /*1d410*/  STL [R1+0xc], R11 ;  /* 0x00000c0b01007387 */ /* 0x0043e20000100800 */
[----:B0-----:R-:W-:Y:S02]  /*1d420*/  @!P0 IMAD.MOV.U32 R2, RZ, RZ, R10 ;  /* 0x000000ffff028224 */ /* 0x001fe400078e000a */
[----:B------:R-:W-:Y:S01]  /*1d430*/  @!P0 IMAD.MOV.U32 R3, RZ, RZ, R14 ;  /* 0x000000ffff038224 */ /* 0x000fe200078e000e */
[----:B------:R-:W-:Y:S02]  /*1d440*/  PRMT R6, RZ, 0x7610, R6 ;  /* 0x00007610ff067816 */ /* 0x000fe40000000006 */
[----:B------:R-:W-:Y:S01]  /*1d450*/  PRMT R29, RZ, 0x7610, R29 ;  /* 0x00007610ff1d7816 */ /* 0x000fe2000000001d */
[----:B------:R-:W2:Y:S04]  /*1d460*/  LDL R5, [R1+0x984] ;  /* 0x0009840001057983 */ /* 0x000ea80000100800 */
[----:B------:R4:W2:Y:S04]  /*1d470*/  @!P0 LDG.E.U16 R0, [R2.64] ;  /* 0x0000000602008981 */ /* 0x0008a8000c1e1500 */
[----:B------:R-:W2:Y:S04]  /*1d480*/  LDL R4, [R1+0x988] ;  /* 0x0009880001047983 */ /* 0x000ea80000100800 */
[----:B-1----:R-:W2:Y:S04]  /*1d490*/  LDL R11, [R1+0x990] ;  /* 0x00099000010b7983 */ /* 0x002ea80000100800 */
[----:B------:R-:W2:Y:S01]  /*1d4a0*/  LDL R10, [R1+0x95c] ;  /* 0x00095c00010a7983 */ /* 0x000ea20000100800 */
[----:B----4-:R-:W-:-:S02]  /*1d4b0*/  @!P0 IMAD.MOV.U32 R2, RZ, RZ, R7 ;  /* 0x000000ffff028224 */ /* 0x010fc400078e0007 */
[----:B------:R-:W-:-:S05]  /*1d4c0*/  @!P0 IMAD.MOV.U32 R3, RZ, RZ, R13 ;  /* 0x000000ffff038224 */ /* 0x000fca00078e000d */
[----:B------:R3:W4:Y:S02]  /*1d4d0*/  @!P0 LDG.E.U16 R6, [R2.64] ;  /* 0x0000000602068981 */ /* 0x000724000c1e1500 */
[----:B---3--:R-:W-:Y:S02]  /*1d4e0*/  @!P0 IMAD.MOV.U32 R3, RZ, RZ, R12 ;  /* 0x000000ffff038224 */ /* 0x008fe400078e000c */
[----:B--2---:R-:W-:-:S05]  /*1d4f0*/  @!P0 IMAD.MOV.U32 R2, RZ, RZ, R11 ;  /* 0x000000ffff028224 */ /* 0x004fca00078e000b */
[----:B------:R0:W2:Y:S04]  /*1d500*/  @!P0 LDG.E.U16 R29, [R2.64] ;  /* 0x00000006021d8981 */ /* 0x0000a8000c1e1500 */
[----:B------:R1:W-:Y:S01]  /*1d510*/  STL [R1+0x4], R0 ;  /* 0x0000040001007387 */ /* 0x0003e20000100800 */
[----:B------:R-:W3:Y:S03]  /*1d520*/  LDL R7, [R1+0x954] ;  /* 0x0009540001077983 */ /* 0x000ee60000100800 */
[----:B-1----:R-:W3:Y:S01]  /*1d530*/  LDL R0, [R1+0x960] ;  /* 0x0009600001007983 */ /* 0x002ee20000100800 */
[----:B----4-:R1:W-:Y:S01]  /*1d540*/  STL [R1], R6 ;  /* 0x0000000601007387 */ /* 0x0103e20000100800 */
[----:B------:R-:W-:Y:S01]  /*1d550*/  PRMT R28, RZ, 0x7610, R28 ;  /* 0x00007610ff1c7816 */ /* 0x000fe2000000001c */
[----:B0-----:R-:W-:-:S02]  /*1d560*/  @!P0 IMAD.MOV.U32 R2, RZ, RZ, R4 ;  /* 0x000000ffff028224 */ /* 0x001fc400078e0004 */
[----:B------:R-:W-:-:S05]  /*1d570*/  @!P0 IMAD.MOV.U32 R3, RZ, RZ, R5 ;  /* 0x000000ffff038224 */ /* 0x000fca00078e0005 */
[----:B------:R0:W4:Y:S04]  /*1d580*/  @!P0 LDG.E.U16 R28, [R2.64] ;  /* 0x00000006021c8981 */ /* 0x000128000c1e1500 */
[----:B-1----:R-:W4:Y:S04]  /*1d590*/  LDL R6, [R1+0x958] ;  /* 0x0009580001067983 */ /* 0x002f280000100800 */
[----:B--2---:R-:W-:Y:S01]  /*1d5a0*/  STL [R1+0x2058], R29 ;  /* 0x0020581d01007387 */ /* 0x004fe20000100800 */
[----:B------:R-:W2:Y:S02]  /*1d5b0*/  LDL R5, [R1+0x91c] ;  /* 0x00091c0001057983 */ /* 0x000ea40000100800 */
[----:B------:R-:W2:Y:S01]  /*1d5c0*/  LDL R4, [R1+0x920] ;  /* 0x0009200001047983 */ /* 0x000ea20000100800 */
[----:B------:R-:W-:Y:S01]  /*1d5d0*/  PRMT R27, RZ, 0x7610, R27 ;  /* 0x00007610ff1b7816 */ /* 0x000fe2000000001b */
[----:B0-----:R-:W-:-:S02]  /*1d5e0*/  @!P0 IMAD.MOV.U32 R3, RZ, RZ, R10 ;  /* 0x000000ffff038224 */ /* 0x001fc400078e000a */
[----:B---3--:R-:W-:Y:S01]  /*1d5f0*/  @!P0 IMAD.MOV.U32 R2, RZ, RZ, R0 ;  /* 0x000000ffff028224 */ /* 0x008fe200078e0000 */
[----:B------:R-:W-:-:S04]  /*1d600*/  PRMT R26, RZ, 0x7610, R26 ;  /* 0x00007610ff1a7816 */ /* 0x000fc8000000001a */
[----:B------:R4:W3:Y:S01]  /*1d610*/  @!P0 LDG.E.U16 R27, [R2.64] ;  /* 0x00000006021b8981 */ /* 0x0008e2000c1e1500 */
[----:B------:R-:W-:Y:S01]  /*1d620*/  PRMT R20, RZ, 0x7610, R20 ;  /* 0x00007610ff147816 */ /* 0x000fe20000000014 */
[----:B----4-:R-:W-:Y:S02]  /*1d630*/  @!P0 IMAD.MOV.U32 R2, RZ, RZ, R6 ;  /* 0x000000ffff028224 */ /* 0x010fe400078e0006 */
[----:B------:R-:W-:-:S05]  /*1d640*/  @!P0 IMAD.MOV.U32 R3, RZ, RZ, R7 ;  /* 0x000000ffff038224 */ /* 0x000fca00078e0007 */
[----:B------:R-:W4:Y:S04]  /*1d650*/  @!P0 LDG.E.U16 R26, [R2.64] ;  /* 0x00000006021a8981 */ /* 0x000f28000c1e1500 */
[----:B------:R-:W-:Y:S01]  /*1d660*/  STL [R1+0x205c], R28 ;  /* 0x00205c1c01007387 */ /* 0x000fe20000100800 */
[----:B------:R-:W4:Y:S02]  /*1d670*/  LDL R14, [R1+0x8dc] ;  /* 0x0008dc00010e7983 */ /* 0x000f240000100800 */
[----:B------:R-:W4:Y:S01]  /*1d680*/  LDL R0, [R1+0x8e0] ;  /* 0x0008e00001007983 */ /* 0x000f220000100800 */
[----:B--2---:R0:W2:Y:S04]  /*1d690*/  @!P0 LDG.E.U16 R20, [R4.64] ;  /* 0x0000000604148981 */ /* 0x0040a8000c1e1500 */
[----:B---3--:R-:W-:Y:S01]  /*1d6a0*/  STL [R1+0x2068], R27 ;  /* 0x0020681b01007387 */ /* 0x008fe20000100800 */
[----:B------:R-:W3:Y:S02]  /*1d6b0*/  LDL R7, [R1+0x89c] ;  /* 0x00089c0001077983 */ /* 0x000ee40000100800 */
[----:B------:R1:W-:Y:S02]  /*1d6c0*/  STL [R1+0x8], R15 ;  /* 0x0000080f01007387 */ /* 0x0003e40000100800 */
[----:B------:R-:W3:Y:S01]  /*1d6d0*/  LDL R6, [R1+0x8a0] ;  /* 0x0008a00001067983 */ /* 0x000ee20000100800 */
[----:B------:R-:W3:Y:S04]  /*1d6e0*/  LDL R13, [R1+0x868] ;  /* 0x00086800010d7983 */ /* 0x000ee80000100800 */
[----:B------:R-:W3:Y:S04]  /*1d6f0*/  LDL R12, [R1+0xbf8] ;  /* 0x000bf800010c7983 */ /* 0x000ee80000100800 */
[----:B----4-:R-:W-:Y:S01]  /*1d700*/  STL [R1+0x206c], R26 ;  /* 0x00206c1a01007387 */ /* 0x010fe20000100800 */
[----:B------:R-:W4:Y:S02]  /*1d710*/  LDL R11, [R1+0xbfc] ;  /* 0x000bfc00010b7983 */ /* 0x000f240000100800 */
[----:B------:R-:W4:Y:S02]  /*1d720*/  LDL R10, [R1+0xc28] ;  /* 0x000c2800010a7983 */ /* 0x000f240000100800 */
[----:B0-----:R-:W-:-:S02]  /*1d730*/  @!P0 IMAD.MOV.U32 R4, RZ, RZ, R0 ;  /* 0x000000ffff048224 */ /* 0x001fc400078e0000 */
[----:B------:R-:W-:Y:S01]  /*1d740*/  @!P0 IMAD.MOV.U32 R5, RZ, RZ, R14 ;  /* 0x000000ffff058224 */ /* 0x000fe200078e000e */
[----:B--2---:R0:W-:Y:S01]  /*1d750*/  STL [R1+0x2070], R20 ;  /* 0x0020701401007387 */ /* 0x0041e20000100800 */
[----:B------:R-:W2:Y:S02]  /*1d760*/  LDL R14, [R1+0x94c] ;  /* 0x00094c00010e7983 */ /* 0x000ea40000100800 */
[----:B------:R-:W2:Y:S01]  /*1d770*/  LDL R0, [R1+0x950] ;  /* 0x0009500001007983 */ /* 0x000ea20000100800 */
[----:B------:R-:W-:Y:S02]  /*1d780*/  PRMT R2, RZ, 0x7610, R2 ;  /* 0x00007610ff027816 */ /* 0x000fe40000000002 */
[----:B------:R-:W-:Y:S02]  /*1d790*/  PRMT R3, RZ, 0x7610, R3 ;  /* 0x00007610ff037816 */ /* 0x000fe40000000003 */
[----:B------:R-:W-:Y:S01]  /*1d7a0*/  PRMT R22, RZ, 0x7610, R22 ;  /* 0x00007610ff167816 */ /* 0x000fe20000000016 */
[----:B-1----:R-:W2:Y:S04]  /*1d7b0*/  LDL R15, [R1+0x918] ;  /* 0x00091800010f7983 */ /* 0x002ea80000100800 */
[----:B------:R1:W2:Y:S04]  /*1d7c0*/  @!P0 LDG.E.U16 R2, [R4.64] ;  /* 0x0000000604028981 */ /* 0x0002a8000c1e1500 */
[----:B0-----:R-:W2:Y:S01]  /*1d7d0*/  LDL R20, [R1+0x914] ;  /* 0x0009140001147983 */ /* 0x001ea20000100800 */
[----:B-1----:R-:W-:-:S03]  /*1d7e0*/  PRMT R4, RZ, 0x7610, R4 ;  /* 0x00007610ff047816 */ /* 0x002fc60000000004 */
[----:B---3--:R0:W3:Y:S01]  /*1d7f0*/  @!P0 LDG.E.U16 R3, [R6.64] ;  /* 0x0000000606038981 */ /* 0x0080e2000c1e1500 */
[----:B------:R-:W-:Y:S01]  /*1d800*/  PRMT R5, RZ, 0x7610, R5 ;  /* 0x00007610ff057816 */ /* 0x000fe20000000005 */
[----:B0-----:R-:W-:Y:S02]  /*1d810*/  @!P0 IMAD.MOV.U32 R6, RZ, RZ, R12 ;  /* 0x000000ffff068224 */ /* 0x001fe400078e000c */
[----:B------:R-:W-:Y:S01]  /*1d820*/  @!P0 IMAD.MOV.U32 R7, RZ, RZ, R13 ;  /* 0x000000ffff078224 */ /* 0x000fe200078e000d */
[----:B------:R-:W3:Y:S04]  /*1d830*/  LDL R12, [R1+0x8d8] ;  /* 0x0008d800010c7983 */ /* 0x000ee80000100800 */
[----:B------:R-:W3:Y:S04]  /*1d840*/  LDL R13, [R1+0x8d4] ;  /* 0x0008d400010d7983 */ /* 0x000ee80000100800 */
[----:B------:R4:W3:Y:S02]  /*1d850*/  @!P0 LDG.E.U16 R4, [R6.64] ;  /* 0x0000000606048981 */ /* 0x0008e4000c1e1500 */
[----:B----4-:R-:W-:-:S02]  /*1d860*/  @!P0 IMAD.MOV.U32 R6, RZ, RZ, R10 ;  /* 0x000000ffff068224 */ /* 0x010fc400078e000a */
[----:B------:R-:W-:Y:S01]  /*1d870*/  @!P0 IMAD.MOV.U32 R7, RZ, RZ, R11 ;  /* 0x000000ffff078224 */ /* 0x000fe200078e000b */
[----:B------:R-:W4:Y:S04]  /*1d880*/  LDL R10, [R1+0x898] ;  /* 0x00089800010a7983 */ /* 0x000f280000100800 */
[----:B------:R-:W4:Y:S04]  /*1d890*/  LDL R11, [R1+0x894] ;  /* 0x00089400010b7983 */ /* 0x000f280000100800 */
[----:B------:R2:W4:Y:S02]  /*1d8a0*/  @!P0 LDG.E.U16 R5, [R6.64] ;  /* 0x0000000606058981 */ /* 0x000524000c1e1500 */
[----:B--2---:R-:W-:-:S02]  /*1d8b0*/  @!P0 IMAD.MOV.U32 R7, RZ, RZ, R14 ;  /* 0x000000ffff078224 */ /* 0x004fc400078e000e */
[----:B------:R-:W-:Y:S01]  /*1d8c0*/  @!P0 IMAD.MOV.U32 R6, RZ, RZ, R0 ;  /* 0x000000ffff068224 */ /* 0x000fe200078e0000 */
[----:B------:R-:W2:Y:S01]  /*1d8d0*/  LDL R14, [R1+0x864] ;  /* 0x00086400010e7983 */ /* 0x000ea20000100800 */
[----:B------:R-:W-:-:S03]  /*1d8e0*/  PRMT R18, RZ, 0x7610, R18 ;  /* 0x00007610ff127816 */ /* 0x000fc60000000012 */
[----:B------:R-:W2:Y:S04]  /*1d8f0*/  LDL R0, [R1+0xc00] ;  /* 0x000c000001007983 */ /* 0x000ea80000100800 */
[----:B------:R0:W2:Y:S02]  /*1d900*/  @!P0 LDG.E.U16 R22, [R6.64] ;  /* 0x0000000606168981 */ /* 0x0000a4000c1e1500 */
[----:B0-----:R-:W-:Y:S02]  /*1d910*/  @!P0 IMAD.MOV.U32 R6, RZ, RZ, R15 ;  /* 0x000000ffff068224 */ /* 0x001fe400078e000f */
[----:B------:R-:W-:-:S05]  /*1d920*/  @!P0 IMAD.MOV.U32 R7, RZ, RZ, R20 ;  /* 0x000000ffff078224 */ /* 0x000fca00078e0014 */
[----:B------:R3:W4:Y:S02]  /*1d930*/  @!P0 LDG.E.U16 R18, [R6.64] ;  /* 0x0000000606128981 */ /* 0x000724000c1e1500 */
[----:B---3--:R-:W-:Y:S02]  /*1d940*/  @!P0 IMAD.MOV.U32 R6, RZ, RZ, R12 ;  /* 0x000000ffff068224 */ /* 0x008fe400078e000c */
[----:B------:R-:W-:Y:S01]  /*1d950*/  @!P0 IMAD.MOV.U32 R7, RZ, RZ, R13 ;  /* 0x000000ffff078224 */ /* 0x000fe200078e000d */
[----:B--2---:R0:W-:Y:S01]  /*1d960*/  STL [R1+0x2060], R22 ;  /* 0x0020601601007387 */ /* 0x0041e20000100800 */
[----:B------:R-:W2:Y:S02]  /*1d970*/  LDL R26, [R1+0xc04] ;  /* 0x000c0400011a7983 */ /* 0x000ea40000100800 */
[----:B------:R-:W3:Y:S02]  /*1d980*/  LDL R20, [R1+0xc24] ;  /* 0x000c240001147983 */ /* 0x000ee40000100800 */
[----:B------:R-:W3:Y:S01]  /*1d990*/  LDL R13, [R1+0x90c] ;  /* 0x00090c00010d7983 */ /* 0x000ee20000100800 */
[----:B------:R-:W3:Y:S01]  /*1d9a0*/  LDL R12, [R1+0x910] ;  /* 0x00091000010c7983 */ /* 0x000ee20000100800 */
[----:B------:R-:W-:-:S02]  /*1d9b0*/  PRMT R9, RZ, 0x7610, R9 ;  /* 0x00007610ff097816 */ /* 0x000fc40000000009 */
[----:B------:R-:W-:Y:S01]  /*1d9c0*/  PRMT R8, RZ, 0x7610, R8 ;  /* 0x00007610ff087816 */ /* 0x000fe20000000008 */
[----:B------:R-:W3:Y:S04]  /*1d9d0*/  LDL R15, [R1+0x8d0] ;  /* 0x0008d000010f7983 */ /* 0x000ee80000100800 */
[----:B0-----:R-:W3:Y:S04]  /*1d9e0*/  LDL R22, [R1+0x8cc] ;  /* 0x0008cc0001167983 */ /* 0x001ee80000100800 */
[----:B------:R0:W3:Y:S04]  /*1d9f0*/  @!P0 LDG.E.U16 R9, [R6.64] ;  /* 0x0000000606098981 */ /* 0x0000e8000c1e1500 */
[----:B----4-:R1:W4:Y:S01]  /*1da00*/  @!P0 LDG.E.U16 R8, [R10.64] ;  /* 0x000000060a088981 */ /* 0x010322000c1e1500 */
[----:B------:R-:W-:-:S02]  /*1da10*/  PRMT R16, RZ, 0x7610, R16 ;  /* 0x00007610ff107816 */ /* 0x000fc40000000010 */
[----:B0-----:R-:W-:Y:S01]  /*1da20*/  PRMT R7, RZ, 0x7610, R7 ;  /* 0x00007610ff077816 */ /* 0x001fe20000000007 */
[----:B-1----:R-:W-:Y:S02]  /*1da30*/  @!P0 IMAD.MOV.U32 R11, RZ, RZ, R14 ;  /* 0x000000ffff0b8224 */ /* 0x002fe400078e000e */
[----:B------:R-:W-:Y:S01]  /*1da40*/  @!P0 IMAD.MOV.U32 R10, RZ, RZ, R0 ;  /* 0x000000ffff0a8224 */ /* 0x000fe200078e0000 */
[----:B------:R-:W4:Y:S04]  /*1da50*/  LDL R14, [R1+0x88c] ;  /* 0x00088c00010e7983 */ /* 0x000f280000100800 */
[----:B------:R-:W4:Y:S04]  /*1da60*/  LDL R0, [R1+0x890] ;  /* 0x0008900001007983 */ /* 0x000f280000100800 */
[----:B------:R2:W4:Y:S02]  /*1da70*/  @!P0 LDG.E.U16 R7, [R10.64] ;  /* 0x000000060a078981 */ /* 0x000524000c1e1500 */
[----:B--2---:R-:W-:-:S02]  /*1da80*/  @!P0 IMAD.MOV.U32 R11, RZ, RZ, R26 ;  /* 0x000000ffff0b8224 */ /* 0x004fc400078e001a */
[----:B---3--:R-:W-:Y:S01]  /*1da90*/  @!P0 IMAD.MOV.U32 R10, RZ, RZ, R20 ;  /* 0x000000ffff0a8224 */ /* 0x008fe200078e0014 */
[----:B------:R-:W2:Y:S04]  /*1daa0*/  LDL R26, [R1+0x860] ;  /* 0x00086000011a7983 */ /* 0x000ea80000100800 */
[----:B------:R-:W3:Y:S04]  /*1dab0*/  LDL R20, [R1+0xc08] ;  /* 0x000c080001147983 */ /* 0x000ee80000100800 */
[----:B------:R0:W3:Y:S01]  /*1dac0*/  @!P0 LDG.E.U16 R16, [R12.64] ;  /* 0x000000060c108981 */ /* 0x0000e2000c1e1500 */
[----:B------:R-:W-:-:S06]  /*1dad0*/  PRMT R6, RZ, 0x7610, R6 ;  /* 0x00007610ff067816 */ /* 0x000fcc0000000006 */
[----:B------:R1:W3:Y:S01]  /*1dae0*/  @!P0 LDG.E.U16 R6, [R10.64] ;  /* 0x000000060a068981 */ /* 0x0002e2000c1e1500 */
[----:B0-----:R-:W-:Y:S02]  /*1daf0*/  @!P0 IMAD.MOV.U32 R12, RZ, RZ, R15 ;  /* 0x000000ffff0c8224 */ /* 0x001fe400078e000f */
[----:B------:R-:W-:Y:S01]  /*1db00*/  @!P0 IMAD.MOV.U32 R13, RZ, RZ, R22 ;  /* 0x000000ffff0d8224 */ /* 0x000fe200078e0016 */
[----:B-1----:R-:W-:Y:S02]  /*1db10*/  PRMT R10, RZ, 0x7610, R10 ;  /* 0x00007610ff0a7816 */ /* 0x002fe4000000000a */
[----:B------:R-:W-:Y:S01]  /*1db20*/  PRMT R11, RZ, 0x7610, R11 ;  /* 0x00007610ff0b7816 */ /* 0x000fe2000000000b */
[----:B----4-:R-:W-:Y:S02]  /*1db30*/  @!P0 IMAD.MOV.U32 R15, RZ, RZ, R14 ;  /* 0x000000ffff0f8224 */ /* 0x010fe400078e000e */
[----:B------:R-:W-:Y:S01]  /*1db40*/  @!P0 IMAD.MOV.U32 R14, RZ, RZ, R0 ;  /* 0x000000ffff0e8224 */ /* 0x000fe200078e0000 */
[----:B------:R0:W2:Y:S04]  /*1db50*/  @!P0 LDG.E.U16 R10, [R12.64] ;  /* 0x000000060c0a8981 */ /* 0x0000a8000c1e1500 */
[----:B------:R2:W2:Y:S01]  /*1db60*/  @!P0 LDG.E.U16 R11, [R14.64] ;  /* 0x000000060e0b8981 */ /* 0x0004a2000c1e1500 */
[----:B0-----:R-:W-:Y:S01]  /*1db70*/  PRMT R12, RZ, 0x7610, R12 ;  /* 0x00007610ff0c7816 */ /* 0x001fe2000000000c */
[----:B--2---:R-:W-:-:S02]  /*1db80*/  @!P0 IMAD.MOV.U32 R15, RZ, RZ, R26 ;  /* 0x000000ffff0f8224 */ /* 0x004fc400078e001a */
[----:B---3--:R-:W-:Y:S01]  /*1db90*/  @!P0 IMAD.MOV.U32 R14, RZ, RZ, R20 ;  /* 0x000000ffff0e8224 */ /* 0x008fe200078e0014 */
[----:B------:R0:W-:Y:S01]  /*1dba0*/  STL [R1+0x2064], R16 ;  /* 0x0020641001007387 */ /* 0x0001e20000100800 */
[----:B------:R-:W2:Y:S02]  /*1dbb0*/  LDL R29, [R1+0x944] ;  /* 0x00094400011d7983 */ /* 0x000ea40000100800 */
[----:B------:R-:W3:Y:S02]  /*1dbc0*/  LDL R22, [R1+0x948] ;  /* 0x0009480001167983 */ /* 0x000ee40000100800 */
[----:B------:R-:W2:Y:S01]  /*1dbd0*/  LDL R28, [R1+0x904] ;  /* 0x00090400011c7983 */ /* 0x000ea20000100800 */
[----:B------:R-:W2:Y:S04]  /*1dbe0*/  LDL R0, [R1+0x908] ;  /* 0x0009080001007983 */ /* 0x000ea80000100800 */
[----:B------:R1:W2:Y:S04]  /*1dbf0*/  @!P0 LDG.E.U16 R12, [R14.64] ;  /* 0x000000060e0c8981 */ /* 0x0002a8000c1e1500 */
[----:B0-----:R-:W2:Y:S01]  /*1dc00*/  LDL R16, [R1+0x8c8] ;  /* 0x0008c80001107983 */ /* 0x001ea20000100800 */
[----:B------:R-:W2:Y:S02]  /*1dc10*/  LDL.LU R20, [R1+0x24] ;  /* 0x0000240001147983 */ /* 0x000ea40000300800 */
[----:B------:R-:W2:Y:S02]  /*1dc20*/  LDL.LU R26, [R1+0x14] ;  /* 0x00001400011a7983 */ /* 0x000ea40000300800 */
[----:B------:R-:W2:Y:S01]  /*1dc30*/  LDL.LU R27, [R1+0x4] ;  /* 0x00000400011b7983 */ /* 0x000ea20000300800 */
[----:B-1----:R-:W2:Y:S04]  /*1dc40*/  LDL R14, [R1+0xc0c] ;  /* 0x000c0c00010e7983 */ /* 0x002ea80000100800 */
[----:B------:R-:W2:Y:S01]  /*1dc50*/  LDL R15, [R1+0xc20] ;  /* 0x000c2000010f7983 */ /* 0x000ea20000100800 */
[----:B------:R-:W-:-:S02]  /*1dc60*/  PRMT R13, RZ, 0x7610, R13 ;  /* 0x00007610ff0d7816 */ /* 0x000fc4000000000d */
[----:B------:R-:W-:Y:S02]  /*1dc70*/  PRMT R17, RZ, 0x7610, R17 ;  /* 0x00007610ff117816 */ /* 0x000fe40000000011 */
[----:B------:R-:W-:Y:S02]  /*1dc80*/  PRMT R19, RZ, 0x7610, R19 ;  /* 0x00007610ff137816 */ /* 0x000fe40000000013 */
[----:B--2---:R-:W-:-:S04]  /*1dc90*/  @!P0 LOP3.LUT R15, R15, R14, RZ, 0x3c, !PT ;  /* 0x0000000e0f0f8212 */ /* 0x004fc800078e3cff */
[----:B------:R-:W-:-:S04]  /*1dca0*/  @!P0 LOP3.LUT R14, R15, R14, RZ, 0x3c, !PT ;  /* 0x0000000e0f0e8212 */ /* 0x000fc800078e3cff */
[----:B------:R-:W-:-:S05]  /*1dcb0*/  @!P0 LOP3.LUT R15, R15, R14, RZ, 0x3c, !PT ;  /* 0x0000000e0f0f8212 */ /* 0x000fca00078e3cff */
[----:B------:R3:W2:Y:S02]  /*1dcc0*/  @!P0 LDG.E.U16 R13, [R14.64] ;  /* 0x000000060e0d8981 */ /* 0x0006a4000c1e1500 */
[----:B---3--:R-:W-:Y:S02]  /*1dcd0*/  @!P0 IMAD.MOV.U32 R14, RZ, RZ, R22 ;  /* 0x000000ffff0e8224 */ /* 0x008fe400078e0016 */
[----:B------:R-:W-:Y:S01]  /*1dce0*/  @!P0 IMAD.MOV.U32 R15, RZ, RZ, R29 ;  /* 0x000000ffff0f8224 */ /* 0x000fe200078e001d */
[----:B------:R-:W3:Y:S04]  /*1dcf0*/  LDL R22, [R1+0xc1c] ;  /* 0x000c1c0001167983 */ /* 0x000ee80000100800 */
[----:B------:R0:W2:Y:S02]  /*1dd00*/  @!P0 LDG.E.U16 R17, [R14.64] ;  /* 0x000000060e118981 */ /* 0x0000a4000c1e1500 */
[----:B0-----:R-:W-:-:S02]  /*1dd10*/  @!P0 IMAD.MOV.U32 R14, RZ, RZ, R0 ;  /* 0x000000ffff0e8224 */ /* 0x001fc400078e0000 */
[----:B------:R-:W-:Y:S02]  /*1dd20*/  @!P0 IMAD.MOV.U32 R15, RZ, RZ, R28 ;  /* 0x000000ffff0f8224 */ /* 0x000fe400078e001c */
[----:B------:R-:W2:Y:S01]  /*1dd30*/  LDL.LU R28, [R1+0x78] ;  /* 0x00007800011c7983 */ /* 0x000ea20000300800 */
[----:B------:R-:W2:Y:S02]  /*1dd40*/  LDL.LU R29, [R1+0x6c] ;  /* 0x00006c00011d7983 */ /* 0x000ea40000300800 */
[----:B------:R-:W2:Y:S01]  /*1dd50*/  LDL.LU R0, [R1+0x60] ;  /* 0x0000600001007983 */ /* 0x000ea20000300800 */
[----:B------:R0:W2:Y:S04]  /*1dd60*/  @!P0 LDG.E.U16 R19, [R14.64] ;  /* 0x000000060e138981 */ /* 0x0000a8000c1e1500 */
[----:B0-----:R-:W2:Y:S01]  /*1dd70*/  LDL R15, [R1+0x8c4] ;  /* 0x0008c400010f7983 */ /* 0x001ea20000100800 */
[----:B------:R-:W-:Y:S01]  /*1dd80*/  PRMT R21, RZ, 0x7610, R21 ;  /* 0x00007610ff157816 */ /* 0x000fe20000000015 */
[----:B------:R-:W-:-:S05]  /*1dd90*/  @!P0 IMAD.MOV.U32 R14, RZ, RZ, R16 ;  /* 0x000000ffff0e8224 */ /* 0x000fca00078e0010 */
[----:B--2---:R0:W2:Y:S04]  /*1dda0*/  @!P0 LDG.E.U16 R21, [R14.64] ;  /* 0x000000060e158981 */ /* 0x0040a8000c1e1500 */
[----:B0-----:R-:W2:Y:S04]  /*1ddb0*/  LDL R14, [R1+0x884] ;  /* 0x00088400010e7983 */ /* 0x001ea80000100800 */
[----:B------:R-:W2:Y:S01]  /*1ddc0*/  LDL R15, [R1+0x888] ;  /* 0x00088800010f7983 */ /* 0x000ea20000100800 */
[----:B------:R-:W-:Y:S02]  /*1ddd0*/  PRMT R23, RZ, 0x7610, R23 ;  /* 0x00007610ff177816 */ /* 0x000fe40000000017 */
[----:B--2---:R-:W-:-:S04]  /*1dde0*/  @!P0 LOP3.LUT R15, R15, R14, RZ, 0x3c, !PT ;  /* 0x0000000e0f0f8212 */ /* 0x004fc800078e3cff */
[----:B------:R-:W-:-:S04]  /*1ddf0*/  @!P0 LOP3.LUT R14, R15, R14, RZ, 0x3c, !PT ;  /* 0x0000000e0f0e8212 */ /* 0x000fc800078e3cff */
[----:B------:R-:W-:-:S05]  /*1de00*/  @!P0 LOP3.LUT R15, R15, R14, RZ, 0x3c, !PT ;  /* 0x0000000e0f0f8212 */ /* 0x000fca00078e3cff */
[----:B------:R0:W2:Y:S04]  /*1de10*/  @!P0 LDG.E.U16 R23, [R14.64] ;  /* 0x000000060e178981 */ /* 0x0000a8000c1e1500 */
[----:B0-----:R-:W2:Y:S04]  /*1de20*/  LDL R14, [R1+0x85c] ;  /* 0x00085c00010e7983 */ /* 0x001ea80000100800 */
[----:B------:R-:W2:Y:S01]  /*1de30*/  LDL R15, [R1+0xc10] ;  /* 0x000c1000010f7983 */ /* 0x000ea20000100800 */
[----:B------:R-:W-:-:S03]  /*1de40*/  PRMT R24, RZ, 0x7610, R24 ;  /* 0x00007610ff187816 */ /* 0x000fc60000000018 */
[----:B------:R-:W0:Y:S01]  /*1de50*/  S2R R16, SR_TID.X ;  /* 0x0000000000107919 */ /* 0x000e220000002100 */
[----:B--2---:R-:W-:-:S04]  /*1de60*/  @!P0 LOP3.LUT R15, R15, R14, RZ, 0x3c, !PT ;  /* 0x0000000e0f0f8212 */ /* 0x004fc800078e3cff */
[----:B------:R-:W-:-:S04]  /*1de70*/  @!P0 LOP3.LUT R14, R15, R14, RZ, 0x3c, !PT ;  /* 0x0000000e0f0e8212 */ /* 0x000fc800078e3cff */
[----:B------:R-:W-:-:S05]  /*1de80*/  @!P0 LOP3.LUT R15, R15, R14, RZ, 0x3c, !PT ;  /* 0x0000000e0f0f8212 */ /* 0x000fca00078e3cff */
[----:B------:R1:W2:Y:S04]  /*1de90*/  @!P0 LDG.E.U16 R24, [R14.64] ;  /* 0x000000060e188981 */ /* 0x0002a8000c1e1500 */
[----:B-1----:R-:W2:Y:S01]  /*1dea0*/  LDL R15, [R1+0xc14] ;  /* 0x000c1400010f7983 */ /* 0x002ea20000100800 */
[----:B0-----:R-:W-:Y:S02]  /*1deb0*/  LOP3.LUT R16, R16, 0x7f, RZ, 0xc0, !PT ;  /* 0x0000007f10107812 */ /* 0x001fe400078ec0ff */
[----:B------:R-:W-:Y:S01]  /*1dec0*/  PRMT R25, RZ, 0x7610, R25 ;  /* 0x00007610ff197816 */ /* 0x000fe20000000019 */
[----:B---3--:R-:W-:Y:S02]  /*1ded0*/  @!P0 IMAD.MOV.U32 R14, RZ, RZ, R22 ;  /* 0x000000ffff0e8224 */ /* 0x008fe400078e0016 */
[----:B------:R-:W-:-:S05]  /*1dee0*/  IMAD.SHL.U32 R16, R16, 0x2, RZ ;  /* 0x0000000210107824 */ /* 0x000fca00078e00ff */
[----:B------:R-:W-:-:S05]  /*1def0*/  LOP3.LUT R22, R16, 0x40, RZ, 0x3c, !PT ;  /* 0x0000004010167812 */ /* 0x000fca00078e3cff */
[----:B------:R0:W-:Y:S01]  /*1df00*/  STS.U16 [R22+0xbc00], R20 ;  /* 0x00bc001416007388 */ /* 0x0001e20000000400 */
[----:B------:R1:W-:Y:S02]  /*1df10*/  STS.U16 [R22+0xc400], R26 ;  /* 0x00c4001a16007388 */ /* 0x0003e40000000400 */
[----:B------:R3:W-:Y:S01]  /*1df20*/  STS.U16 [R22+0xcc00], R27 ;  /* 0x00cc001b16007388 */ /* 0x0007e20000000400 */
[----:B--2---:R2:W2:Y:S04]  /*1df30*/  @!P0 LDG.E.U16 R25, [R14.64] ;  /* 0x000000060e198981 */ /* 0x0044a8000c1e1500 */
[----:B--2---:R-:W2:Y:S01]  /*1df40*/  LDL.LU R14, [R1+0x10] ;  /* 0x00001000010e7983 */ /* 0x004ea20000300800 */
[----:B------:R-:W2:Y:S02]  /*1df50*/  LDL.LU R15, [R1] ;  /* 0x00000000010f7983 */ /* 0x000ea40000300800 */
[----:B0-----:R-:W2:Y:S02]  /*1df60*/  LDL.LU R20, [R1+0x2070] ;  /* 0x0020700001147983 */ /* 0x001ea40000300800 */
[----:B-1----:R-:W2:Y:S01]  /*1df70*/  LDL.LU R26, [R1+0x206c] ;  /* 0x00206c00011a7983 */ /* 0x002ea20000300800 */
[----:B---3--:R-:W3:Y:S01]  /*1df80*/  LDL.LU R27, [R1+0x2068] ;  /* 0x00206800011b7983 */ /* 0x008ee20000300800 */
[----:B------:R-:W-:-:S03]  /*1df90*/  LOP3.LUT R16, R16, 0x50, RZ, 0x3c, !PT ;  /* 0x0000005010107812 */ /* 0x000fc600078e3cff */
[----:B---3--:R0:W-:Y:S01]  /*1dfa0*/  STS.U16 [R22+0xd400], R27 ;  /* 0x00d4001b16007388 */ /* 0x0081e20000000400 */
[----:B--2---:R1:W-:Y:S02]  /*1dfb0*/  STS.U16 [R22+0xdc00], R20 ;  /* 0x00dc001416007388 */ /* 0x0043e40000000400 */
[----:B------:R2:W-:Y:S02]  /*1dfc0*/  STS.U16 [R22+0xe400], R2 ;  /* 0x00e4000216007388 */ /* 0x0005e40000000400 */
[----:B------:R3:W-:Y:S01]  /*1dfd0*/  STS.U16 [R22+0xec00], R3 ;  /* 0x00ec000316007388 */ /* 0x0007e20000000400 */
[----:B------:R2:W-:Y:S04]  /*1dfe0*/  STS.U16 [R22+0xf400], R4 ;  /* 0x00f4000416007388 */ /* 0x0005e80000000400 */
[----:B0-----:R-:W4:Y:S01]  /*1dff0*/  LDL.LU R27, [R1+0x20] ;  /* 0x00002000011b7983 */ /* 0x001f220000300800 */
[----:B-1----:R-:W4:Y:S02]  /*1e000*/  LDL.LU R20, [R1+0x30] ;  /* 0x0000300001147983 */ /* 0x002f240000300800 */
[----:B--2---:R-:W2:Y:S01]  /*1e010*/  LDL.LU R2, [R1+0x3c] ;  /* 0x00003c0001027983 */ /* 0x004ea20000300800 */
[----:B---3--:R-:W3:Y:S04]  /*1e020*/  LDL.LU R3, [R1+0x48] ;  /* 0x0000480001037983 */ /* 0x008ee80000300800 */
[----:B------:R-:W2:Y:S04]  /*1e030*/  LDL.LU R4, [R1+0x54] ;  /* 0x0000540001047983 */ /* 0x000ea80000300800 */
[----:B------:R0:W-:Y:S01]  /*1e040*/  STS.U16 [R22+0xfc00], R5 ;  /* 0x00fc000516007388 */ /* 0x0001e20000000400 */
[----:B------:R1:W-:Y:S02]  /*1e050*/  STS.U16 [R16+0x8500], R28 ;  /* 0x0085001c10007388 */ /* 0x0003e40000000400 */
[----:B------:R1:W-:Y:S02]  /*1e060*/  STS.U16 [R16+0x8d00], R29 ;  /* 0x008d001d10007388 */ /* 0x0003e40000000400 */
[----:B------:R1:W-:Y:S01]  /*1e070*/  STS.U16 [R16+0x9500], R0 ;  /* 0x0095000010007388 */ /* 0x0003e20000000400 */
[----:B0-----:R-:W4:Y:S01]  /*1e080*/  LDL.LU R22, [R1+0x74] ;  /* 0x0000740001167983 */ /* 0x001f220000300800 */
[----:B-1----:R-:W4:Y:S02]  /*1e090*/  LDL.LU R28, [R1+0x68] ;  /* 0x00006800011c7983 */ /* 0x002f240000300800 */
[----:B------:R-:W4:Y:S02]  /*1e0a0*/  LDL.LU R29, [R1+0x5c] ;  /* 0x00005c00011d7983 */ /* 0x000f240000300800 */
[----:B------:R-:W4:Y:S01]  /*1e0b0*/  LDL.LU R0, [R1+0x50] ;  /* 0x0000500001007983 */ /* 0x000f220000300800 */
[----:B------:R-:W4:Y:S04]  /*1e0c0*/  LDL.LU R5, [R1+0x64] ;  /* 0x0000640001057983 */ /* 0x000f280000300800 */
[----:B--2---:R0:W-:Y:S01]  /*1e0d0*/  STS.U16 [R16+0x9d00], R4 ;  /* 0x009d000410007388 */ /* 0x0041e20000000400 */
[----:B---3--:R1:W-:Y:S02]  /*1e0e0*/  STS.U16 [R16+0xa500], R3 ;  /* 0x00a5000310007388 */ /* 0x0083e40000000400 */
[----:B------:R2:W-:Y:S02]  /*1e0f0*/  STS.U16 [R16+0xad00], R2 ;  /* 0x00ad000210007388 */ /* 0x0005e40000000400 */
[----:B----4-:R3:W-:Y:S01]  /*1e100*/  STS.U16 [R16+0xb500], R20 ;  /* 0x00b5001410007388 */ /* 0x0107e20000000400 */
[----:B------:R3:W-:Y:S01]  /*1e110*/  STS.U16 [R16+0xbd00], R27 ;  /* 0x00bd001b10007388 */ /* 0x0007e20000000400 */
[----:B------:R3:W-:Y:S02]  /*1e120*/  STS.U16 [R16+0xc500], R14 ;  /* 0x00c5000e10007388 */ /* 0x0007e40000000400 */
[----:B------:R3:W-:Y:S02]  /*1e130*/  STS.U16 [R16+0xcd00], R15 ;  /* 0x00cd000f10007388 */ /* 0x0007e40000000400 */
[----:B------:R3:W-:Y:S01]  /*1e140*/  STS.U16 [R16+0xd500], R26 ;  /* 0x00d5001a10007388 */ /* 0x0007e20000000400 */
[----:B------:R3:W-:Y:S04]  /*1e150*/  STS.U16 [R16+0xdd00], R18 ;  /* 0x00dd001210007388 */ /* 0x0007e80000000400 */
[----:B0-----:R-:W4:Y:S01]  /*1e160*/  LDL.LU R4, [R1+0x58] ;  /* 0x0000580001047983 */ /* 0x001f220000300800 */
[----:B-1----:R-:W4:Y:S02]  /*1e170*/  LDL.LU R3, [R1+0x4c] ;  /* 0x00004c0001037983 */ /* 0x002f240000300800 */
[----:B--2---:R-:W2:Y:S01]  /*1e180*/  LDL.LU R2, [R1+0x40] ;  /* 0x0000400001027983 */ /* 0x004ea20000300800 */
[----:B---3--:R-:W3:Y:S01]  /*1e190*/  LDL.LU R20, [R1+0x34] ;  /* 0x0000340001147983 */ /* 0x008ee20000300800 */
[----:B------:R-:W2:Y:S02]  /*1e1a0*/  LDL.LU R27, [R1+0x28] ;  /* 0x00002800011b7983 */ /* 0x000ea40000300800 */
[----:B------:R-:W2:Y:S02]  /*1e1b0*/  LDL.LU R14, [R1+0x18] ;  /* 0x00001800010e7983 */ /* 0x000ea40000300800 */
[----:B------:R-:W2:Y:S01]  /*1e1c0*/  LDL.LU R15, [R1+0x8] ;  /* 0x00000800010f7983 */ /* 0x000ea20000300800 */
[----:B------:R-:W2:Y:S04]  /*1e1d0*/  LDL.LU R26, [R1+0x70] ;  /* 0x00007000011a7983 */ /* 0x000ea80000300800 */
[----:B------:R-:W0:Y:S04]  /*1e1e0*/  S2R R18, SR_TID.X ;  /* 0x0000000000127919 */ /* 0x000e280000002100 */
[----:B------:R1:W-:Y:S01]  /*1e1f0*/  STS.U16 [R16+0xe500], R9 ;  /* 0x00e5000910007388 */ /* 0x0003e20000000400 */
[----:B------:R1:W-:Y:S02]  /*1e200*/  STS.U16 [R16+0xed00], R8 ;  /* 0x00ed000810007388 */ /* 0x0003e40000000400 */
[----:B------:R1:W-:Y:S02]  /*1e210*/  STS.U16 [R16+0xf500], R7 ;  /* 0x00f5000710007388 */ /* 0x0003e40000000400 */
[----:B------:R1:W-:Y:S02]  /*1e220*/  STS.U16 [R16+0xfd00], R6 ;  /* 0x00fd000610007388 */ /* 0x0003e40000000400 */
[----:B-1----:R-:W2:Y:S01]  /*1e230*/  LDL.LU R9, [R1+0xc] ;  /* 0x00000c0001097983 */ /* 0x002ea20000300800 */
[----:B------:R-:W2:Y:S02]  /*1e240*/  LDL.LU R8, [R1+0x1c] ;  /* 0x00001c0001087983 */ /* 0x000ea40000300800 */
[----:B------:R-:W2:Y:S02]  /*1e250*/  LDL.LU R7, [R1+0x2c] ;  /* 0x00002c0001077983 */ /* 0x000ea40000300800 */
[----:B------:R-:W2:Y:S01]  /*1e260*/  LDL.LU R16, [R1+0x2064] ;  /* 0x0020640001107983 */ /* 0x000ea20000300800 */
[----:B------:R-:W2:Y:S01]  /*1e270*/  LDL.LU R6, [R1+0x44] ;  /* 0x0000440001067983 */ /* 0x000ea20000300800 */
[----:B0-----:R-:W-:-:S05]  /*1e280*/  LOP3.LUT R18, R18, 0x7f, RZ, 0xc0, !PT ;  /* 0x0000007f12127812 */ /* 0x001fca00078ec0ff */
[----:B------:R-:W-:-:S05]  /*1e290*/  IMAD.SHL.U32 R18, R18, 0x2, RZ ;  /* 0x0000000212127824 */ /* 0x000fca00078e00ff */
[----:B------:R-:W-:-:S05]  /*1e2a0*/  LOP3.LUT R18, R18, 0x60, RZ, 0x3c, !PT ;  /* 0x0000006012127812 */ /* 0x000fca00078e3cff */
[----:B------:R0:W-:Y:S01]  /*1e2b0*/  STS.U16 [R18+0x8600], R22 ;  /* 0x0086001612007388 */ /* 0x0001e20000000400 */
[----:B------:R1:W-:Y:S02]  /*1e2c0*/  STS.U16 [R18+0x8e00], R28 ;  /* 0x008e001c12007388 */ /* 0x0003e40000000400 */
[----:B------:R1:W-:Y:S02]  /*1e2d0*/  STS.U16 [R18+0x9600], R29 ;  /* 0x0096001d12007388 */ /* 0x0003e40000000400 */
[----:B------:R1:W-:Y:S01]  /*1e2e0*/  STS.U16 [R18+0x9e00], R0 ;  /* 0x009e000012007388 */ /* 0x0003e20000000400 */
[----:B0-----:R-:W3:Y:S01]  /*1e2f0*/  LDL.LU R22, [R1+0x2060] ;  /* 0x0020600001167983 */ /* 0x001ee20000300800 */
[----:B-1----:R-:W3:Y:S02]  /*1e300*/  LDL.LU R28, [R1+0x205c] ;  /* 0x00205c00011c7983 */ /* 0x002ee40000300800 */
[----:B------:R-:W3:Y:S02]  /*1e310*/  LDL.LU R29, [R1+0x2058] ;  /* 0x00205800011d7983 */ /* 0x000ee40000300800 */
[----:B------:R-:W3:Y:S01]  /*1e320*/  LDL.LU R0, [R1+0x2054] ;  /* 0x0020540001007983 */ /* 0x000ee20000300800 */
[----:B--2---:R-:W-:Y:S04]  /*1e330*/  STS.U16 [R18+0xa600], R6 ;  /* 0x00a6000612007388 */ /* 0x004fe80000000400 */
[----:B---3--:R0:W-:Y:S04]  /*1e340*/  STS.U16 [R18+0xae00], R0 ;  /* 0x00ae000012007388 */ /* 0x0081e80000000400 */
[----:B0-----:R-:W2:Y:S01]  /*1e350*/  LDL.LU R0, [R1+0x2050] ;  /* 0x0020500001007983 */ /* 0x001ea20000300800 */
[----:B------:R-:W-:Y:S02]  /*1e360*/  STS.U16 [R18+0xb600], R7 ;  /* 0x00b6000712007388 */ /* 0x000fe40000000400 */
[----:B------:R-:W-:Y:S02]  /*1e370*/  STS.U16 [R18+0xbe00], R8 ;  /* 0x00be000812007388 */ /* 0x000fe40000000400 */
[----:B------:R-:W-:Y:S01]  /*1e380*/  STS.U16 [R18+0xc600], R9 ;  /* 0x00c6000912007388 */ /* 0x000fe20000000400 */
[----:B------:R0:W-:Y:S04]  /*1e390*/  STS.U16 [R18+0xce00], R29 ;  /* 0x00ce001d12007388 */ /* 0x0001e80000000400 */
[----:B0-----:R-:W3:Y:S01]  /*1e3a0*/  LDL R29, [R1+0x388] ;  /* 0x00038800011d7983 */ /* 0x001ee20000100800 */
[----:B------:R-:W-:Y:S02]  /*1e3b0*/  STS.U16 [R18+0xd600], R22 ;  /* 0x00d6001612007388 */ /* 0x000fe40000000400 */
[----:B------:R-:W-:Y:S02]  /*1e3c0*/  STS.U16 [R18+0xde00], R16 ;  /* 0x00de001012007388 */ /* 0x000fe40000000400 */
[----:B------:R-:W-:Y:S01]  /*1e3d0*/  STS.U16 [R18+0xe600], R10 ;  /* 0x00e6000a12007388 */ /* 0x000fe20000000400 */
[----:B------:R-:W-:Y:S01]  /*1e3e0*/  STS.U16 [R18+0xee00], R11 ;  /* 0x00ee000b12007388 */ /* 0x000fe20000000400 */
[----:B------:R-:W-:Y:S02]  /*1e3f0*/  STS.U16 [R18+0xf600], R12 ;  /* 0x00f6000c12007388 */ /* 0x000fe40000000400 */
[----:B------:R-:W-:Y:S01]  /*1e400*/  STS.U16 [R18+0xfe00], R13 ;  /* 0x00fe000d12007388 */ /* 0x000fe20000000400 */
[----:B--2---:R-:W-:Y:S01]  /*1e410*/  STS.U16 [R0+0x8700], R26 ;  /* 0x0087001a00007388 */ /* 0x004fe20000000400 */
[----:B------:R-:W-:Y:S02]  /*1e420*/  STS.U16 [R0+0x8f00], R5 ;  /* 0x008f000500007388 */ /* 0x000fe40000000400 */
[----:B----4-:R-:W-:Y:S02]  /*1e430*/  STS.U16 [R0+0x9700], R4 ;  /* 0x0097000400007388 */ /* 0x010fe40000000400 */
[----:B------:R-:W-:Y:S01]  /*1e440*/  STS.U16 [R0+0x9f00], R3 ;  /* 0x009f000300007388 */ /* 0x000fe20000000400 */
[----:B------:R-:W-:Y:S01]  /*1e450*/  STS.U16 [R0+0xa700], R2 ;  /* 0x00a7000200007388 */ /* 0x000fe20000000400 */
[----:B------:R-:W-:Y:S02]  /*1e460*/  STS.U16 [R0+0xaf00], R20 ;  /* 0x00af001400007388 */ /* 0x000fe40000000400 */
[----:B------:R-:W-:Y:S02]  /*1e470*/  STS.U16 [R0+0xb700], R27 ;  /* 0x00b7001b00007388 */ /* 0x000fe40000000400 */
[----:B------:R-:W-:Y:S01]  /*1e480*/  STS.U16 [R0+0xbf00], R14 ;  /* 0x00bf000e00007388 */ /* 0x000fe20000000400 */
[----:B------:R0:W-:Y:S04]  /*1e490*/  STS.U16 [R0+0xc700], R15 ;  /* 0x00c7000f00007388 */ /* 0x0001e80000000400 */
[----:B0-----:R-:W0:Y:S04]  /*1e4a0*/  S2R R15, SR_TID.X ;  /* 0x00000000000f7919 */ /* 0x001e280000002100 */
[----:B------:R-:W1:Y:S01]  /*1e4b0*/  S2R R14, SR_TID.X ;  /* 0x00000000000e7919 */ /* 0x000e620000002100 */
[----:B------:R-:W-:Y:S02]  /*1e4c0*/  STS.U16 [R0+0xcf00], R28 ;  /* 0x00cf001c00007388 */ /* 0x000fe40000000400 */
[----:B------:R-:W-:Y:S02]  /*1e4d0*/  STS.U16 [R0+0xd700], R17 ;  /* 0x00d7001100007388 */ /* 0x000fe40000000400 */
[----:B------:R-:W-:Y:S01]  /*1e4e0*/  STS.U16 [R0+0xdf00], R19 ;  /* 0x00df001300007388 */ /* 0x000fe20000000400 */
[----:B------:R-:W-:Y:S01]  /*1e4f0*/  STS.U16 [R0+0xe700], R21 ;  /* 0x00e7001500007388 */ /* 0x000fe20000000400 */
[----:B------:R-:W-:Y:S02]  /*1e500*/  STS.U16 [R0+0xef00], R23 ;  /* 0x00ef001700007388 */ /* 0x000fe40000000400 */
[----:B------:R-:W-:Y:S02]  /*1e510*/  STS.U16 [R0+0xf700], R24 ;  /* 0x00f7001800007388 */ /* 0x000fe40000000400 */
[----:B------:R-:W-:Y:S01]  /*1e520*/  STS.U16 [R0+0xff00], R25 ;  /* 0x00ff001900007388 */ /* 0x000fe20000000400 */
[----:B------:R-:W-:Y:S01]  /*1e530*/  BAR.SYNC.DEFER_BLOCKING 0x0 ;  /* 0x0000000000007b1d */ /* 0x000fe20000010000 */
[----:B0-----:R-:W-:Y:S01]  /*1e540*/  IMAD.SHL.U32 R20, R15, 0x2, RZ ;  /* 0x000000020f147824 */ /* 0x001fe200078e00ff */
[----:B-1----:R-:W-:-:S02]  /*1e550*/  LOP3.LUT R14, R14, 0x7, RZ, 0xc0, !PT ;  /* 0x000000070e0e7812 */ /* 0x002fc400078ec0ff */
[----:B------:R-:W-:Y:S02]  /*1e560*/  SHF.R.U32.HI R27, RZ, 0x1, R15 ;  /* 0x00000001ff1b7819 */ /* 0x000fe4000001160f */
[----:B------:R-:W-:Y:S01]  /*1e570*/  LOP3.LUT R26, R20, 0x10, RZ, 0xc0, !PT ;  /* 0x00000010141a7812 */ /* 0x000fe200078ec0ff */
[----:B------:R-:W-:-:S03]  /*1e580*/  IMAD R14, R14, 0x110, RZ ;  /* 0x000001100e0e7824 */ /* 0x000fc600078e02ff */
[----:B------:R-:W-:Y:S01]  /*1e590*/  LOP3.LUT R26, R26, 0x20, R27, 0xf8, !PT ;  /* 0x000000201a1a7812 */ /* 0x000fe200078ef81b */
[----:B------:R-:W-:Y:S01]  /*1e5a0*/  IMAD.SHL.U32 R15, R15, 0x80, RZ ;  /* 0x000000800f0f7824 */ /* 0x000fe200078e00ff */
[----:B---3--:R-:W-:Y:S04]  /*1e5b0*/  LDSM.16.M88.4 R4, [R29+0xa000] ;  /* 0x00a000001d04783b */ /* 0x008fe80000000200 */
[----:B------:R-:W-:Y:S01]  /*1e5c0*/  LDSM.16.M88.4 R20, [R29+0x9000] ;  /* 0x009000001d14783b */ /* 0x000fe20000000200 */
[----:B------:R-:W-:-:S04]  /*1e5d0*/  LOP3.LUT R26, R14, R26, RZ, 0x3c, !PT ;  /* 0x0000001a0e1a7212 */ /* 0x000fc800078e3cff */
[----:B------:R-:W-:Y:S02]  /*1e5e0*/  LOP3.LUT R26, R26, 0x800, R15, 0xf8, !PT ;  /* 0x000008001a1a7812 */ /* 0x000fe400078ef80f */
[----:B------:R-:W0:Y:S04]  /*1e5f0*/  LDSM.16.M88.4 R12, [R29+0x8000] ;  /* 0x008000001d0c783b */ /* 0x000e280000000200 */
[----:B------:R-:W-:Y:S04]  /*1e600*/  STL [R1+0x2014], R26 ;  /* 0x0020141a01007387 */ /* 0x000fe80000100800 */
[----:B------:R-:W-:Y:S02]  /*1e610*/  LDSM.16.MT88.4 R8, [R26] ;  /* 0x000000001a08783b */ /* 0x000fe40000004200 */
[----:B------:R-:W1:Y:S02]  /*1e620*/  LDSM.16.M88.4 R24, [R29+0xd000] ;  /* 0x00d000001d18783b */ /* 0x000e640000000200 */
[----:B0-----:R-:W-:Y:S02]  /*1e630*/  STL.64 [R1+0xa0], R12 ;  /* 0x0000a00c01007387 */ /* 0x001fe40000100a00 */
[----:B------:R-:W-:Y:S02]  /*1e640*/  STL.64 [R1+0xa8], R14 ;  /* 0x0000a80e01007387 */ /* 0x000fe40000100a00 */
[----:B------:R-:W0:Y:S04]  /*1e650*/  LDSM.16.M88.4 R12, [R29+0xc000] ;  /* 0x00c000001d0c783b */ /* 0x000e280000000200 */
[----:B------:R-:W-:Y:S01]  /*1e660*/  STL.64 [R1+0x80], R4 ;  /* 0x0000800401007387 */ /* 0x000fe20000100a00 */
[----:B------:R-:W-:Y:S01]  /*1e670*/  STL.64 [R1+0x88], R6 ;  /* 0x0000880601007387 */ /* 0x000fe20000100a00 */
[----:B-1----:R-:W-:-:S02]  /*1e680*/  IMAD.MOV.U32 R17, RZ, RZ, R24 ;  /* 0x000000ffff117224 */ /* 0x002fc400078e0018 */
[----:B------:R-:W-:Y:S01]  /*1e690*/  IMAD.MOV.U32 R3, RZ, RZ, R25 ;  /* 0x000000ffff037224 */ /* 0x000fe200078e0019 */
[----:B0-----:R-:W-:Y:S01]  /*1e6a0*/  STL.64 [R1+0x2048], R14 ;  /* 0x0020480e01007387 */ /* 0x001fe20000100a00 */
[----:B------:R0:W-:Y:S03]  /*1e6b0*/  STL.64 [R1+0x2040], R12 ;  /* 0x0020400c01007387 */ /* 0x0001e60000100a00 */
[----:B0-----:R-:W2:Y:S01]  /*1e6c0*/  LDL.LU.64 R12, [R1+0x2b0] ;  /* 0x0002b000010c7983 */ /* 0x001ea20000300a00 */
[----:B------:R-:W2:Y:S02]  /*1e6d0*/  LDL.LU.64 R14, [R1+0x2b8] ;  /* 0x0002b800010e7983 */ /* 0x000ea40000300a00 */
[----:B------:R-:W-:Y:S02]  /*1e6e0*/  STL.64 [R1+0x90], R20 ;  /* 0x0000901401007387 */ /* 0x000fe40000100a00 */
[----:B------:R-:W-:Y:S01]  /*1e6f0*/  STL.64 [R1+0x98], R22 ;  /* 0x0000981601007387 */ /* 0x000fe20000100a00 */
[----:B------:R0:W-:Y:S04]  /*1e700*/  STL.64 [R1+0x2038], R20 ;  /* 0x0020381401007387 */ /* 0x0001e80000100a00 */
[----:B0-----:R-:W2:Y:S01]  /*1e710*/  LDL.64 R20, [R1+0xa0] ;  /* 0x0000a00001147983 */ /* 0x001ea20000100a00 */
[----:B------:R0:W-:Y:S02]  /*1e720*/  STL.64 [R1+0x50], R24 ;  /* 0x0000501801007387 */ /* 0x0001e40000100a00 */
[----:B------:R1:W-:Y:S01]  /*1e730*/  STL.64 [R1+0x58], R26 ;  /* 0x0000581a01007387 */ /* 0x0003e20000100a00 */
[----:B0-----:R-:W3:Y:S01]  /*1e740*/  LDL.LU.64 R24, [R1+0x2e0] ;  /* 0x0002e00001187983 */ /* 0x001ee20000300a00 */
[----:B-1----:R-:W4:Y:S02]  /*1e750*/  LDL.LU.64 R26, [R1+0x2e8] ;  /* 0x0002e800011a7983 */ /* 0x002f240000300a00 */
[----:B------:R-:W-:-:S02]  /*1e760*/  IMAD.MOV.U32 R2, RZ, RZ, R4 ;  /* 0x000000ffff027224 */ /* 0x000fc400078e0004 */
[----:B------:R-:W-:Y:S02]  /*1e770*/  IMAD.MOV.U32 R0, RZ, RZ, R5 ;  /* 0x000000ffff007224 */ /* 0x000fe400078e0005 */
[----:B------:R-:W0:Y:S01]  /*1e780*/  LDSM.16.M88.4 R4, [R29+0xb000] ;  /* 0x00b000001d04783b */ /* 0x000e220000000200 */
[----:B--2---:R-:W-:Y:S03]  /*1e790*/  HMMA.16816.F32.BF16 R12, R8, R20, R12 ;  /* 0x00000014080c723c */ /* 0x004fe6000004180c */
[----:B----4-:R-:W-:Y:S01]  /*1e7a0*/  STL.64 [R1+0x2020], R26 ;  /* 0x0020201a01007387 */ /* 0x010fe20000100a00 */
[----:B---3--:R1:W-:Y:S02]  /*1e7b0*/  STL.64 [R1+0x2018], R24 ;  /* 0x0020181801007387 */ /* 0x0083e40000100a00 */
[----:B-1----:R-:W-:Y:S02]  /*1e7c0*/  IMAD.MOV.U32 R24, RZ, RZ, R2 ;  /* 0x000000ffff187224 */ /* 0x002fe400078e0002 */
[----:B------:R-:W-:-:S05]  /*1e7d0*/  IMAD.MOV.U32 R25, RZ, RZ, R0 ;  /* 0x000000ffff197224 */ /* 0x000fca00078e0000 */
[----:B------:R1:W-:Y:S04]  /*1e7e0*/  STL.64 [R1+0x2030], R24 ;  /* 0x0020301801007387 */ /* 0x0003e80000100a00 */
[----:B-1----:R-:W2:Y:S01]  /*1e7f0*/  LDL.LU.64 R24, [R1+0x2a0] ;  /* 0x0002a00001187983 */ /* 0x002ea20000300a00 */
[----:B------:R-:W2:Y:S02]  /*1e800*/  LDL.LU.64 R26, [R1+0x2a8] ;  /* 0x0002a800011a7983 */ /* 0x000ea40000300a00 */
[----:B0-----:R-:W-:Y:S02]  /*1e810*/  STL.64 [R1+0x70], R4 ;  /* 0x0000700401007387 */ /* 0x001fe40000100a00 */
[----:B------:R-:W-:Y:S01]  /*1e820*/  STL.64 [R1+0x78], R6 ;  /* 0x0000780601007387 */ /* 0x000fe20000100a00 */
[----:B------:R0:W-:Y:S04]  /*1e830*/  STL.64 [R1+0x2028], R4 ;  /* 0x0020280401007387 */ /* 0x0001e80000100a00 */
[----:B0-----:R-:W3:Y:S01]  /*1e840*/  LDL.LU.64 R4, [R1+0x2f0] ;  /* 0x0002f00001047983 */ /* 0x001ee20000300a00 */
[----:B------:R-:W3:Y:S02]  /*1e850*/  LDL.LU.64 R6, [R1+0x2f8] ;  /* 0x0002f80001067983 */ /* 0x000ee40000300a00 */
[----:B------:R-:W-:Y:S02]  /*1e860*/  STL.64 [R1+0x130], R12 ;  /* 0x0001300c01007387 */ /* 0x000fe40000100a00 */
[----:B------:R0:W-:Y:S02]  /*1e870*/  STL.64 [R1+0x138], R14 ;  /* 0x0001380e01007387 */ /* 0x0001e40000100a00 */
[----:B0-----:R-:W4:Y:S01]  /*1e880*/  LDL.LU.64 R14, [R1+0x2048] ;  /* 0x00204800010e7983 */ /* 0x001f220000300a00 */
[----:B------:R-:W2:Y:S02]  /*1e890*/  LDL.LU.64 R12, [R1+0x2040] ;  /* 0x00204000010c7983 */ /* 0x000ea40000300a00 */
[----:B------:R-:W-:-:S02]  /*1e8a0*/  IMAD.MOV.U32 R28, RZ, RZ, R21 ;  /* 0x000000ffff1c7224 */ /* 0x000fc400078e0015 */
[----:B------:R-:W0:Y:S02]  /*1e8b0*/  LDSM.16.M88.4 R20, [R29+0xe000] ;  /* 0x00e000001d14783b */ /* 0x000e240000000200 */
[----:B0-----:R-:W-:Y:S02]  /*1e8c0*/  IMAD.MOV.U32 R2, RZ, RZ, R20 ;  /* 0x000000ffff027224 */ /* 0x001fe400078e0014 */
[----:B------:R-:W-:Y:S01]  /*1e8d0*/  IMAD.MOV.U32 R0, RZ, RZ, R21 ;  /* 0x000000ffff007224 */ /* 0x000fe200078e0015 */
[----:B--2---:R-:W-:Y:S01]  /*1e8e0*/  STL.64 [R1+0x60], R12 ;  /* 0x0000600c01007387 */ /* 0x004fe20000100a00 */
[----:B----4-:R-:W-:Y:S02]  /*1e8f0*/  STL.64 [R1+0x68], R14 ;  /* 0x0000680e01007387 */ /* 0x010fe40000100a00 */
[----:B------:R-:W2:Y:S02]  /*1e900*/  LDL R16, [R1+0xc58] ;  /* 0x000c580001107983 */ /* 0x000ea40000100800 */
[----:B------:R0:W-:Y:S01]  /*1e910*/  STL.64 [R1+0x40], R20 ;  /* 0x0000401401007387 */ /* 0x0001e20000100a00 */
[----:B------:R1:W-:Y:S04]  /*1e920*/  STL.64 [R1+0x48], R22 ;  /* 0x0000481601007387 */ /* 0x0003e80000100a00 */
[----:B0-----:R-:W1:Y:S02]  /*1e930*/  LDL.LU.64 R20, [R1+0x2038] ;  /* 0x0020380001147983 */ /* 0x001e640000300a00 */
[C---:B-1----:R-:W-:Y:S02]  /*1e940*/  HMMA.16816.F32.BF16 R20, R8.reuse, R20, R24 ;  /* 0x000000140814723c */ /* 0x042fe40000041818 */
[----:B------:R-:W0:Y:S11]  /*1e950*/  LDSM.16.M88.4 R24, [R29+0xf000] ;  /* 0x00f000001d18783b */ /* 0x000e360000000200 */
[----:B------:R-:W-:Y:S10]  /*1e960*/  @!UPT UIADD3 URZ, URZ, URZ, URZ ;  /* 0x0000003f3f3ff290 */ /* 0x000ff4000fffe03f */
[----:B------:R1:W-:Y:S01]  /*1e970*/  STL.64 [R1+0x120], R20 ;  /* 0x0001201401007387 */ /* 0x0003e20000100a00 */
[----:B------:R-:W-:Y:S03]  /*1e980*/  STL.64 [R1+0x128], R22 ;  /* 0x0001281601007387 */ /* 0x000fe60000100a00 */
[----:B0-----:R0:W-:Y:S01]  /*1e990*/  STL.64 [R1+0x30], R24 ;  /* 0x0000301801007387 */ /* 0x0011e20000100a00 */
[----:B-1----:R-:W-:Y:S02]  /*1e9a0*/  IMAD.MOV.U32 R21, RZ, RZ, R24 ;  /* 0x000000ffff157224 */ /* 0x002fe400078e0018 */
[----:B------:R3:W-:Y:S02]  /*1e9b0*/  STL.64 [R1+0x38], R26 ;  /* 0x0000381a01007387 */ /* 0x0007e40000100a00 */
[----:B------:R-:W-:Y:S02]  /*1e9c0*/  IMAD.MOV.U32 R20, RZ, RZ, R25 ;  /* 0x000000ffff147224 */ /* 0x000fe400078e0019 */
[----:B0-----:R-:W3:Y:S01]  /*1e9d0*/  LDL.LU.64 R24, [R1+0x2030] ;  /* 0x0020300001187983 */ /* 0x001ee20000300a00 */
[----:B------:R-:W-:Y:S01]  /*1e9e0*/  STL [R1+0x18c0], R29 ;  /* 0x0018c01d01007387 */ /* 0x000fe20000100800 */
[C---:B---3--:R-:W-:Y:S02]  /*1e9f0*/  HMMA.16816.F32.BF16 R24, R8.reuse, R24, R4 ;  /* 0x000000180818723c */ /* 0x048fe40000041804 */
[----:B------:R-:W3:Y:S11]  /*1ea00*/  LDL.LU.64 R4, [R1+0x2028] ;  /* 0x0020280001047983 */ /* 0x000ef60000300a00 */
[----:B------:R-:W-:Y:S10]  /*1ea10*/  @!UPT UIADD3 URZ, URZ, URZ, URZ ;  /* 0x0000003f3f3ff290 */ /* 0x000ff4000fffe03f */
[----:B------:R-:W-:Y:S01]  /*1ea20*/  STL.64 [R1+0x110], R24 ;  /* 0x0001101801007387 */ /* 0x000fe20000100a00 */
[----:B------:R0:W-:Y:S03]  /*1ea30*/  STL.64 [R1+0x118], R26 ;  /* 0x0001181a01007387 */ /* 0x0001e60000100a00 */
[----:B0-----:R-:W3:Y:S01]  /*1ea40*/  LDL.LU.64 R26, [R1+0x2020] ;  /* 0x00202000011a7983 */ /* 0x001ee20000300a00 */
[----:B------:R-:W3:Y:S02]  /*1ea50*/  LDL.LU.64 R24, [R1+0x2018] ;  /* 0x0020180001187983 */ /* 0x000ee40000300a00 */
[----:B---3--:R-:W-:Y:S01]  /*1ea60*/  HMMA.16816.F32.BF16 R4, R8, R4, R24 ;  /* 0x000000040804723c */ /* 0x008fe20000041818 */
[----:B------:R-:W3:Y:S11]  /*1ea70*/  LDL.LU R26, [R1+0x2014] ;  /* 0x00201400011a7983 */ /* 0x000ef60000300800 */
[----:B------:R-:W-:Y:S11]  /*1ea80*/  @!UPT UIADD3 URZ, URZ, URZ, URZ ;  /* 0x0000003f3f3ff290 */ /* 0x000ff6000fffe03f */
[----:B------:R-:W-:Y:S01]  /*1ea90*/  STL.64 [R1+0x100], R4 ;  /* 0x0001000401007387 */ /* 0x000fe20000100a00 */
[----:B------:R-:W-:Y:S03]  /*1eaa0*/  STL.64 [R1+0x108], R6 ;  /* 0x0001080601007387 */ /* 0x000fe60000100a00 */
[----:B---3--:R-:W0:Y:S04]  /*1eab0*/  LDSM.16.MT88.4 R4, [R26+0x80] ;  /* 0x000080001a04783b */ /* 0x008e280000004200 */
[----:B0-----:R-:W-:Y:S01]  /*1eac0*/  STL.64 [R1+0x2000], R6 ;  /* 0x0020000601007387 */ /* 0x001fe20000100a00 */
[----:B------:R-:W-:Y:S02]  /*1ead0*/  STL.64 [R1+0x1ff8], R4 ;  /* 0x001ff80401007387 */ /* 0x000fe40000100a00 */
[----:B------:R0:W-:Y:S02]  /*1eae0*/  STL [R1+0x1ff4], R26 ;  /* 0x001ff41a01007387 */ /* 0x0001e40000100800 */
[----:B------:R-:W3:Y:S01]  /*1eaf0*/  LDL.LU.64 R24, [R1+0x260] ;  /* 0x0002600001187983 */ /* 0x000ee20000300a00 */
[----:B0-----:R-:W3:Y:S01]  /*1eb00*/  LDL.LU.64 R26, [R1+0x268] ;  /* 0x00026800011a7983 */ /* 0x001ee20000300a00 */
[----:B------:R-:W-:-:S05]  /*1eb10*/  IMAD.MOV.U32 R22, RZ, RZ, R13 ;  /* 0x000000ffff167224 */ /* 0x000fca00078e000d */
[----:B------:R-:W-:Y:S01]  /*1eb20*/  STL [R1+0x2010], R22 ;  /* 0x0020101601007387 */ /* 0x000fe20000100800 */
[----:B---3--:R-:W-:Y:S03]  /*1eb30*/  HMMA.16816.F32.BF16 R24, R8, R12, R24 ;  /* 0x0000000c0818723c */ /* 0x008fe60000041818 */
[----:B--2---:R-:W0:Y:S11]  /*1eb40*/  LDSM.16.MT88.4 R12, [R16] ;  /* 0x00000000100c783b */ /* 0x004e360000004200 */
[----:B------:R-:W-:Y:S09]  /*1eb50*/  @!UPT UIADD3 URZ, URZ, URZ, URZ ;  /* 0x0000003f3f3ff290 */ /* 0x000ff2000fffe03f */
[----:B------:R-:W-:Y:S01]  /*1eb60*/  STL.64 [R1+0xf0], R24 ;  /* 0x0000f01801007387 */ /* 0x000fe20000100a00 */
[----:B------:R-:W-:Y:S02]  /*1eb70*/  STL.64 [R1+0xf8], R26 ;  /* 0x0000f81a01007387 */ /* 0x000fe40000100a00 */
[----:B------:R1:W-:Y:S02]  /*1eb80*/  STL.64 [R1+0x2008], R20 ;  /* 0x0020081401007387 */ /* 0x0003e40000100a00 */
[----:B-1----:R-:W2:Y:S01]  /*1eb90*/  LDL.LU.64 R20, [R1+0x240] ;  /* 0x0002400001147983 */ /* 0x002ea20000300a00 */
[----:B------:R-:W2:Y:S02]  /*1eba0*/  LDL.LU.64 R22, [R1+0x248] ;  /* 0x0002480001167983 */ /* 0x000ea40000300a00 */
[----:B------:R-:W-:Y:S02]  /*1ebb0*/  IMAD.MOV.U32 R4, RZ, RZ, R17 ;  /* 0x000000ffff047224 */ /* 0x000fe400078e0011 */
[----:B------:R-:W-:Y:S01]  /*1ebc0*/  IMAD.MOV.U32 R5, RZ, RZ, R3 ;  /* 0x000000ffff057224 */ /* 0x000fe200078e0003 */
[----:B------:R-:W1:Y:S04]  /*1ebd0*/  LDSM.16.MT88.4 R16, [R16+0x80] ;  /* 0x000080001010783b */ /* 0x000e680000004200 */
[----:B------:R-:W3:Y:S01]  /*1ebe0*/  LDL.LU.64 R24, [R1+0x280] ;  /* 0x0002800001187983 */ /* 0x000ee20000300a00 */
[----:B------:R-:W3:Y:S02]  /*1ebf0*/  LDL.LU.64 R26, [R1+0x288] ;  /* 0x00028800011a7983 */ /* 0x000ee40000300a00 */
[----:B0-----:R-:W-:Y:S02]  /*1ec00*/  STL.64 [R1+0x1fa0], R14 ;  /* 0x001fa00e01007387 */ /* 0x001fe40000100a00 */
[----:B------:R0:W-:Y:S02]  /*1ec10*/  STL.64 [R1+0x1f98], R12 ;  /* 0x001f980c01007387 */ /* 0x0001e40000100a00 */
[----:B0-----:R-:W-:-:S02]  /*1ec20*/  IMAD.MOV.U32 R13, RZ, RZ, R0 ;  /* 0x000000ffff0d7224 */ /* 0x001fc400078e0000 */
[----:B------:R-:W-:Y:S01]  /*1ec30*/  IMAD.MOV.U32 R12, RZ, RZ, R2 ;  /* 0x000000ffff0c7224 */ /* 0x000fe200078e0002 */
[C---:B--2---:R-:W-:Y:S01]  /*1ec40*/  HMMA.16816.F32.BF16 R4, R8.reuse, R4, R20 ;  /* 0x000000040804723c */ /* 0x044fe20000041814 */
[----:B------:R-:W2:Y:S01]  /*1ec50*/  LDL.LU R22, [R1+0x2010] ;  /* 0x0020100001167983 */ /* 0x000ea20000300800 */
[----:B------:R-:W4:Y:S11]  /*1ec60*/  LDL.LU.64 R20, [R1+0x2008] ;  /* 0x0020080001147983 */ /* 0x000f360000300a00 */
[----:B------:R-:W-:Y:S11]  /*1ec70*/  @!UPT UIADD3 URZ, URZ, URZ, URZ ;  /* 0x0000003f3f3ff290 */ /* 0x000ff6000fffe03f */
[----:B------:R-:W-:Y:S02]  /*1ec80*/  IMAD.MOV.U32 R0, RZ, RZ, R7 ;  /* 0x000000ffff007224 */ /* 0x000fe400078e0007 */
[----:B------:R-:W-:Y:S02]  /*1ec90*/  IMAD.MOV.U32 R2, RZ, RZ, R6 ;  /* 0x000000ffff027224 */ /* 0x000fe400078e0006 */
[----:B------:R-:W-:Y:S02]  /*1eca0*/  IMAD.MOV.U32 R3, RZ, RZ, R5 ;  /* 0x000000ffff037224 */ /* 0x000fe400078e0005 */
[----:B------:R-:W-:Y:S01]  /*1ecb0*/  IMAD.MOV.U32 R29, RZ, RZ, R4 ;  /* 0x000000ffff1d7224 */ /* 0x000fe200078e0004 */
[----:B------:R-:W4:Y:S01]  /*1ecc0*/  LDL.LU.64 R6, [R1+0x2000] ;  /* 0x0020000001067983 */ /* 0x000f220000300a00 */
[----:B------:R-:W4:Y:S02]  /*1ecd0*/  LDL.LU.64 R4, [R1+0x1ff8] ;  /* 0x001ff80001047983 */ /* 0x000f240000300a00 */
[----:B------:R-:W-:Y:S02]  /*1ece0*/  STL [R1+0x1e64], R0 ;  /* 0x001e640001007387 */ /* 0x000fe40000100800 */
[----:B------:R-:W-:Y:S01]  /*1ecf0*/  STL [R1+0x1e60], R2 ;  /* 0x001e600201007387 */ /* 0x000fe20000100800 */
[----:B------:R-:W-:Y:S01]  /*1ed00*/  STL [R1+0x1e5c], R3 ;  /* 0x001e5c0301007387 */ /* 0x000fe20000100800 */
[----:B------:R-:W-:Y:S02]  /*1ed10*/  STL [R1+0x1e58], R29 ;  /* 0x001e581d01007387 */ /* 0x000fe40000100800 */
[----:B-1----:R-:W-:Y:S02]  /*1ed20*/  STL.64 [R1+0x1f38], R18 ;  /* 0x001f381201007387 */ /* 0x002fe40000100a00 */
[----:B------:R0:W-:Y:S02]  /*1ed30*/  STL.64 [R1+0x1f30], R16 ;  /* 0x001f301001007387 */ /* 0x0001e40000100a00 */
[----:B0-----:R-:W4:Y:S01]  /*1ed40*/  LDL.LU.64 R16, [R1+0x90] ;  /* 0x0000900001107983 */ /* 0x001f220000300a00 */
[----:B---3--:R-:W-:Y:S01]  /*1ed50*/  HMMA.16816.F32.BF16 R12, R8, R12, R24 ;  /* 0x0000000c080c723c */ /* 0x008fe20000041818 */
[----:B------:R-:W3:Y:S02]  /*1ed60*/  LDL.LU R26, [R1+0x1ff4] ;  /* 0x001ff400011a7983 */ /* 0x000ee40000300800 */
[----:B--2---:R-:W-:-:S05]  /*1ed70*/  IMAD.MOV.U32 R19, RZ, RZ, R22 ;  /* 0x000000ffff137224 */ /* 0x004fca00078e0016 */
[----:B------:R-:W-:Y:S11]  /*1ed80*/  STL [R1+0x1ff0], R19 ;  /* 0x001ff01301007387 */ /* 0x000ff60000100800 */
[----:B------:R-:W-:Y:S04]  /*1ed90*/  @!UPT UIADD3 URZ, URZ, URZ, URZ ;  /* 0x0000003f3f3ff290 */ /* 0x000fe8000fffe03f */
[----:B------:R0:W-:Y:S02]  /*1eda0*/  STL.64 [R1+0xd0], R12 ;  /* 0x0000d00c01007387 */ /* 0x0001e40000100a00 */
[----:B------:R-:W-:Y:S01]  /*1edb0*/  STL.64 [R1+0xd8], R14 ;  /* 0x0000d80e01007387 */ /* 0x000fe20000100a00 */
[----:B----4-:R1:W-:Y:S01]  /*1edc0*/  STL.64 [R1+0x1fe8], R16 ;  /* 0x001fe81001007387 */ /* 0x0103e20000100a00 */
[----:B0-----:R-:W2:Y:S02]  /*1edd0*/  LDL.LU.64 R12, [R1+0x70] ;  /* 0x00007000010c7983 */ /* 0x001ea40000300a00 */
[----:B-1----:R-:W-:Y:S02]  /*1ede0*/  IMAD.MOV.U32 R16, RZ, RZ, R21 ;  /* 0x000000ffff107224 */ /* 0x002fe400078e0015 */
[----:B------:R-:W-:Y:S02]  /*1edf0*/  IMAD.MOV.U32 R17, RZ, RZ, R20 ;  /* 0x000000ffff117224 */ /* 0x000fe400078e0014 */
[----:B---3--:R-:W0:Y:S04]  /*1ee00*/  LDSM.16.MT88.4 R20, [R26+0x1000] ;  /* 0x001000001a14783b */ /* 0x008e280000004200 */
[----:B--2---:R1:W-:Y:S04]  /*1ee10*/  STL.64 [R1+0x1fd8], R12 ;  /* 0x001fd80c01007387 */ /* 0x0043e80000100a00 */
[----:B-1----:R-:W2:Y:S01]  /*1ee20*/  LDL.LU.64 R12, [R1+0x1f0] ;  /* 0x0001f000010c7983 */ /* 0x002ea20000300a00 */
[----:B------:R-:W2:Y:S02]  /*1ee30*/  LDL.LU.64 R14, [R1+0x1f8] ;  /* 0x0001f800010e7983 */ /* 0x000ea40000300a00 */
[----:B0-----:R-:W-:Y:S02]  /*1ee40*/  STL [R1+0x1e7c], R20 ;  /* 0x001e7c1401007387 */ /* 0x001fe40000100800 */
[----:B------:R0:W-:Y:S01]  /*1ee50*/  STL [R1+0x1e78], R21 ;  /* 0x001e781501007387 */ /* 0x0001e20000100800 */
[----:B------:R-:W-:Y:S01]  /*1ee60*/  STL [R1+0x1e74], R22 ;  /* 0x001e741601007387 */ /* 0x000fe20000100800 */
[----:B------:R-:W-:Y:S03]  /*1ee70*/  STL [R1+0x1e70], R23 ;  /* 0x001e701701007387 */ /* 0x000fe60000100800 */
[----:B0-----:R-:W3:Y:S01]  /*1ee80*/  LDL.LU.64 R20, [R1+0x80] ;  /* 0x0000800001147983 */ /* 0x001ee20000300a00 */
[----:B--2---:R-:W-:Y:S11]  /*1ee90*/  HMMA.16816.F32.BF16 R8, R8, R16, R12 ;  /* 0x000000100808723c */ /* 0x004ff6000004180c */
[----:B------:R-:W-:Y:S11]  /*1eea0*/  @!UPT UIADD3 URZ, URZ, URZ, URZ ;  /* 0x0000003f3f3ff290 */ /* 0x000ff6000fffe03f */
[----:B------:R-:W-:Y:S02]  /*1eeb0*/  @!UPT UIADD3 URZ, URZ, URZ, URZ ;  /* 0x0000003f3f3ff290 */ /* 0x000fe4000fffe03f */
[----:B------:R-:W-:Y:S02]  /*1eec0*/  IMAD.MOV.U32 R0, RZ, RZ, R8 ;  /* 0x000000ffff007224 */ /* 0x000fe400078e0008 */
[----:B------:R-:W-:Y:S02]  /*1eed0*/  IMAD.MOV.U32 R2, RZ, RZ, R9 ;  /* 0x000000ffff027224 */ /* 0x000fe400078e0009 */
[----:B------:R-:W-:Y:S02]  /*1eee0*/  IMAD.MOV.U32 R3, RZ, RZ, R10 ;  /* 0x000000ffff037224 */ /* 0x000fe400078e000a */
[----:B------:R-:W-:Y:S02]  /*1eef0*/  IMAD.MOV.U32 R29, RZ, RZ, R11 ;  /* 0x000000ffff1d7224 */ /* 0x000fe400078e000b */
[----:B------:R-:W0:Y:S04]  /*1ef00*/  LDSM.16.MT88.4 R8, [R26+0x1080] ;  /* 0x001080001a08783b */ /* 0x000e280000004200 */
[----:B---3--:R1:W-:Y:S01]  /*1ef10*/  STL.64 [R1+0x1fe0], R20 ;  /* 0x001fe01401007387 */ /* 0x0083e20000100a00 */
[----:B------:R-:W2:Y:S02]  /*1ef20*/  LDL.LU.64 R16, [R1+0x300] ;  /* 0x0003000001107983 */ /* 0x000ea40000300a00 */
[----:B------:R-:W2:Y:S02]  /*1ef30*/  LDL.LU.64 R18, [R1+0x308] ;  /* 0x0003080001127983 */ /* 0x000ea40000300a00 */
[----:B------:R-:W-:Y:S01]  /*1ef40*/  STL [R1+0x1e84], R29 ;  /* 0x001e841d01007387 */ /* 0x000fe20000100800 */
[----:B------:R-:W-:Y:S01]  /*1ef50*/  STL [R1+0x1e80], R3 ;  /* 0x001e800301007387 */ /* 0x000fe20000100800 */
[----:B------:R-:W-:Y:S02]  /*1ef60*/  STL [R1+0x1e6c], R2 ;  /* 0x001e6c0201007387 */ /* 0x000fe40000100800 */
[----:B------:R-:W-:Y:S01]  /*1ef70*/  STL [R1+0x1e68], R0 ;  /* 0x001e680001007387 */ /* 0x000fe20000100800 */
[----:B-1----:R-:W3:Y:S01]  /*1ef80*/  LDL.LU.64 R20, [R1+0x2d0] ;  /* 0x0002d00001147983 */ /* 0x002ee20000300a00 */
[----:B------:R-:W3:Y:S02]  /*1ef90*/  LDL.LU.64 R22, [R1+0x2d8] ;  /* 0x0002d80001167983 */ /* 0x000ee40000300a00 */
[----:B------:R-:W4:Y:S02]  /*1efa0*/  LDL.LU.64 R12, [R1+0x2c0] ;  /* 0x0002c000010c7983 */ /* 0x000f240000300a00 */
[----:B------:R-:W4:Y:S01]  /*1efb0*/  LDL.LU.64 R14, [R1+0x2c8] ;  /* 0x0002c800010e7983 */ /* 0x000f220000300a00 */
[----:B------:R-:W2:Y:S01]  /*1efc0*/  LDL.LU.64 R24, [R1+0x1e0] ;  /* 0x0001e00001187983 */ /* 0x000ea20000300a00 */
[----:B------:R-:W2:Y:S03]  /*1efd0*/  LDL.LU.64 R26, [R1+0x1e8] ;  /* 0x0001e800011a7983 */ /* 0x000ea60000300a00 */
[----:B0-----:R-:W-:Y:S01]  /*1efe0*/  STL.64 [R1+0x1e00], R10 ;  /* 0x001e000a01007387 */ /* 0x001fe20000100a00 */
[----:B------:R0:W-:Y:S03]  /*1eff0*/  STL.64 [R1+0x1df8], R8 ;  /* 0x001df80801007387 */ /* 0x0001e60000100a00 */
[----:B0-----:R-:W2:Y:S01]  /*1f000*/  LDL.LU.64 R8, [R1+0x30] ;  /* 0x0000300001087983 */ /* 0x001ea20000300a00 */
[----:B------:R-:W2:Y:S03]  /*1f010*/  LDL.LU.64 R10, [R1+0x38] ;  /* 0x00003800010a7983 */ /* 0x000ea60000300a00 */
[----:B--2---:R-:W-:Y:S01]  /*1f020*/  STL.64 [R1+0x1fb0], R10 ;  /* 0x001fb00a01007387 */ /* 0x004fe20000100a00 */
[----:B------:R0:W-:Y:S03]  /*1f030*/  STL.64 [R1+0x1fa8], R8 ;  /* 0x001fa80801007387 */ /* 0x0001e60000100a00 */
[----:B0-----:R-:W2:Y:S01]  /*1f040*/  LDL R8, [R1+0xa0] ;  /* 0x0000a00001087983 */ /* 0x001ea20000100800 */
[----:B------:R-:W-:-:S07]  /*1f050*/  IMAD.MOV.U32 R9, RZ, RZ, R28 ;  /* 0x000000ffff097224 */ /* 0x000fce00078e001c */
[C---:B--2---:R-:W-:Y:S01]  /*1f060*/  HMMA.16816.F32.BF16 R8, R4.reuse, R8, R16 ;  /* 0x000000080408723c */ /* 0x044fe20000041810 */
[----:B------:R-:W2:Y:S01]  /*1f070*/  LDL.LU R19, [R1+0x1ff0] ;  /* 0x001ff00001137983 */ /* 0x000ea20000300800 */
[----:B------:R-:W3:Y:S11]  /*1f080*/  LDL.LU.64 R16, [R1+0x1fe8] ;  /* 0x001fe80001107983 */ /* 0x000ef60000300a00 */
[----:B------:R-:W-:Y:S10]  /*1f090*/  @!UPT UIADD3 URZ, URZ, URZ, URZ ;  /* 0x0000003f3f3ff290 */ /* 0x000ff4000fffe03f */
[----:B------:R0:W-:Y:S01]  /*1f0a0*/  STL.64 [R1+0x20], R8 ;  /* 0x0000200801007387 */ /* 0x0001e20000100a00 */
[----:B------:R-:W-:Y:S03]  /*1f0b0*/  STL [R1+0x28], R10 ;  /* 0x0000280a01007387 */ /* 0x000fe60000100800 */
[----:B0-----:R-:W2:Y:S04]  /*1f0c0*/  LDL R8, [R1+0x50] ;  /* 0x0000500001087983 */ /* 0x001ea80000100800 */
[----:B------:R-:W2:Y:S01]  /*1f0d0*/  LDL R9, [R1+0x54] ;  /* 0x0000540001097983 */ /* 0x000ea20000100800 */
[C---:B---3--:R-:W-:Y:S03]  /*1f0e0*/  HMMA.16816.F32.BF16 R20, R4.reuse, R16, R20 ;  /* 0x000000100414723c */ /* 0x048fe60000041814 */
[----:B--2---:R0:W-:Y:S04]  /*1f0f0*/  STL.64 [R1+0x1fc8], R8 ;  /* 0x001fc80801007387 */ /* 0x0041e80000100a00 */
[----:B0-----:R-:W2:Y:S11]  /*1f100*/  LDL R8, [R1+0x60] ;  /* 0x0000600001087983 */ /* 0x001eb60000100800 */
[----:B------:R-:W-:Y:S05]  /*1f110*/  @!UPT UIADD3 URZ, URZ, URZ, URZ ;  /* 0x0000003f3f3ff290 */ /* 0x000fea000fffe03f */
[----:B------:R0:W-:Y:S02]  /*1f120*/  STL.64 [R1+0x10], R20 ;  /* 0x0000101401007387 */ /* 0x0001e40000100a00 */
[----:B------:R1:W-:Y:S01]  /*1f130*/  STL.64 [R1+0x18], R22 ;  /* 0x0000181601007387 */ /* 0x0003e20000100a00 */
[----:B0-----:R-:W4:Y:S02]  /*1f140*/  LDL.LU.64 R20, [R1+0x1fe0] ;  /* 0x001fe00001147983 */ /* 0x001f240000300a00 */
[----:B----4-:R-:W-:Y:S11]  /*1f150*/  HMMA.16816.F32.BF16 R12, R4, R20, R12 ;  /* 0x00000014040c723c */ /* 0x010ff6000004180c */
[----:B------:R-:W-:Y:S11]  /*1f160*/  @!UPT UIADD3 URZ, URZ, URZ, URZ ;  /* 0x0000003f3f3ff290 */ /* 0x000ff6000fffe03f */
[----:B------:R-:W-:Y:S02]  /*1f170*/  @!UPT UIADD3 URZ, URZ, URZ, URZ ;  /* 0x0000003f3f3ff290 */ /* 0x000fe4000fffe03f */
[----:B-1----:R-:W-:Y:S02]  /*1f180*/  IMAD.MOV.U32 R22, RZ, RZ, R12 ;  /* 0x000000ffff167224 */ /* 0x002fe400078e000c */
[----:B------:R-:W-:Y:S02]  /*1f190*/  IMAD.MOV.U32 R23, RZ, RZ, R13 ;  /* 0x000000ffff177224 */ /* 0x000fe400078e000d */
[----:B------:R-:W3:Y:S01]  /*1f1a0*/  LDL.LU.64 R12, [R1+0x1fd8] ;  /* 0x001fd800010c7983 */ /* 0x000ee20000300a00 */
[----:B------:R-:W-:Y:S02]  /*1f1b0*/  IMAD.MOV.U32 R10, RZ, RZ, R20 ;  /* 0x000000ffff0a7224 */ /* 0x000fe400078e0014 */
[----:B------:R-:W-:Y:S02]  /*1f1c0*/  IMAD.MOV.U32 R3, RZ, RZ, R21 ;  /* 0x000000ffff037224 */ /* 0x000fe400078e0015 */
[----:B------:R0:W-:Y:S01]  /*1f1d0*/  STL.64 [R1+0x1fd0], R22 ;  /* 0x001fd01601007387 */ /* 0x0001e20000100a00 */
[----:B------:R-:W2:Y:S01]  /*1f1e0*/  LDL.LU.64 R20, [R1+0x1d0] ;  /* 0x0001d00001147983 */ /* 0x000ea20000300a00 */
[----:B------:R-:W-:-:S03]  /*1f1f0*/  IMAD.MOV.U32 R9, RZ, RZ, R19 ;  /* 0x000000ffff097224 */ /* 0x000fc600078e0013 */
[----:B0-----:R-:W2:Y:S01]  /*1f200*/  LDL.LU.64 R22, [R1+0x1d8] ;  /* 0x0001d80001167983 */ /* 0x001ea20000300a00 */
[----:B------:R-:W-:Y:S02]  /*1f210*/  IMAD.MOV.U32 R2, RZ, RZ, R14 ;  /* 0x000000ffff027224 */ /* 0x000fe400078e000e */
[----:B------:R-:W-:Y:S01]  /*1f220*/  IMAD.MOV.U32 R0, RZ, RZ, R15 ;  /* 0x000000ffff007224 */ /* 0x000fe200078e000f */
[----:B---3--:R-:W-:Y:S01]  /*1f230*/  HMMA.16816.F32.BF16 R24, R4, R12, R24 ;  /* 0x0000000c0418723c */ /* 0x008fe20000041818 */
[----:B------:R-:W-:Y:S02]  /*1f240*/  IMAD.MOV.U32 R19, RZ, RZ, R12 ;  /* 0x000000ffff137224 */ /* 0x000fe400078e000c */
[----:B------:R-:W-:-:S05]  /*1f250*/  IMAD.MOV.U32 R18, RZ, RZ, R13 ;  /* 0x000000ffff127224 */ /* 0x000fca00078e000d */
[----:B------:R-:W-:Y:S01]  /*1f260*/  STL.64 [R1+0x1fc0], R18 ;  /* 0x001fc01201007387 */ /* 0x000fe20000100a00 */
[----:B------:R0:W-:Y:S03]  /*1f270*/  STL.64 [R1+0x1fb8], R16 ;  /* 0x001fb81001007387 */ /* 0x0001e60000100a00 */
[----:B0-----:R-:W3:Y:S01]  /*1f280*/  LDL.LU.64 R16, [R1+0x1c0] ;  /* 0x0001c00001107983 */ /* 0x001ee20000300a00 */
[----:B------:R-:W3:Y:S02]  /*1f290*/  LDL.LU.64 R18, [R1+0x1c8] ;  /* 0x0001c80001127983 */ /* 0x000ee40000300a00 */
[----:B------:R-:W4:Y:S02]  /*1f2a0*/  LDL.LU.64 R12, [R1+0x170] ;  /* 0x00017000010c7983 */ /* 0x000f240000300a00 */
[----:B------:R-:W4:Y:S06]  /*1f2b0*/  LDL.LU.64 R14, [R1+0x178] ;  /* 0x00017800010e7983 */ /* 0x000f2c0000300a00 */
[----:B------:R0:W-:Y:S01]  /*1f2c0*/  STL.64 [R1+0x1db0], R26 ;  /* 0x001db01a01007387 */ /* 0x0001e20000100a00 */
[----:B------:R1:W-:Y:S03]  /*1f2d0*/  STL.64 [R1+0x1da8], R24 ;  /* 0x001da81801007387 */ /* 0x0003e60000100a00 */
[----:B0-----:R-:W3:Y:S04]  /*1f2e0*/  LDL R26, [R1+0x88] ;  /* 0x00008800011a7983 */ /* 0x001ee80000100800 */
[----:B------:R-:W3:Y:S01]  /*1f2f0*/  LDL R27, [R1+0x8c] ;  /* 0x00008c00011b7983 */ /* 0x000ee20000100800 */
[----:B------:R-:W-:-:S02]  /*1f300*/  IMAD.MOV.U32 R28, RZ, RZ, R11 ;  /* 0x000000ffff1c7224 */ /* 0x000fc400078e000b */
[----:B-1----:R-:W-:Y:S02]  /*1f310*/  IMAD.MOV.U32 R24, RZ, RZ, R10 ;  /* 0x000000ffff187224 */ /* 0x002fe400078e000a */
[----:B--2---:R-:W-:Y:S01]  /*1f320*/  HMMA.16816.F32.BF16 R8, R4, R8, R20 ;  /* 0x000000080408723c */ /* 0x004fe20000041814 */
[----:B------:R-:W-:Y:S11]  /*1f330*/  IMAD.MOV.U32 R25, RZ, RZ, R3 ;  /* 0x000000ffff197224 */ /* 0x000ff600078e0003 */
[----:B------:R-:W-:Y:S11]  /*1f340*/  @!UPT UIADD3 URZ, URZ, URZ, URZ ;  /* 0x0000003f3f3ff290 */ /* 0x000ff6000fffe03f */
[----:B------:R-:W-:Y:S01]  /*1f350*/  @!UPT UIADD3 URZ, URZ, URZ, URZ ;  /* 0x0000003f3f3ff290 */ /* 0x000fe2000fffe03f */
[----:B------:R-:W-:Y:S02]  /*1f360*/  IMAD.MOV.U32 R29, RZ, RZ, R8 ;  /* 0x000000ffff1d7224 */ /* 0x000fe400078e0008 */
[----:B------:R-:W-:Y:S01]  /*1f370*/  IMAD.MOV.U32 R3, RZ, RZ, R9 ;  /* 0x000000ffff037224 */ /* 0x000fe200078e0009 */
[----:B---3--:R-:W-:Y:S01]  /*1f380*/  STL.64 [R1+0x1f90], R26 ;  /* 0x001f901a01007387 */ /* 0x008fe20000100a00 */
[----:B------:R0:W-:Y:S03]  /*1f390*/  STL.64 [R1+0x1f88], R24 ;  /* 0x001f881801007387 */ /* 0x0001e60000100a00 */
[----:B0-----:R-:W2:Y:S01]  /*1f3a0*/  LDL.LU.64 R24, [R1+0x190] ;  /* 0x0001900001187983 */ /* 0x001ea20000300a00 */
[----:B------:R-:W2:Y:S02]  /*1f3b0*/  LDL.LU.64 R26, [R1+0x198] ;  /* 0x00019800011a7983 */ /* 0x000ea40000300a00 */
[----:B------:R-:W3:Y:S02]  /*1f3c0*/  LDL.LU.64 R22, [R1+0x1fd0] ;  /* 0x001fd00001167983 */ /* 0x000ee40000300a00 */
[----:B------:R-:W2:Y:S02]  /*1f3d0*/  LDL.LU.64 R8, [R1+0x1fc8] ;  /* 0x001fc80001087983 */ /* 0x000ea40000300a00 */
[----:B------:R-:W-:-:S02]  /*1f3e0*/  IMAD.MOV.U32 R20, RZ, RZ, R10 ;  /* 0x000000ffff147224 */ /* 0x000fc400078e000a */
[----:B------:R-:W-:Y:S02]  /*1f3f0*/  IMAD.MOV.U32 R21, RZ, RZ, R11 ;  /* 0x000000ffff157224 */ /* 0x000fe400078e000b */
[C---:B--2---:R-:W-:Y:S01]  /*1f400*/  HMMA.16816.F32.BF16 R8, R4.reuse, R8, R16 ;  /* 0x000000080408723c */ /* 0x044fe20000041810 */
[----:B---3--:R-:W-:Y:S02]  /*1f410*/  STL.64 [R1+0x1e90], R22 ;  /* 0x001e901601007387 */ /* 0x008fe40000100a00 */
[----:B------:R0:W-:Y:S02]  /*1f420*/  STL.64 [R1+0x1e88], R20 ;  /* 0x001e881401007387 */ /* 0x0001e40000100a00 */
[----:B0-----:R-:W4:Y:S04]  /*1f430*/  LDL R20, [R1+0x40] ;  /* 0x0000400001147983 */ /* 0x001f280000100800 */
[----:B------:R-:W4:Y:S01]  /*1f440*/  LDL R21, [R1+0x44] ;  /* 0x0000440001157983 */ /* 0x000f220000100800 */
[----:B------:R-:W2:Y:S02]  /*1f450*/  LDL.LU.64 R18, [R1+0x1fc0] ;  /* 0x001fc00001127983 */ /* 0x000ea40000300a00 */
[----:B------:R-:W3:Y:S11]  /*1f460*/  LDL.LU.64 R16, [R1+0x1fb8] ;  /* 0x001fb80001107983 */ /* 0x000ef60000300a00 */
[----:B------:R-:W-:Y:S01]  /*1f470*/  STL.64 [R1+0x140], R8 ;  /* 0x0001400801007387 */ /* 0x000fe20000100a00 */
[----:B------:R0:W-:Y:S03]  /*1f480*/  STL.64 [R1+0x148], R10 ;  /* 0x0001480a01007387 */ /* 0x0001e60000100a00 */
[----:B0-----:R-:W2:Y:S01]  /*1f490*/  LDL.LU.64 R10, [R1+0x1fb0] ;  /* 0x001fb000010a7983 */ /* 0x001ea20000300a00 */
[----:B------:R-:W2:Y:S01]  /*1f4a0*/  LDL.LU.64 R8, [R1+0x1fa8] ;  /* 0x001fa80001087983 */ /* 0x000ea20000300a00 */
[C---:B----4-:R-:W-:Y:S02]  /*1f4b0*/  HMMA.16816.F32.BF16 R20, R4.reuse, R20, R12 ;  /* 0x000000140414723c */ /* 0x050fe4000004180c */
[----:B------:R-:W3:Y:S01]  /*1f4c0*/  LDL.LU.64 R14, [R1+0x1fa0] ;  /* 0x001fa000010e7983 */ /* 0x000ee20000300a00 */
[----:B------:R-:W3:Y:S05]  /*1f4d0*/  LDL.LU.64 R12, [R1+0x1f98] ;  /* 0x001f9800010c7983 */ /* 0x000eea0000300a00 */
[----:B--2---:R-:W-:Y:S11]  /*1f4e0*/  HMMA.16816.F32.BF16 R4, R4, R8, R24 ;  /* 0x000000080404723c */ /* 0x004ff60000041818 */
[----:B------:R-:W-:Y:S04]  /*1f4f0*/  @!UPT UIADD3 URZ, URZ, URZ, URZ ;  /* 0x0000003f3f3ff290 */ /* 0x000fe8000fffe03f */
[----:B------:R0:W-:Y:S01]  /*1f500*/  STL.64 [R1+0x170], R20 ;  /* 0x0001701401007387 */ /* 0x0001e20000100a00 */
[----:B------:R1:W-:Y:S03]  /*1f510*/  STL.64 [R1+0x178], R22 ;  /* 0x0001781601007387 */ /* 0x0003e60000100a00 */
[----:B0-----:R-:W2:Y:S01]  /*1f520*/  LDL.LU.64 R20, [R1+0x340] ;  /* 0x0003400001147983 */ /* 0x001ea20000300a00 */
[----:B-1----:R-:W2:Y:S03]  /*1f530*/  LDL.LU.64 R22, [R1+0x348] ;  /* 0x0003480001167983 */ /* 0x002ea60000300a00 */
[----:B------:R-:W-:Y:S01]  /*1f540*/  STL.64 [R1+0x190], R4 ;  /* 0x0001900401007387 */ /* 0x000fe20000100a00 */
[----:B------:R-:W-:Y:S02]  /*1f550*/  STL.64 [R1+0x198], R6 ;  /* 0x0001980601007387 */ /* 0x000fe40000100a00 */
[----:B------:R-:W3:Y:S02]  /*1f560*/  LDL.LU.64 R24, [R1+0x330] ;  /* 0x0003300001187983 */ /* 0x000ee40000300a00 */
[----:B------:R-:W3:Y:S01]  /*1f570*/  LDL.LU.64 R26, [R1+0x338] ;  /* 0x00033800011a7983 */ /* 0x000ee20000300a00 */
[----:B------:R-:W-:Y:S01]  /*1f580*/  STL.64 [R1+0x1f48], R10 ;  /* 0x001f480a01007387 */ /* 0x000fe20000100a00 */
[----:B------:R0:W-:Y:S03]  /*1f590*/  STL.64 [R1+0x1f40], R8 ;  /* 0x001f400801007387 */ /* 0x0001e60000100a00 */
[----:B0-----:R-:W4:Y:S04]  /*1f5a0*/  LDL.LU.64 R8, [R1+0x40] ;  /* 0x0000400001087983 */ /* 0x001f280000300a00 */
[----:B----4-:R0:W-:Y:S04]  /*1f5b0*/  STL.64 [R1+0x1f60], R8 ;  /* 0x001f600801007387 */ /* 0x0101e80000100a00 */
[----:B0-----:R-:W4:Y:S04]  /*1f5c0*/  LDL.LU.64 R8, [R1+0x50] ;  /* 0x0000500001087983 */ /* 0x001f280000300a00 */
[----:B----4-:R0:W-:Y:S04]  /*1f5d0*/  STL.64 [R1+0x1f68], R8 ;  /* 0x001f680801007387 */ /* 0x0101e80000100a00 */
[----:B0-----:R-:W4:Y:S04]  /*1f5e0*/  LDL.LU.64 R8, [R1+0x60] ;  /* 0x0000600001087983 */ /* 0x001f280000300a00 */
[----:B----4-:R0:W-:Y:S04]  /*1f5f0*/  STL.64 [R1+0x1f70], R8 ;  /* 0x001f700801007387 */ /* 0x0101e80000100a00 */
[----:B0-----:R-:W2:Y:S01]  /*1f600*/  LDL.LU.64 R8, [R1+0xa0] ;  /* 0x0000a00001087983 */ /* 0x001ea20000300a00 */
[----:B------:R-:W4:Y:S02]  /*1f610*/  LDL R6, [R1+0x78] ;  /* 0x0000780001067983 */ /* 0x000f240000100800 */
[----:B------:R-:W4:Y:S01]  /*1f620*/  LDL R7, [R1+0x7c] ;  /* 0x00007c0001077983 */ /* 0x000f220000100800 */
[----:B---3--:R-:W-:Y:S01]  /*1f630*/  HMMA.16816.F32.BF16 R24, R12, R16, R24 ;  /* 0x000000100c18723c */ /* 0x008fe20000041818 */
[----:B------:R-:W-:-:S02]  /*1f640*/  IMAD.MOV.U32 R4, RZ, RZ, R19 ;  /* 0x000000ffff047224 */ /* 0x000fc400078e0013 */
[----:B------:R-:W-:-:S05]  /*1f650*/  IMAD.MOV.U32 R5, RZ, RZ, R18 ;  /* 0x000000ffff057224 */ /* 0x000fca00078e0012 */
[----:B--2---:R-:W-:Y:S01]  /*1f660*/  HMMA.16816.F32.BF16 R20, R12, R8, R20 ;  /* 0x000000080c14723c */ /* 0x004fe20000041814 */
[----:B----4-:R-:W-:Y:S01]  /*1f670*/  STL.64 [R1+0x1f80], R6 ;  /* 0x001f800601007387 */ /* 0x010fe20000100a00 */
[----:B------:R0:W-:Y:S03]  /*1f680*/  STL.64 [R1+0x1f78], R4 ;  /* 0x001f780401007387 */ /* 0x0001e60000100a00 */
[----:B0-----:R-:W2:Y:S01]  /*1f690*/  LDL.LU.64 R4, [R1+0x320] ;  /* 0x0003200001047983 */ /* 0x001ea20000300a00 */
[----:B------:R-:W2:Y:S11]  /*1f6a0*/  LDL.LU.64 R6, [R1+0x328] ;  /* 0x0003280001067983 */ /* 0x000eb60000300a00 */
[----:B------:R-:W-:Y:S06]  /*1f6b0*/  @!UPT UIADD3 URZ, URZ, URZ, URZ ;  /* 0x0000003f3f3ff290 */ /* 0x000fec000fffe03f */
[----:B------:R0:W-:Y:S01]  /*1f6c0*/  STL.64 [R1+0x1c0], R20 ;  /* 0x0001c01401007387 */ /* 0x0001e20000100a00 */
[----:B------:R-:W-:Y:S02]  /*1f6d0*/  STL.64 [R1+0x1c8], R22 ;  /* 0x0001c81601007387 */ /* 0x000fe40000100a00 */
[----:B0-----:R-:W-:Y:S02]  /*1f6e0*/  IMAD.MOV.U32 R21, RZ, RZ, R8 ;  /* 0x000000ffff157224 */ /* 0x001fe400078e0008 */
[----:B------:R-:W-:Y:S02]  /*1f6f0*/  IMAD.MOV.U32 R20, RZ, RZ, R9 ;  /* 0x000000ffff147224 */ /* 0x000fe400078e0009 */
[----:B------:R-:W3:Y:S01]  /*1f700*/  LDL.LU.64 R8, [R1+0x310] ;  /* 0x0003100001087983 */ /* 0x000ee20000300a00 */
[----:B------:R-:W3:Y:S02]  /*1f710*/  LDL.LU.64 R10, [R1+0x318] ;  /* 0x00031800010a7983 */ /* 0x000ee40000300a00 */
[----:B------:R-:W-:Y:S02]  /*1f720*/  STL.64 [R1+0x1d0], R24 ;  /* 0x0001d01801007387 */ /* 0x000fe40000100a00 */
[----:B------:R0:W-:Y:S02]  /*1f730*/  STL.64 [R1+0x1d8], R26 ;  /* 0x0001d81a01007387 */ /* 0x0001e40000100a00 */
[----:B0-----:R-:W4:Y:S01]  /*1f740*/  LDL.LU.64 R26, [R1+0x1f90] ;  /* 0x001f9000011a7983 */ /* 0x001f220000300a00 */
[----:B------:R-:W2:Y:S02]  /*1f750*/  LDL.LU.64 R24, [R1+0x1f88] ;  /* 0x001f880001187983 */ /* 0x000ea40000300a00 */
[----:B------:R-:W-:-:S02]  /*1f760*/  IMAD.MOV.U32 R23, RZ, RZ, R16 ;  /* 0x000000ffff177224 */ /* 0x000fc400078e0010 */
[----:B------:R-:W-:-:S05]  /*1f770*/  IMAD.MOV.U32 R22, RZ, RZ, R17 ;  /* 0x000000ffff167224 */ /* 0x000fca00078e0011 */
[----:B------:R-:W-:Y:S01]  /*1f780*/  STL.64 [R1+0x1f58], R22 ;  /* 0x001f581601007387 */ /* 0x000fe20000100a00 */
[----:B------:R0:W-:Y:S03]  /*1f790*/  STL.64 [R1+0x1f50], R20 ;  /* 0x001f501401007387 */ /* 0x0001e60000100a00 */
[----:B0-----:R-:W3:Y:S01]  /*1f7a0*/  LDL.LU.64 R20, [R1+0x220] ;  /* 0x0002200001147983 */ /* 0x001ee20000300a00 */
[----:B------:R-:W3:Y:S02]  /*1f7b0*/  LDL.LU.64 R22, [R1+0x228] ;  /* 0x0002280001167983 */ /* 0x000ee40000300a00 */
[----:B------:R-:W3:Y:S02]  /*1f7c0*/  LDL.LU.64 R16, [R1+0x210] ;  /* 0x0002100001107983 */ /* 0x000ee40000300a00 */
[----:B------:R-:W3:Y:S01]  /*1f7d0*/  LDL.LU.64 R18, [R1+0x218] ;  /* 0x0002180001127983 */ /* 0x000ee20000300a00 */
[C---:B--2---:R-:W-:Y:S11]  /*1f7e0*/  HMMA.16816.F32.BF16 R4, R12.reuse, R24, R4 ;  /* 0x000000180c04723c */ /* 0x044ff60000041804 */
[----:B------:R-:W-:Y:S11]  /*1f7f0*/  @!UPT UIADD3 URZ, URZ, URZ, URZ ;  /* 0x0000003f3f3ff290 */ /* 0x000ff6000fffe03f */
[----:B------:R-:W-:Y:S01]  /*1f800*/  @!UPT UIADD3 URZ, URZ, URZ, URZ ;  /* 0x0000003f3f3ff290 */ /* 0x000fe2000fffe03f */
[----:B------:R-:W-:Y:S01]  /*1f810*/  STL.64 [R1+0x1e0], R4 ;  /* 0x0001e00401007387 */ /* 0x000fe20000100a00 */
[----:B------:R0:W-:Y:S03]  /*1f820*/  STL.64 [R1+0x1e8], R6 ;  /* 0x0001e80601007387 */ /* 0x0001e60000100a00 */
[----:B0-----:R-:W2:Y:S01]  /*1f830*/  LDL.LU.64 R6, [R1+0x1f80] ;  /* 0x001f800001067983 */ /* 0x001ea20000300a00 */
[----:B------:R-:W3:Y:S02]  /*1f840*/  LDL.LU.64 R4, [R1+0x1f78] ;  /* 0x001f780001047983 */ /* 0x000ee40000300a00 */
[----:B----4-:R-:W-:Y:S02]  /*1f850*/  STL.64 [R1+0x1f00], R26 ;  /* 0x001f001a01007387 */ /* 0x010fe40000100a00 */
[----:B------:R0:W-:Y:S02]  /*1f860*/  STL.64 [R1+0x1ef8], R24 ;  /* 0x001ef81801007387 */ /* 0x0001e40000100a00 */
[----:B0-----:R-:W4:Y:S01]  /*1f870*/  LDL.LU.64 R24, [R1+0x200] ;  /* 0x0002000001187983 */ /* 0x001f220000300a00 */
[----:B------:R-:W4:Y:S01]  /*1f880*/  LDL.LU.64 R26, [R1+0x208] ;  /* 0x00020800011a7983 */ /* 0x000f220000300a00 */
[C---:B---3--:R-:W-:Y:S11]  /*1f890*/  HMMA.16816.F32.BF16 R8, R12.reuse, R4, R8 ;  /* 0x000000040c08723c */ /* 0x048ff60000041808 */
[----:B------:R-:W-:Y:S11]  /*1f8a0*/  @!UPT UIADD3 URZ, URZ, URZ, URZ ;  /* 0x0000003f3f3ff290 */ /* 0x000ff6000fffe03f */
[----:B------:R-:W-:Y:S01]  /*1f8b0*/  @!UPT UIADD3 URZ, URZ, URZ, URZ ;  /* 0x0000003f3f3ff290 */ /* 0x000fe2000fffe03f */
[----:B------:R0:W-:Y:S01]  /*1f8c0*/  STL.64 [R1+0x1f0], R8 ;  /* 0x0001f00801007387 */ /* 0x0001e20000100a00 */
[----:B------:R-:W-:Y:S03]  /*1f8d0*/  STL.64 [R1+0x1f8], R10 ;  /* 0x0001f80a01007387 */ /* 0x000fe60000100a00 */
[----:B0-----:R-:W4:Y:S01]  /*1f8e0*/  LDL.LU.64 R8, [R1+0x1f70] ;  /* 0x001f700001087983 */ /* 0x001f220000300a00 */
[----:B--2---:R-:W-:Y:S02]  /*1f8f0*/  STL.64 [R1+0x1ef0], R6 ;  /* 0x001ef00601007387 */ /* 0x004fe40000100a00 */
[----:B------:R0:W-:Y:S02]  /*1f900*/  STL.64 [R1+0x1ee8], R4 ;  /* 0x001ee80401007387 */ /* 0x0001e40000100a00 */
[----:B0-----:R-:W2:Y:S01]  /*1f910*/  LDL.LU.64 R4, [R1+0x230] ;  /* 0x0002300001047983 */ /* 0x001ea20000300a00 */
[----:B------:R-:W2:Y:S01]  /*1f920*/  LDL.LU.64 R6, [R1+0x238] ;  /* 0x0002380001067983 */ /* 0x000ea20000300a00 */
[C---:B----4-:R-:W-:Y:S11]  /*1f930*/  HMMA.16816.F32.BF16 R24, R12.reuse, R8, R24 ;  /* 0x000000080c18723c */ /* 0x050ff60000041818 */
[----:B------:R-:W-:Y:S11]  /*1f940*/  @!UPT UIADD3 URZ, URZ, URZ, URZ ;  /* 0x0000003f3f3ff290 */ /* 0x000ff6000fffe03f */
[----:B------:R-:W-:Y:S01]  /*1f950*/  @!UPT UIADD3 URZ, URZ, URZ, URZ ;  /* 0x0000003f3f3ff290 */ /* 0x000fe2000fffe03f */
[----:B------:R-:W-:Y:S01]  /*1f960*/  STL.64 [R1+0x200], R24 ;  /* 0x0002001801007387 */ /* 0x000fe20000100a00 */
[----:B------:R0:W-:Y:S02]  /*1f970*/  STL.64 [R1+0x208], R26 ;  /* 0x0002081a01007387 */ /* 0x0001e40000100a00 */
[----:B0-----:R-:W-:Y:S02]  /*1f980*/  IMAD.MOV.U32 R27, RZ, RZ, R8 ;  /* 0x000000ffff1b7224 */ /* 0x001fe400078e0008 */
[----:B------:R-:W-:Y:S02]  /*1f990*/  IMAD.MOV.U32 R26, RZ, RZ, R9 ;  /* 0x000000ffff1a7224 */ /* 0x000fe400078e0009 */
[----:B------:R-:W2:Y:S02]  /*1f9a0*/  LDL.LU.64 R8, [R1+0x1f68] ;  /* 0x001f680001087983 */ /* 0x000ea40000300a00 */
[C---:B--2---:R-:W-:Y:S11]  /*1f9b0*/  HMMA.16816.F32.BF16 R4, R12.reuse, R8, R4 ;  /* 0x000000080c04723c */ /* 0x044ff60000041804 */
[----:B------:R-:W-:Y:S11]  /*1f9c0*/  @!UPT UIADD3 URZ, URZ, URZ, URZ ;  /* 0x0000003f3f3ff290 */ /* 0x000ff6000fffe03f */
[----:B------:R-:W-:Y:S01]  /*1f9d0*/  @!UPT UIADD3 URZ, URZ, URZ, URZ ;  /* 0x0000003f3f3ff290 */ /* 0x000fe2000fffe03f */
[----:B------:R0:W-:Y:S01]  /*1f9e0*/  STL.64 [R1+0x240], R4 ;  /* 0x0002400401007387 */ /* 0x0001e20000100a00 */
[----:B------:R1:W-:Y:S02]  /*1f9f0*/  STL.64 [R1+0x248], R6 ;  /* 0x0002480601007387 */ /* 0x0003e40000100a00 */
[----:B0-----:R-:W-:Y:S02]  /*1fa00*/  IMAD.MOV.U32 R5, RZ, RZ, R8 ;  /* 0x000000ffff057224 */ /* 0x001fe400078e0008 */
[----:B------:R-:W-:Y:S02]  /*1fa10*/  IMAD.MOV.U32 R4, RZ, RZ, R9 ;  /* 0x000000ffff047224 */ /* 0x000fe400078e0009 */
[----:B------:R-:W2:Y:S02]  /*1fa20*/  LDL.LU.64 R8, [R1+0x1f60] ;  /* 0x001f600001087983 */ /* 0x000ea40000300a00 */
[----:B--2---:R-:W-:Y:S01]  /*1fa30*/  HMMA.16816.F32.BF16 R20, R12, R8, R20 ;  /* 0x000000080c14723c */ /* 0x004fe20000041814 */
[----:B-1----:R-:W-:-:S02]  /*1fa40*/  IMAD.MOV.U32 R7, RZ, RZ, R8 ;  /* 0x000000ffff077224 */ /* 0x002fc400078e0008 */
[----:B------:R-:W-:Y:S11]  /*1fa50*/  IMAD.MOV.U32 R6, RZ, RZ, R9 ;  /* 0x000000ffff067224 */ /* 0x000ff600078e0009 */
[----:B------:R-:W-:Y:S09]  /*1fa60*/  @!UPT UIADD3 URZ, URZ, URZ, URZ ;  /* 0x0000003f3f3ff290 */ /* 0x000ff2000fffe03f */
[----:B------:R-:W-:Y:S01]  /*1fa70*/  STL.64 [R1+0x260], R20 ;  /* 0x0002601401007387 */ /* 0x000fe20000100a00 */
[----:B------:R0:W-:Y:S03]  /*1fa80*/  STL.64 [R1+0x268], R22 ;  /* 0x0002681601007387 */ /* 0x0001e60000100a00 */
[----:B0-----:R-:W2:Y:S01]  /*1fa90*/  LDL.LU.64 R22, [R1+0x1f58] ;  /* 0x001f580001167983 */ /* 0x001ea20000300a00 */
[----:B------:R-:W3:Y:S02]  /*1faa0*/  LDL.LU.64 R20, [R1+0x1f50] ;  /* 0x001f500001147983 */ /* 0x000ee40000300a00 */
[----:B------:R-:W4:Y:S02]  /*1fab0*/  LDL.LU.64 R10, [R1+0x1f48] ;  /* 0x001f4800010a7983 */ /* 0x000f240000300a00 */
[----:B------:R-:W2:Y:S02]  /*1fac0*/  LDL.LU.64 R8, [R1+0x1f40] ;  /* 0x001f400001087983 */ /* 0x000ea40000300a00 */
[----:B--2---:R-:W-:Y:S01]  /*1fad0*/  HMMA.16816.F32.BF16 R12, R12, R8, R16 ;  /* 0x000000080c0c723c */ /* 0x004fe20000041810 */
[----:B------:R-:W-:-:S02]  /*1fae0*/  IMAD.MOV.U32 R24, RZ, RZ, R23 ;  /* 0x000000ffff187224 */ /* 0x000fc400078e0017 */
[----:B------:R-:W-:Y:S01]  /*1faf0*/  IMAD.MOV.U32 R25, RZ, RZ, R22 ;  /* 0x000000ffff197224 */ /* 0x000fe200078e0016 */
[----:B------:R-:W2:Y:S01]  /*1fb00*/  LDL.LU.64 R18, [R1+0x1f38] ;  /* 0x001f380001127983 */ /* 0x000ea20000300a00 */
[----:B------:R-:W2:Y:S11]  /*1fb10*/  LDL.LU.64 R16, [R1+0x1f30] ;  /* 0x001f300001107983 */ /* 0x000eb60000300a00 */
[----:B------:R-:W-:Y:S07]  /*1fb20*/  @!UPT UIADD3 URZ, URZ, URZ, URZ ;  /* 0x0000003f3f3ff290 */ /* 0x000fee000fffe03f */
[----:B------:R-:W-:Y:S01]  /*1fb30*/  STL.64 [R1+0x230], R12 ;  /* 0x0002300c01007387 */ /* 0x000fe20000100a00 */
[----:B------:R-:W-:Y:S02]  /*1fb40*/  STL.64 [R1+0x238], R14 ;  /* 0x0002380e01007387 */ /* 0x000fe40000100a00 */
[----:B------:R-:W-:Y:S02]  /*1fb50*/  STL.64 [R1+0x1f18], R24 ;  /* 0x001f181801007387 */ /* 0x000fe40000100a00 */
[----:B----4-:R-:W-:Y:S01]  /*1fb60*/  STL.64 [R1+0x1ea0], R10 ;  /* 0x001ea00a01007387 */ /* 0x010fe20000100a00 */
[----:B------:R0:W-:Y:S02]  /*1fb70*/  STL.64 [R1+0x1e98], R8 ;  /* 0x001e980801007387 */ /* 0x0001e40000100a00 */
[----:B0-----:R-:W-:Y:S02]  /*1fb80*/  IMAD.MOV.U32 R8, RZ, RZ, R7 ;  /* 0x000000ffff087224 */ /* 0x001fe400078e0007 */
[----:B------:R-:W-:-:S05]  /*1fb90*/  IMAD.MOV.U32 R9, RZ, RZ, R6 ;  /* 0x000000ffff097224 */ /* 0x000fca00078e0006 */
[----:B------:R0:W-:Y:S02]  /*1fba0*/  STL.64 [R1+0x1eb8], R8 ;  /* 0x001eb80801007387 */ /* 0x0001e40000100a00 */
[----:B0-----:R-:W-:Y:S02]  /*1fbb0*/  IMAD.MOV.U32 R8, RZ, RZ, R5 ;  /* 0x000000ffff087224 */ /* 0x001fe400078e0005 */
[----:B------:R-:W-:Y:S02]  /*1fbc0*/  IMAD.MOV.U32 R9, RZ, RZ, R4 ;  /* 0x000000ffff097224 */ /* 0x000fe400078e0004 */
[----:B------:R-:W4:Y:S01]  /*1fbd0*/  LDL.LU.64 R4, [R1+0x250] ;  /* 0x0002500001047983 */ /* 0x000f220000300a00 */
[----:B------:R-:W2:Y:S03]  /*1fbe0*/  LDL.LU.64 R6, [R1+0x258] ;  /* 0x0002580001067983 */ /* 0x000ea60000300a00 */
[----:B--2---:R-:W-:Y:S01]  /*1fbf0*/  STL.64 [R1+0x1f10], R6 ;  /* 0x001f100601007387 */ /* 0x004fe20000100a00 */
[----:B----4-:R0:W-:Y:S03]  /*1fc00*/  STL.64 [R1+0x1f08], R4 ;  /* 0x001f080401007387 */ /* 0x0101e60000100a00 */
[----:B0-----:R-:W2:Y:S01]  /*1fc10*/  LDL.LU.64 R4, [R1+0x270] ;  /* 0x0002700001047983 */ /* 0x001ea20000300a00 */
[----:B------:R-:W4:Y:S03]  /*1fc20*/  LDL.LU.64 R6, [R1+0x278] ;  /* 0x0002780001067983 */ /* 0x000f260000300a00 */
[----:B----4-:R-:W-:Y:S01]  /*1fc30*/  STL.64 [R1+0x1f28], R6 ;  /* 0x001f280601007387 */ /* 0x010fe20000100a00 */
[----:B--2---:R0:W-:Y:S03]  /*1fc40*/  STL.64 [R1+0x1f20], R4 ;  /* 0x001f200401007387 */ /* 0x0041e60000100a00 */
[----:B0-----:R-:W2:Y:S01]  /*1fc50*/  LDL.LU.64 R4, [R1+0x290] ;  /* 0x0002900001047983 */ /* 0x001ea20000300a00 */
[----:B------:R-:W2:Y:S02]  /*1fc60*/  LDL.LU.64 R6, [R1+0x298] ;  /* 0x0002980001067983 */ /* 0x000ea40000300a00 */
[----:B------:R0:W-:Y:S02]  /*1fc70*/  STL.64 [R1+0x1ed0], R8 ;  /* 0x001ed00801007387 */ /* 0x0001e40000100a00 */
[----:B0-----:R-:W4:Y:S01]  /*1fc80*/  LDL.LU.64 R8, [R1+0x1a0] ;  /* 0x0001a00001087983 */ /* 0x001f220000300a00 */
[----:B------:R-:W2:Y:S02]  /*1fc90*/  LDL.LU.64 R10, [R1+0x1a8] ;  /* 0x0001a800010a7983 */ /* 0x000ea40000300a00 */
[----:B---3--:R-:W-:-:S02]  /*1fca0*/  IMAD.MOV.U32 R24, RZ, RZ, R21 ;  /* 0x000000ffff187224 */ /* 0x008fc400078e0015 */
[----:B------:R-:W-:Y:S01]  /*1fcb0*/  IMAD.MOV.U32 R25, RZ, RZ, R20 ;  /* 0x000000ffff197224 */ /* 0x000fe200078e0014 */
[----:B--2---:R-:W-:Y:S01]  /*1fcc0*/  STL.64 [R1+0x1ee0], R10 ;  /* 0x001ee00a01007387 */ /* 0x004fe20000100a00 */
[----:B----4-:R0:W-:Y:S03]  /*1fcd0*/  STL.64 [R1+0x1ed8], R8 ;  /* 0x001ed80801007387 */ /* 0x0101e60000100a00 */
[----:B0-----:R-:W2:Y:S01]  /*1fce0*/  LDL.LU.64 R8, [R1+0x1b0] ;  /* 0x0001b00001087983 */ /* 0x001ea20000300a00 */
[----:B------:R-:W2:Y:S02]  /*1fcf0*/  LDL.LU.64 R10, [R1+0x1b8] ;  /* 0x0001b800010a7983 */ /* 0x000ea40000300a00 */
[----:B------:R-:W3:Y:S02]  /*1fd00*/  LDL.LU.64 R20, [R1+0x150] ;  /* 0x0001500001147983 */ /* 0x000ee40000300a00 */
[----:B------:R-:W4:Y:S02]  /*1fd10*/  LDL.LU.64 R22, [R1+0x158] ;  /* 0x0001580001167983 */ /* 0x000f240000300a00 */
[----:B------:R-:W-:-:S02]  /*1fd20*/  IMAD.MOV.U32 R12, RZ, RZ, R27 ;  /* 0x000000ffff0c7224 */ /* 0x000fc400078e001b */
[----:B------:R-:W-:Y:S02]  /*1fd30*/  IMAD.MOV.U32 R13, RZ, RZ, R26 ;  /* 0x000000ffff0d7224 */ /* 0x000fe400078e001a */
[C---:B------:R-:W-:Y:S01]  /*1fd40*/  HMMA.16816.F32.BF16 R24, R16.reuse, R24, R4 ;  /* 0x000000181018723c */ /* 0x040fe20000041804 */
[----:B----4-:R-:W-:Y:S01]  /*1fd50*/  STL.64 [R1+0x1eb0], R22 ;  /* 0x001eb01601007387 */ /* 0x010fe20000100a00 */
[----:B---3--:R0:W-:Y:S03]  /*1fd60*/  STL.64 [R1+0x1ea8], R20 ;  /* 0x001ea81401007387 */ /* 0x0081e60000100a00 */
[----:B0-----:R-:W3:Y:S01]  /*1fd70*/  LDL.LU.64 R20, [R1+0x160] ;  /* 0x0001600001147983 */ /* 0x001ee20000300a00 */
[----:B------:R-:W4:Y:S03]  /*1fd80*/  LDL.LU.64 R22, [R1+0x168] ;  /* 0x0001680001167983 */ /* 0x000f260000300a00 */
[----:B----4-:R-:W-:Y:S01]  /*1fd90*/  STL.64 [R1+0x1ec8], R22 ;  /* 0x001ec81601007387 */ /* 0x010fe20000100a00 */
[----:B---3--:R0:W-:Y:S03]  /*1fda0*/  STL.64 [R1+0x1ec0], R20 ;  /* 0x001ec01401007387 */ /* 0x0081e60000100a00 */
[----:B0-----:R-:W3:Y:S01]  /*1fdb0*/  LDL.LU.64 R20, [R1+0x180] ;  /* 0x0001800001147983 */ /* 0x001ee20000300a00 */
[----:B------:R-:W3:Y:S02]  /*1fdc0*/  LDL.LU.64 R22, [R1+0x188] ;  /* 0x0001880001167983 */ /* 0x000ee40000300a00 */
[----:B------:R-:W4:Y:S02]  /*1fdd0*/  LDL R14, [R1+0x68] ;  /* 0x00006800010e7983 */ /* 0x000f240000100800 */
[----:B------:R-:W4:Y:S01]  /*1fde0*/  LDL R15, [R1+0x6c] ;  /* 0x00006c00010f7983 */ /* 0x000f220000100800 */
[----:B------:R-:W2:Y:S01]  /*1fdf0*/  LDL.LU.64 R6, [R1+0x1f28] ;  /* 0x001f280001067983 */ /* 0x000ea20000300a00 */
[----:B------:R-:W2:Y:S03]  /*1fe00*/  LDL.LU.64 R4, [R1+0x1f20] ;  /* 0x001f200001047983 */ /* 0x000ea60000300a00 */
[----:B------:R0:W-:Y:S02]  /*1fe10*/  STL.64 [R1+0x220], R24 ;  /* 0x0002201801007387 */ /* 0x0001e40000100a00 */
[----:B------:R2:W-:Y:S01]  /*1fe20*/  STL.64 [R1+0x228], R26 ;  /* 0x0002281a01007387 */ /* 0x0005e20000100a00 */
[----:B0-----:R-:W2:Y:S02]  /*1fe30*/  LDL.LU.64 R24, [R1+0x1f18] ;  /* 0x001f180001187983 */ /* 0x001ea40000300a00 */
[C---:B--2---:R-:W-:Y:S02]  /*1fe40*/  HMMA.16816.F32.BF16 R24, R16.reuse, R24, R4 ;  /* 0x000000181018723c */ /* 0x044fe40000041804 */
[----:B------:R-:W2:Y:S01]  /*1fe50*/  LDL.LU.64 R6, [R1+0x1f10] ;  /* 0x001f100001067983 */ /* 0x000ea20000300a00 */
[----:B------:R-:W2:Y:S11]  /*1fe60*/  LDL.LU.64 R4, [R1+0x1f08] ;  /* 0x001f080001047983 */ /* 0x000eb60000300a00 */
[----:B------:R-:W-:Y:S09]  /*1fe70*/  @!UPT UIADD3 URZ, URZ, URZ, URZ ;  /* 0x0000003f3f3ff290 */ /* 0x000ff2000fffe03f */
[----:B------:R-:W-:Y:S01]  /*1fe80*/  STL.64 [R1+0x210], R24 ;  /* 0x0002101801007387 */ /* 0x000fe20000100a00 */
[----:B------:R0:W-:Y:S03]  /*1fe90*/  STL.64 [R1+0x218], R26 ;  /* 0x0002181a01007387 */ /* 0x0001e60000100a00 */
[----:B0-----:R-:W2:Y:S01]  /*1fea0*/  LDL.LU.64 R26, [R1+0x1f00] ;  /* 0x001f0000011a7983 */ /* 0x001ea20000300a00 */
[----:B------:R-:W2:Y:S02]  /*1feb0*/  LDL.LU.64 R24, [R1+0x1ef8] ;  /* 0x001ef80001187983 */ /* 0x000ea40000300a00 */
[C---:B--2---:R-:W-:Y:S11]  /*1fec0*/  HMMA.16816.F32.BF16 R4, R16.reuse, R24, R4 ;  /* 0x000000181004723c */ /* 0x044ff60000041804 */
[----:B------:R-:W-:Y:S11]  /*1fed0*/  @!UPT UIADD3 URZ, URZ, URZ, URZ ;  /* 0x0000003f3f3ff290 */ /* 0x000ff6000fffe03f */
[----:B------:R-:W-:Y:S01]  /*1fee0*/  @!UPT UIADD3 URZ, URZ, URZ, URZ ;  /* 0x0000003f3f3ff290 */ /* 0x000fe2000fffe03f */
        /* <DEDUP_REMOVED lines=11> */
[----:B------:R0:W-:Y:S02]  /*1ffa0*/  STL.64 [R1+0x1e50], R6 ;  /* 0x001e500601007387 */ /* 0x0001e40000100a00 */
[----:B------:R-:W3:Y:S01]  /*1ffb0*/  LDL.LU R4, [R1+0x120] ;  /* 0x0001200001047983 */ /* 0x000ee20000300800 */
[----:B------:R-:W3:Y:S04]  /*1ffc0*/  LDL.LU R5, [R1+0x124] ;  /* 0x0001240001057983 */ /* 0x000ee80000300800 */
[----:B0-----:R-:W3:Y:S01]  /*1ffd0*/  LDL.LU R6, [R1+0x128] ;  /* 0x0001280001067983 */ /* 0x001ee20000300800 */
[----:B------:R-:W3:Y:S01]  /*1ffe0*/  LDL.LU R7, [R1+0x12c] ;  /* 0x00012c0001077983 */ /* 0x000ee20000300800 */
[C---:B--2---:R-:W-:Y:S11]  /*1fff0*/  HMMA.16816.F32.BF16 R8, R16.reuse, R12, R8 ;  /* 0x0000000c1008723c */ /* 0x044ff60000041808 */
[----:B------:R-:W-:Y:S11]  /*20000*/  @!UPT UIADD3 URZ, URZ, URZ, URZ ;  /* 0x0000003f3f3ff290 */ /* 0x000ff6000fffe03f */
[----:B------:R-:W-:Y:S01]  /*20010*/  @!UPT UIADD3 URZ, URZ, URZ, URZ ;  /* 0x0000003f3f3ff290 */ /* 0x000fe2000fffe03f */
[----:B------:R0:W-:Y:S01]  /*20020*/  STL.64 [R1+0x2a0], R8 ;  /* 0x0002a00801007387 */ /* 0x0001e20000100a00 */
[----:B------:R-:W-:Y:S03]  /*20030*/  STL.64 [R1+0x2a8], R10 ;  /* 0x0002a80a01007387 */ /* 0x000fe60000100a00 */
[----:B0-----:R-:W3:Y:S01]  /*20040*/  LDL.LU.64 R8, [R1+0x1ed0] ;  /* 0x001ed00001087983 */ /* 0x001ee20000300a00 */
[----:B----4-:R0:W-:Y:S03]  /*20050*/  STL.64 [R1+0x1e48], R14 ;  /* 0x001e480e01007387 */ /* 0x0101e60000100a00 */
[----:B0-----:R-:W2:Y:S01]  /*20060*/  LDL.64 R14, [R1+0xa8] ;  /* 0x0000a800010e7983 */ /* 0x001ea20000100a00 */
[C---:B---3--:R-:W-:Y:S03]  /*20070*/  HMMA.16816.F32.BF16 R8, R16.reuse, R8, R20 ;  /* 0x000000081008723c */ /* 0x048fe60000041814 */
[----:B------:R-:W3:Y:S01]  /*20080*/  LDL.LU.64 R22, [R1+0x1ec8] ;  /* 0x001ec80001167983 */ /* 0x000ee20000300a00 */
[----:B------:R-:W3:Y:S11]  /*20090*/  LDL.LU.64 R20, [R1+0x1ec0] ;  /* 0x001ec00001147983 */ /* 0x000ef60000300a00 */
[----:B------:R-:W-:Y:S08]  /*200a0*/  @!UPT UIADD3 URZ, URZ, URZ, URZ ;  /* 0x0000003f3f3ff290 */ /* 0x000ff0000fffe03f */
[----:B------:R0:W-:Y:S01]  /*200b0*/  STL.64 [R1+0x2c0], R8 ;  /* 0x0002c00801007387 */ /* 0x0001e20000100a00 */
[----:B------:R3:W-:Y:S03]  /*200c0*/  STL.64 [R1+0x2c8], R10 ;  /* 0x0002c80a01007387 */ /* 0x0007e60000100a00 */
[----:B0-----:R-:W3:Y:S02]  /*200d0*/  LDL.LU.64 R8, [R1+0x1eb8] ;  /* 0x001eb80001087983 */ /* 0x001ee40000300a00 */
[C---:B---3--:R-:W-:Y:S02]  /*200e0*/  HMMA.16816.F32.BF16 R8, R16.reuse, R8, R20 ;  /* 0x000000081008723c */ /* 0x048fe40000041814 */
[----:B------:R-:W3:Y:S01]  /*200f0*/  LDL.LU.64 R22, [R1+0x1eb0] ;  /* 0x001eb00001167983 */ /* 0x000ee20000300a00 */
[----:B------:R-:W3:Y:S11]  /*20100*/  LDL.LU.64 R20, [R1+0x1ea8] ;  /* 0x001ea80001147983 */ /* 0x000ef60000300a00 */
[----:B------:R-:W-:Y:S09]  /*20110*/  @!UPT UIADD3 URZ, URZ, URZ, URZ ;  /* 0x0000003f3f3ff290 */ /* 0x000ff2000fffe03f */
[----:B------:R-:W-:Y:S01]  /*20120*/  STL.64 [R1+0x340], R8 ;  /* 0x0003400801007387 */ /* 0x000fe20000100a00 */
[----:B------:R0:W-:Y:S03]  /*20130*/  STL.64 [R1+0x348], R10 ;  /* 0x0003480a01007387 */ /* 0x0001e60000100a00 */
[----:B0-----:R-:W4:Y:S01]  /*20140*/  LDL.LU.64 R10, [R1+0x1ea0] ;  /* 0x001ea000010a7983 */ /* 0x001f220000300a00 */
[----:B------:R-:W3:Y:S02]  /*20150*/  LDL.LU.64 R8, [R1+0x1e98] ;  /* 0x001e980001087983 */ /* 0x000ee40000300a00 */
[----:B---3--:R-:W-:Y:S01]  /*20160*/  HMMA.16816.F32.BF16 R16, R16, R8, R20 ;  /* 0x000000081010723c */ /* 0x008fe20000041814 */
[----:B------:R-:W3:Y:S01]  /*20170*/  LDL.LU.64 R22, [R1+0x1e90] ;  /* 0x001e900001167983 */ /* 0x000ee20000300a00 */
[----:B------:R-:W2:Y:S02]  /*20180*/  LDL.LU.64 R20, [R1+0x1e88] ;  /* 0x001e880001147983 */ /* 0x000ea40000300a00 */
[----:B----4-:R0:W-:Y:S02]  /*20190*/  STL.64 [R1+0x1e10], R10 ;  /* 0x001e100a01007387 */ /* 0x0101e40000100a00 */
[----:B------:R-:W4:Y:S11]  /*201a0*/  LDL.LU R8, [R1+0x130] ;  /* 0x0001300001087983 */ /* 0x000f360000300800 */
[----:B------:R-:W-:Y:S06]  /*201b0*/  @!UPT UIADD3 URZ, URZ, URZ, URZ ;  /* 0x0000003f3f3ff290 */ /* 0x000fec000fffe03f */
[----:B------:R1:W-:Y:S01]  /*201c0*/  STL.64 [R1+0x330], R16 ;  /* 0x0003301001007387 */ /* 0x0003e20000100a00 */
[----:B------:R2:W-:Y:S02]  /*201d0*/  STL.64 [R1+0x338], R18 ;  /* 0x0003381201007387 */ /* 0x0005e40000100a00 */
[----:B------:R-:W4:Y:S02]  /*201e0*/  LDL.LU R9, [R1+0x134] ;  /* 0x0001340001097983 */ /* 0x000f240000300800 */
[----:B0-----:R-:W4:Y:S01]  /*201f0*/  LDL.LU R10, [R1+0x138] ;  /* 0x00013800010a7983 */ /* 0x001f220000300800 */
[----:B------:R-:W4:Y:S01]  /*20200*/  LDL.LU R11, [R1+0x13c] ;  /* 0x00013c00010b7983 */ /* 0x000f220000300800 */
[----:B-1----:R-:W-:Y:S02]  /*20210*/  IMAD.MOV.U32 R16, RZ, RZ, R29 ;  /* 0x000000ffff107224 */ /* 0x002fe400078e001d */
[----:B------:R-:W-:Y:S01]  /*20220*/  IMAD.MOV.U32 R17, RZ, RZ, R3 ;  /* 0x000000ffff117224 */ /* 0x000fe200078e0003 */
[----:B------:R-:W4:Y:S01]  /*20230*/  LDL.LU R29, [R1+0x1e84] ;  /* 0x001e8400011d7983 */ /* 0x000f220000300800 */
[----:B------:R-:W4:Y:S02]  /*20240*/  LDL.LU R3, [R1+0x1e80] ;  /* 0x001e800001037983 */ /* 0x000f240000300800 */
[----:B--2---:R-:W-:-:S02]  /*20250*/  IMAD.MOV.U32 R18, RZ, RZ, R20 ;  /* 0x000000ffff127224 */ /* 0x004fc400078e0014 */
[----:B------:R-:W-:Y:S01]  /*20260*/  IMAD.MOV.U32 R19, RZ, RZ, R21 ;  /* 0x000000ffff137224 */ /* 0x000fe200078e0015 */
[----:B------:R-:W4:Y:S01]  /*20270*/  LDL.LU R20, [R1+0x1e7c] ;  /* 0x001e7c0001147983 */ /* 0x000f220000300800 */
[----:B------:R-:W4:Y:S03]  /*20280*/  LDL.LU R21, [R1+0x1e78] ;  /* 0x001e780001157983 */ /* 0x000f260000300800 */
[----:B------:R0:W-:Y:S01]  /*20290*/  STL.64 [R1+0x1dc0], R18 ;  /* 0x001dc01201007387 */ /* 0x0001e20000100a00 */
[----:B------:R3:W-:Y:S02]  /*202a0*/  STL.64 [R1+0x1db8], R16 ;  /* 0x001db81001007387 */ /* 0x0007e40000100a00 */
[----:B0-----:R-:W-:Y:S02]  /*202b0*/  IMAD.MOV.U32 R18, RZ, RZ, R2 ;  /* 0x000000ffff127224 */ /* 0x001fe400078e0002 */
[----:B---3--:R-:W-:-:S02]  /*202c0*/  IMAD.MOV.U32 R16, RZ, RZ, R22 ;  /* 0x000000ffff107224 */ /* 0x008fc400078e0016 */
[----:B------:R-:W-:Y:S01]  /*202d0*/  IMAD.MOV.U32 R19, RZ, RZ, R0 ;  /* 0x000000ffff137224 */ /* 0x000fe200078e0000 */
[----:B------:R-:W4:Y:S01]  /*202e0*/  LDL.LU R22, [R1+0x1e74] ;  /* 0x001e740001167983 */ /* 0x000f220000300800 */
[----:B------:R-:W-:Y:S02]  /*202f0*/  IMAD.MOV.U32 R17, RZ, RZ, R23 ;  /* 0x000000ffff117224 */ /* 0x000fe400078e0017 */
[----:B------:R-:W4:Y:S02]  /*20300*/  LDL.LU R23, [R1+0x1e70] ;  /* 0x001e700001177983 */ /* 0x000f240000300800 */
[----:B------:R-:W2:Y:S01]  /*20310*/  LDL.LU R2, [R1+0x1e6c] ;  /* 0x001e6c0001027983 */ /* 0x000ea20000300800 */
[----:B------:R-:W3:Y:S01]  /*20320*/  LDL.LU R0, [R1+0x1e68] ;  /* 0x001e680001007983 */ /* 0x000ee20000300800 */
[----:B------:R0:W-:Y:S02]  /*20330*/  STL.64 [R1+0x1dd0], R18 ;  /* 0x001dd01201007387 */ /* 0x0001e40000100a00 */
[----:B------:R-:W-:Y:S01]  /*20340*/  STL.64 [R1+0x1dc8], R16 ;  /* 0x001dc81001007387 */ /* 0x000fe20000100a00 */
[----:B0-----:R-:W2:Y:S04]  /*20350*/  LDL R18, [R1+0x98] ;  /* 0x0000980001127983 */ /* 0x001ea80000100800 */
[----:B------:R-:W2:Y:S01]  /*20360*/  LDL R19, [R1+0x9c] ;  /* 0x00009c0001137983 */ /* 0x000ea20000100800 */
[C---:B----4-:R-:W-:Y:S08]  /*20370*/  HMMA.16816.F32.BF16 R8, R20.reuse, R14, R8 ;  /* 0x0000000e1408723c */ /* 0x050ff00000041808 */
[----:B--2---:R-:W-:Y:S11]  /*20380*/  HMMA.16816.F32.BF16 R4, R20, R18, R4 ;  /* 0x000000121404723c */ /* 0x004ff60000041804 */
[----:B------:R-:W-:Y:S04]  /*20390*/  @!UPT UIADD3 URZ, URZ, URZ, URZ ;  /* 0x0000003f3f3ff290 */ /* 0x000fe8000fffe03f */
[----:B------:R-:W-:Y:S01]  /*203a0*/  STL.64 [R1+0x320], R8 ;  /* 0x0003200801007387 */ /* 0x000fe20000100a00 */
[----:B------:R0:W-:Y:S03]  /*203b0*/  STL.64 [R1+0x328], R10 ;  /* 0x0003280a01007387 */ /* 0x0001e60000100a00 */
[----:B0-----:R-:W2:Y:S04]  /*203c0*/  LDL R10, [R1+0x48] ;  /* 0x00004800010a7983 */ /* 0x001ea80000100800 */
[----:B------:R0:W-:Y:S02]  /*203d0*/  STL.64 [R1+0x310], R4 ;  /* 0x0003100401007387 */ /* 0x0001e40000100a00 */
[----:B------:R1:W-:Y:S02]  /*203e0*/  STL.64 [R1+0x318], R6 ;  /* 0x0003180601007387 */ /* 0x0003e40000100a00 */
[----:B------:R-:W2:Y:S01]  /*203f0*/  LDL R11, [R1+0x4c] ;  /* 0x00004c00010b7983 */ /* 0x000ea20000100800 */
[----:B0-----:R-:W4:Y:S01]  /*20400*/  LDL.LU R4, [R1+0x110] ;  /* 0x0001100001047983 */ /* 0x001f220000300800 */
[----:B------:R-:W4:Y:S02]  /*20410*/  LDL.LU R5, [R1+0x114] ;  /* 0x0001140001057983 */ /* 0x000f240000300800 */
[----:B-1----:R-:W4:Y:S02]  /*20420*/  LDL.LU R6, [R1+0x118] ;  /* 0x0001180001067983 */ /* 0x002f240000300800 */
[----:B------:R-:W4:Y:S01]  /*20430*/  LDL.LU R7, [R1+0x11c] ;  /* 0x00011c0001077983 */ /* 0x000f220000300800 */
[----:B--2---:R0:W-:Y:S01]  /*20440*/  STL.64 [R1+0x1e28], R10 ;  /* 0x001e280a01007387 */ /* 0x0041e20000100a00 */
[----:B------:R1:W-:Y:S03]  /*20450*/  STL.64 [R1+0x1de0], R18 ;  /* 0x001de01201007387 */ /* 0x0003e60000100a00 */
[----:B0-----:R-:W2:Y:S04]  /*20460*/  LDL R10, [R1+0x58] ;  /* 0x00005800010a7983 */ /* 0x001ea80000100800 */
[----:B------:R-:W2:Y:S01]  /*20470*/  LDL R11, [R1+0x5c] ;  /* 0x00005c00010b7983 */ /* 0x000ea20000100800 */
[----:B------:R-:W-:-:S02]  /*20480*/  IMAD.MOV.U32 R9, RZ, RZ, R14 ;  /* 0x000000ffff097224 */ /* 0x000fc400078e000e */
[----:B------:R-:W-:Y:S02]  /*20490*/  IMAD.MOV.U32 R8, RZ, RZ, R15 ;  /* 0x000000ffff087224 */ /* 0x000fe400078e000f */
[----:B-1----:R-:W-:Y:S02]  /*204a0*/  IMAD.MOV.U32 R18, RZ, RZ, R9 ;  /* 0x000000ffff127224 */ /* 0x002fe400078e0009 */
[----:B------:R-:W-:Y:S02]  /*204b0*/  IMAD.MOV.U32 R19, RZ, RZ, R8 ;  /* 0x000000ffff137224 */ /* 0x000fe400078e0008 */
[----:B---3--:R-:W-:Y:S02]  /*204c0*/  IMAD.MOV.U32 R16, RZ, RZ, R0 ;  /* 0x000000ffff107224 */ /* 0x008fe400078e0000 */
[----:B------:R-:W-:Y:S01]  /*204d0*/  IMAD.MOV.U32 R17, RZ, RZ, R2 ;  /* 0x000000ffff117224 */ /* 0x000fe200078e0002 */
[----:B--2---:R-:W-:Y:S01]  /*204e0*/  STL.64 [R1+0x1e40], R10 ;  /* 0x001e400a01007387 */ /* 0x004fe20000100a00 */
[----:B------:R0:W-:Y:S02]  /*204f0*/  STL.64 [R1+0x1e08], R18 ;  /* 0x001e081201007387 */ /* 0x0001e40000100a00 */
[----:B------:R-:W2:Y:S02]  /*20500*/  LDL.LU R0, [R1+0x1e64] ;  /* 0x001e640001007983 */ /* 0x000ea40000300800 */
[----:B------:R-:W3:Y:S02]  /*20510*/  LDL.LU R2, [R1+0x1e60] ;  /* 0x001e600001027983 */ /* 0x000ee40000300800 */
[----:B0-----:R-:W-:-:S02]  /*20520*/  IMAD.MOV.U32 R18, RZ, RZ, R3 ;  /* 0x000000ffff127224 */ /* 0x001fc400078e0003 */
[----:B------:R-:W-:Y:S01]  /*20530*/  IMAD.MOV.U32 R19, RZ, RZ, R29 ;  /* 0x000000ffff137224 */ /* 0x000fe200078e001d */
[----:B------:R-:W2:Y:S01]  /*20540*/  LDL.LU R3, [R1+0x1e5c] ;  /* 0x001e5c0001037983 */ /* 0x000ea20000300800 */
[----:B------:R-:W2:Y:S02]  /*20550*/  LDL.LU R29, [R1+0x1e58] ;  /* 0x001e5800011d7983 */ /* 0x000ea40000300800 */
[----:B------:R-:W2:Y:S02]  /*20560*/  LDL.LU R8, [R1+0xf0] ;  /* 0x0000f00001087983 */ /* 0x000ea40000300800 */
[----:B------:R-:W2:Y:S01]  /*20570*/  LDL.LU R9, [R1+0xf4] ;  /* 0x0000f40001097983 */ /* 0x000ea20000300800 */
[----:B------:R-:W2:Y:S01]  /*20580*/  LDL.LU R10, [R1+0xf8] ;  /* 0x0000f800010a7983 */ /* 0x000ea20000300800 */
[----:B------:R-:W2:Y:S02]  /*20590*/  LDL.LU R11, [R1+0xfc] ;  /* 0x0000fc00010b7983 */ /* 0x000ea40000300800 */
[----:B------:R-:W2:Y:S02]  /*205a0*/  LDL.LU R12, [R1+0x100] ;  /* 0x00010000010c7983 */ /* 0x000ea40000300800 */
[----:B------:R-:W2:Y:S01]  /*205b0*/  LDL.LU R13, [R1+0x104] ;  /* 0x00010400010d7983 */ /* 0x000ea20000300800 */
[----:B------:R-:W2:Y:S01]  /*205c0*/  LDL.LU R14, [R1+0x108] ;  /* 0x00010800010e7983 */ /* 0x000ea20000300800 */
[----:B------:R-:W2:Y:S02]  /*205d0*/  LDL.LU R15, [R1+0x10c] ;  /* 0x00010c00010f7983 */ /* 0x000ea40000300800 */
[----:B------:R-:W-:Y:S02]  /*205e0*/  STL.64 [R1+0x1e20], R18 ;  /* 0x001e201201007387 */ /* 0x000fe40000100a00 */
[----:B------:R0:W-:Y:S02]  /*205f0*/  STL.64 [R1+0x1e18], R16 ;  /* 0x001e181001007387 */ /* 0x0001e40000100a00 */
[----:B0-----:R-:W2:Y:S01]  /*20600*/  LDL.LU R16, [R1+0xd0] ;  /* 0x0000d00001107983 */ /* 0x001ea20000300800 */
[----:B------:R-:W2:Y:S02]  /*20610*/  LDL.LU R17, [R1+0xd4] ;  /* 0x0000d40001117983 */ /* 0x000ea40000300800 */
[----:B------:R-:W2:Y:S02]  /*20620*/  LDL.LU R18, [R1+0xd8] ;  /* 0x0000d80001127983 */ /* 0x000ea40000300800 */
[----:B------:R-:W2:Y:S01]  /*20630*/  LDL.LU R19, [R1+0xdc] ;  /* 0x0000dc0001137983 */ /* 0x000ea20000300800 */
[----:B----4-:R-:W-:Y:S01]  /*20640*/  HMMA.16816.F32.BF16 R4, R20, R26, R4 ;  /* 0x0000001a1404723c */ /* 0x010fe20000041804 */
[----:B--2---:R3:W-:Y:S01]  /*20650*/  STL.64 [R1+0x1e38], R18 ;  /* 0x001e381201007387 */ /* 0x0047e20000100a00 */
[----:B------:R-:W-:Y:S02]  /*20660*/  STL.64 [R1+0x1e30], R16 ;  /* 0x001e301001007387 */ /* 0x000fe40000100a00 */
[----:B---3--:R-:W-:-:S02]  /*20670*/  IMAD.MOV.U32 R18, RZ, RZ, R2 ;  /* 0x000000ffff127224 */ /* 0x008fc400078e0002 */
[----:B------:R-:W-:Y:S11]  /*20680*/  IMAD.MOV.U32 R19, RZ, RZ, R0 ;  /* 0x000000ffff137224 */ /* 0x000ff600078e0000 */
[----:B------:R-:W-:Y:S07]  /*20690*/  @!UPT UIADD3 URZ, URZ, URZ, URZ ;  /* 0x0000003f3f3ff290 */ /* 0x000fee000fffe03f */
[----:B------:R-:W-:Y:S02]  /*206a0*/  IMAD.MOV.U32 R2, RZ, RZ, R6 ;  /* 0x000000ffff027224 */ /* 0x000fe400078e0006 */
[----:B------:R-:W-:Y:S02]  /*206b0*/  IMAD.MOV.U32 R0, RZ, RZ, R7 ;  /* 0x000000ffff007224 */ /* 0x000fe400078e0007 */
[----:B------:R-:W2:Y:S01]  /*206c0*/  LDL.LU.64 R6, [R1+0x1e50] ;  /* 0x001e500001067983 */ /* 0x000ea20000300a00 */
[----:B------:R0:W-:Y:S02]  /*206d0*/  STL.64 [R1+0x1dd8], R26 ;  /* 0x001dd81a01007387 */ /* 0x0001e40000100a00 */
[----:B------:R-:W3:Y:S02]  /*206e0*/  LDL.LU R24, [R1+0x10] ;  /* 0x0000100001187983 */ /* 0x000ee40000300800 */
[----:B------:R-:W3:Y:S01]  /*206f0*/  LDL.LU R25, [R1+0x14] ;  /* 0x0000140001197983 */ /* 0x000ee20000300800 */
[----:B0-----:R-:W4:Y:S01]  /*20700*/  LDL.LU R26, [R1+0x18] ;  /* 0x00001800011a7983 */ /* 0x001f220000300800 */
[----:B------:R-:W4:Y:S02]  /*20710*/  LDL.LU R27, [R1+0x1c] ;  /* 0x00001c00011b7983 */ /* 0x000f240000300800 */
[----:B------:R-:W-:-:S02]  /*20720*/  IMAD.MOV.U32 R17, RZ, RZ, R3 ;  /* 0x000000ffff117224 */ /* 0x000fc400078e0003 */
[----:B------:R-:W-:Y:S02]  /*20730*/  IMAD.MOV.U32 R16, RZ, RZ, R29 ;  /* 0x000000ffff107224 */ /* 0x000fe400078e001d */
[----:B------:R-:W-:Y:S02]  /*20740*/  IMAD.MOV.U32 R3, RZ, RZ, R5 ;  /* 0x000000ffff037224 */ /* 0x000fe400078e0005 */
[----:B------:R-:W-:Y:S01]  /*20750*/  IMAD.MOV.U32 R29, RZ, RZ, R4 ;  /* 0x000000ffff1d7224 */ /* 0x000fe200078e0004 */
[C---:B--2---:R-:W-:Y:S01]  /*20760*/  HMMA.16816.F32.BF16 R12, R20.reuse, R6, R12 ;  /* 0x00000006140c723c */ /* 0x044fe2000004180c */
[----:B----4-:R-:W-:Y:S01]  /*20770*/  STL.64 [R1+0x1df0], R26 ;  /* 0x001df01a01007387 */ /* 0x010fe20000100a00 */
[----:B---3--:R0:W-:Y:S03]  /*20780*/  STL.64 [R1+0x1de8], R24 ;  /* 0x001de81801007387 */ /* 0x0081e60000100a00 */
[----:B0-----:R-:W2:Y:S01]  /*20790*/  LDL.LU R24, [R1+0x20] ;  /* 0x0000200001187983 */ /* 0x001ea20000300800 */
[----:B------:R-:W2:Y:S02]  /*207a0*/  LDL.LU R25, [R1+0x24] ;  /* 0x0000240001197983 */ /* 0x000ea40000300800 */
[----:B------:R-:W2:Y:S02]  /*207b0*/  LDL.LU R26, [R1+0x28] ;  /* 0x00002800011a7983 */ /* 0x000ea40000300800 */
[----:B------:R-:W-:Y:S01]  /*207c0*/  STL [R1+0x1da0], R0 ;  /* 0x001da00001007387 */ /* 0x000fe20000100800 */
[----:B------:R0:W-:Y:S04]  /*207d0*/  STL [R1+0x1d68], R2 ;  /* 0x001d680201007387 */ /* 0x0001e80000100800 */
[----:B0-----:R-:W3:Y:S01]  /*207e0*/  LDL R2, [R1+0xc58] ;  /* 0x000c580001027983 */ /* 0x001ee20000100800 */
[----:B------:R-:W-:Y:S02]  /*207f0*/  STL [R1+0x1d2c], R3 ;  /* 0x001d2c0301007387 */ /* 0x000fe40000100800 */
[----:B------:R-:W-:Y:S05]  /*20800*/  STL [R1+0x1d28], R29 ;  /* 0x001d281d01007387 */ /* 0x000fea0000100800 */
[----:B------:R-:W-:Y:S01]  /*20810*/  STL.64 [R1+0x2d0], R12 ;  /* 0x0002d00c01007387 */ /* 0x000fe20000100a00 */
[----:B------:R0:W-:Y:S04]  /*20820*/  STL.64 [R1+0x2d8], R14 ;  /* 0x0002d80e01007387 */ /* 0x0001e80000100a00 */
[----:B0-----:R-:W4:Y:S02]  /*20830*/  LDL.LU.64 R14, [R1+0x1e48] ;  /* 0x001e4800010e7983 */ /* 0x001f240000300a00 */
[C---:B----4-:R-:W-:Y:S11]  /*20840*/  HMMA.16816.F32.BF16 R8, R20.reuse, R14, R8 ;  /* 0x0000000e1408723c */ /* 0x050ff60000041808 */
[----:B------:R-:W-:Y:S11]  /*20850*/  @!UPT UIADD3 URZ, URZ, URZ, URZ ;  /* 0x0000003f3f3ff290 */ /* 0x000ff6000fffe03f */
[----:B------:R-:W-:Y:S01]  /*20860*/  @!UPT UIADD3 URZ, URZ, URZ, URZ ;  /* 0x0000003f3f3ff290 */ /* 0x000fe2000fffe03f */
[----:B------:R-:W-:Y:S01]  /*20870*/  STL.64 [R1+0x2f0], R8 ;  /* 0x0002f00801007387 */ /* 0x000fe20000100a00 */
[----:B------:R0:W-:Y:S03]  /*20880*/  STL.64 [R1+0x2f8], R10 ;  /* 0x0002f80a01007387 */ /* 0x0001e60000100a00 */
[----:B0-----:R-:W4:Y:S02]  /*20890*/  LDL.LU.64 R10, [R1+0x1e40] ;  /* 0x001e4000010a7983 */ /* 0x001f240000300a00 */
[C---:B----4-:R-:W-:Y:S02]  /*208a0*/  HMMA.16816.F32.BF16 R8, R20.reuse, R10, R16 ;  /* 0x0000000a1408723c */ /* 0x050fe40000041810 */
[----:B------:R-:W4:Y:S01]  /*208b0*/  LDL.LU.64 R18, [R1+0x1e38] ;  /* 0x001e380001127983 */ /* 0x000f220000300a00 */
[----:B------:R-:W4:Y:S11]  /*208c0*/  LDL.LU.64 R16, [R1+0x1e30] ;  /* 0x001e300001107983 */ /* 0x000f360000300a00 */
[----:B------:R-:W-:Y:S09]  /*208d0*/  @!UPT UIADD3 URZ, URZ, URZ, URZ ;  /* 0x0000003f3f3ff290 */ /* 0x000ff2000fffe03f */
        /* <DEDUP_REMOVED lines=10> */
[----:B----4-:R-:W-:Y:S02]  /*20980*/  HMMA.16816.F32.BF16 R20, R20, R10, R16 ;  /* 0x0000000a1414723c */ /* 0x010fe40000041810 */
[----:B------:R-:W2:Y:S01]  /*20990*/  LDL.LU.64 R18, [R1+0x1e08] ;  /* 0x001e080001127983 */ /* 0x000ea20000300a00 */
[----:B------:R-:W-:Y:S02]  /*209a0*/  IMAD.MOV.U32 R0, RZ, RZ, R10 ;  /* 0x000000ffff007224 */ /* 0x000fe400078e000a */
[----:B------:R-:W-:Y:S11]  /*209b0*/  IMAD.MOV.U32 R3, RZ, RZ, R11 ;  /* 0x000000ffff037224 */ /* 0x000ff600078e000b */
[----:B------:R-:W-:Y:S07]  /*209c0*/  @!UPT UIADD3 URZ, URZ, URZ, URZ ;  /* 0x0000003f3f3ff290 */ /* 0x000fee000fffe03f */
[----:B------:R-:W-:Y:S01]  /*209d0*/  STL.64 [R1+0x1b0], R20 ;  /* 0x0001b01401007387 */ /* 0x000fe20000100a00 */
[----:B------:R0:W-:Y:S02]  /*209e0*/  STL.64 [R1+0x1b8], R22 ;  /* 0x0001b81601007387 */ /* 0x0001e40000100a00 */
[----:B------:R-:W2:Y:S02]  /*209f0*/  LDL.LU.64 R10, [R1+0x1e00] ;  /* 0x001e0000010a7983 */ /* 0x000ea40000300a00 */
[----:B------:R-:W2:Y:S02]  /*20a00*/  LDL.LU.64 R8, [R1+0x1df8] ;  /* 0x001df80001087983 */ /* 0x000ea40000300a00 */
[----:B------:R-:W-:Y:S01]  /*20a10*/  IMAD.MOV.U32 R27, RZ, RZ, R28 ;  /* 0x000000ffff1b7224 */ /* 0x000fe200078e001c */
[----:B0-----:R-:W4:Y:S06]  /*20a20*/  LDL R23, [R1+0x384] ;  /* 0x0003840001177983 */ /* 0x001f2c0000100800 */
[C---:B--2---:R-:W-:Y:S01]  /*20a30*/  HMMA.16816.F32.BF16 R16, R8.reuse, R18, R24 ;  /* 0x000000120810723c */ /* 0x044fe20000041818 */
[----:B------:R-:W2:Y:S01]  /*20a40*/  LDL.LU.64 R26, [R1+0x1df0] ;  /* 0x001df000011a7983 */ /* 0x000ea20000300a00 */
[----:B------:R-:W2:Y:S11]  /*20a50*/  LDL.LU.64 R24, [R1+0x1de8] ;  /* 0x001de80001187983 */ /* 0x000eb60000300a00 */
[----:B------:R-:W-:Y:S10]  /*20a60*/  @!UPT UIADD3 URZ, URZ, URZ, URZ ;  /* 0x0000003f3f3ff290 */ /* 0x000ff4000fffe03f */
[----:B------:R-:W-:Y:S01]  /*20a70*/  STL.64 [R1+0x1a0], R16 ;  /* 0x0001a01001007387 */ /* 0x000fe20000100a00 */
[----:B------:R0:W-:Y:S03]  /*20a80*/  STL.64 [R1+0x1a8], R18 ;  /* 0x0001a81201007387 */ /* 0x0001e60000100a00 */
[----:B0-----:R-:W2:Y:S02]  /*20a90*/  LDL.LU.64 R18, [R1+0x1de0] ;  /* 0x001de00001127983 */ /* 0x001ea40000300a00 */
[C---:B--2---:R-:W-:Y:S02]  /*20aa0*/  HMMA.16816.F32.BF16 R16, R8.reuse, R18, R24 ;  /* 0x000000120810723c */ /* 0x044fe40000041818 */
[----:B------:R-:W2:Y:S11]  /*20ab0*/  LDL.LU.64 R26, [R1+0x1dd8] ;  /* 0x001dd800011a7983 */ /* 0x000eb60000300a00 */
[----:B------:R-:W-:Y:S10]  /*20ac0*/  @!UPT UIADD3 URZ, URZ, URZ, URZ ;  /* 0x0000003f3f3ff290 */ /* 0x000ff4000fffe03f */
[----:B------:R-:W-:Y:S01]  /*20ad0*/  STL.64 [R1+0x180], R16 ;  /* 0x0001801001007387 */ /* 0x000fe20000100a00 */
[----:B------:R0:W-:Y:S02]  /*20ae0*/  STL [R1+0x188], R18 ;  /* 0x0001881201007387 */ /* 0x0001e40000100800 */
[----:B------:R-:W-:Y:S02]  /*20af0*/  IMAD.MOV.U32 R28, RZ, RZ, R19 ;  /* 0x000000ffff1c7224 */ /* 0x000fe400078e0013 */
[----:B0-----:R-:W2:Y:S01]  /*20b00*/  LDL.LU.64 R18, [R1+0x1dd0] ;  /* 0x001dd00001127983 */ /* 0x001ea20000300a00 */
[----:B------:R-:W2:Y:S02]  /*20b10*/  LDL.LU.64 R16, [R1+0x1dc8] ;  /* 0x001dc80001107983 */ /* 0x000ea40000300a00 */
[C---:B--2---:R-:W-:Y:S01]  /*20b20*/  HMMA.16816.F32.BF16 R24, R8.reuse, R26, R16 ;  /* 0x0000001a0818723c */ /* 0x044fe20000041810 */
[----:B------:R-:W2:Y:S01]  /*20b30*/  LDL.LU.64 R18, [R1+0x1dc0] ;  /* 0x001dc00001127983 */ /* 0x000ea20000300a00 */
[----:B------:R-:W2:Y:S11]  /*20b40*/  LDL.LU.64 R16, [R1+0x1db8] ;  /* 0x001db80001107983 */ /* 0x000eb60000300a00 */
[----:B------:R-:W-:Y:S10]  /*20b50*/  @!UPT UIADD3 URZ, URZ, URZ, URZ ;  /* 0x0000003f3f3ff290 */ /* 0x000ff4000fffe03f */
[----:B------:R-:W-:Y:S01]  /*20b60*/  STL.64 [R1+0x160], R24 ;  /* 0x0001601801007387 */ /* 0x000fe20000100a00 */
[----:B------:R0:W-:Y:S03]  /*20b70*/  STL.64 [R1+0x168], R26 ;  /* 0x0001681a01007387 */ /* 0x0001e60000100a00 */
[----:B0-----:R-:W2:Y:S01]  /*20b80*/  LDL.LU.64 R26, [R1+0x1db0] ;  /* 0x001db000011a7983 */ /* 0x001ea20000300a00 */
[----:B------:R-:W2:Y:S02]  /*20b90*/  LDL.LU.64 R24, [R1+0x1da8] ;  /* 0x001da80001187983 */ /* 0x000ea40000300a00 */
[C---:B--2---:R-:W-:Y:S01]  /*20ba0*/  HMMA.16816.F32.BF16 R4, R8.reuse, R6, R24 ;  /* 0x000000060804723c */ /* 0x044fe20000041818 */
[----:B------:R-:W2:Y:S11]  /*20bb0*/  LDL.LU.64 R26, [R1+0x58] ;  /* 0x00005800011a7983 */ /* 0x000eb60000300a00 */
[----:B------:R-:W-:Y:S11]  /*20bc0*/  @!UPT UIADD3 URZ, URZ, URZ, URZ ;  /* 0x0000003f3f3ff290 */ /* 0x000ff6000fffe03f */
[----:B------:R-:W-:Y:S01]  /*20bd0*/  STL.64 [R1+0x150], R4 ;  /* 0x0001500401007387 */ /* 0x000fe20000100a00 */
[----:B------:R-:W-:Y:S02]  /*20be0*/  STL.64 [R1+0x158], R6 ;  /* 0x0001580601007387 */ /* 0x000fe40000100a00 */
[----:B---3--:R-:W0:Y:S01]  /*20bf0*/  LDSM.16.MT88.4 R4, [R2+0x1000] ;  /* 0x001000000204783b */ /* 0x008e220000004200 */
[----:B------:R-:W-:Y:S01]  /*20c00*/  HMMA.16816.F32.BF16 R12, R8, R14, R16 ;  /* 0x0000000e080c723c */ /* 0x000fe20000041810 */
[----:B----4-:R-:W-:Y:S04]  /*20c10*/  LDSM.16.MT88.4 R16, [R23+0x2000] ;  /* 0x002000001710783b */ /* 0x010fe80000004200 */
[----:B0-----:R-:W-:Y:S01]  /*20c20*/  STL.64 [R1+0x1d78], R6 ;  /* 0x001d780601007387 */ /* 0x001fe20000100a00 */
[----:B------:R0:W-:Y:S03]  /*20c30*/  STL.64 [R1+0x1d70], R4 ;  /* 0x001d700401007387 */ /* 0x0001e60000100a00 */
[----:B0-----:R-:W3:Y:S11]  /*20c40*/  LDL.LU R4, [R1+0x190] ;  /* 0x0001900001047983 */ /* 0x001ef60000300800 */
[----:B------:R-:W-:Y:S03]  /*20c50*/  @!UPT UIADD3 URZ, URZ, URZ, URZ ;  /* 0x0000003f3f3ff290 */ /* 0x000fe6000fffe03f */
[----:B------:R-:W-:Y:S02]  /*20c60*/  STL.64 [R1+0x130], R12 ;  /* 0x0001300c01007387 */ /* 0x000fe40000100a00 */
[----:B------:R-:W-:Y:S02]  /*20c70*/  STL.64 [R1+0x138], R14 ;  /* 0x0001380e01007387 */ /* 0x000fe40000100a00 */
[----:B------:R-:W3:Y:S01]  /*20c80*/  LDL.LU R5, [R1+0x194] ;  /* 0x0001940001057983 */ /* 0x000ee20000300800 */
[----:B------:R-:W4:Y:S01]  /*20c90*/  LDL.LU R6, [R1+0x198] ;  /* 0x0001980001067983 */ /* 0x000f220000300800 */
[----:B------:R-:W4:Y:S02]  /*20ca0*/  LDL.LU R7, [R1+0x19c] ;  /* 0x00019c0001077983 */ /* 0x000f240000300800 */
[----:B------:R-:W2:Y:S01]  /*20cb0*/  LDL R29, [R1+0x38c] ;  /* 0x00038c00011d7983 */ /* 0x000ea20000100800 */
[----:B------:R-:W0:Y:S04]  /*20cc0*/  LDSM.16.MT88.4 R12, [R2+0x1080] ;  /* 0x00108000020c783b */ /* 0x000e280000004200 */
[----:B----4-:R1:W-:Y:S01]  /*20cd0*/  STL.64 [R1+0x1d88], R6 ;  /* 0x001d880601007387 */ /* 0x0103e20000100a00 */
[----:B---3--:R3:W-:Y:S03]  /*20ce0*/  STL.64 [R1+0x1d80], R4 ;  /* 0x001d800401007387 */ /* 0x0087e60000100a00 */
[----:B-1----:R-:W4:Y:S04]  /*20cf0*/  LDL.LU.64 R6, [R1+0x48] ;  /* 0x0000480001067983 */ /* 0x002f280000300a00 */
[----:B----4-:R1:W-:Y:S01]  /*20d00*/  STL.64 [R1+0x1d98], R6 ;  /* 0x001d980601007387 */ /* 0x0103e20000100a00 */
[----:B---3--:R-:W3:Y:S02]  /*20d10*/  LDL.LU R4, [R1+0x140] ;  /* 0x0001400001047983 */ /* 0x008ee40000300800 */
[----:B------:R-:W3:Y:S01]  /*20d20*/  LDL.LU R5, [R1+0x144] ;  /* 0x0001440001057983 */ /* 0x000ee20000300800 */
[----:B-1----:R-:W3:Y:S01]  /*20d30*/  LDL.LU R6, [R1+0x148] ;  /* 0x0001480001067983 */ /* 0x002ee20000300800 */
[----:B------:R-:W3:Y:S02]  /*20d40*/  LDL.LU R7, [R1+0x14c] ;  /* 0x00014c0001077983 */ /* 0x000ee40000300800 */
[----:B0-----:R-:W-:Y:S02]  /*20d50*/  STL.64 [R1+0x1d18], R14 ;  /* 0x001d180e01007387 */ /* 0x001fe40000100a00 */
[----:B------:R-:W-:Y:S02]  /*20d60*/  STL.64 [R1+0x1d10], R12 ;  /* 0x001d100c01007387 */ /* 0x000fe40000100a00 */
[----:B--2---:R-:W0:Y:S04]  /*20d70*/  LDSM.16.M88.4 R12, [R29+0x8000] ;  /* 0x008000001d0c783b */ /* 0x004e280000000200 */
[----:B------:R1:W-:Y:S01]  /*20d80*/  STL [R1+0x1d90], R23 ;  /* 0x001d901701007387 */ /* 0x0003e20000100800 */
[----:B------:R-:W2:Y:S02]  /*20d90*/  LDL.LU R20, [R1+0x170] ;  /* 0x0001700001147983 */ /* 0x000ea40000300800 */
[----:B------:R-:W2:Y:S02]  /*20da0*/  LDL.LU R21, [R1+0x174] ;  /* 0x0001740001157983 */ /* 0x000ea40000300800 */
[----:B------:R-:W2:Y:S01]  /*20db0*/  LDL.LU R22, [R1+0x178] ;  /* 0x0001780001167983 */ /* 0x000ea20000300800 */
[----:B-1----:R-:W2:Y:S01]  /*20dc0*/  LDL.LU R23, [R1+0x17c] ;  /* 0x00017c0001177983 */ /* 0x002ea20000300800 */
[----:B------:R1:W-:Y:S02]  /*20dd0*/  STL.64 [R1+0x1c48], R18 ;  /* 0x001c481201007387 */ /* 0x0003e40000100a00 */
[----:B------:R-:W-:Y:S02]  /*20de0*/  STL.64 [R1+0x1c40], R16 ;  /* 0x001c401001007387 */ /* 0x000fe40000100a00 */
[----:B-1----:R-:W-:-:S02]  /*20df0*/  IMAD.MOV.U32 R18, RZ, RZ, R0 ;  /* 0x000000ffff127224 */ /* 0x002fc400078e0000 */
[----:B------:R-:W4:Y:S04]  /*20e00*/  LDL.LU R0, [R1+0x1da0] ;  /* 0x001da00001007983 */ /* 0x000f280000300800 */
[----:B0-----:R0:W-:Y:S01]  /*20e10*/  STL.64 [R1+0x20], R12 ;  /* 0x0000200c01007387 */ /* 0x0011e20000100a00 */
[----:B------:R-:W-:Y:S02]  /*20e20*/  STL.64 [R1+0x28], R14 ;  /* 0x0000280e01007387 */ /* 0x000fe40000100a00 */
[----:B------:R-:W-:Y:S02]  /*20e30*/  IMAD.MOV.U32 R19, RZ, RZ, R3 ;  /* 0x000000ffff137224 */ /* 0x000fe400078e0003 */
[----:B------:R-:W-:Y:S02]  /*20e40*/  IMAD.MOV.U32 R3, RZ, RZ, R27 ;  /* 0x000000ffff037224 */ /* 0x000fe400078e001b */
[----:B0-----:R-:W-:Y:S01]  /*20e50*/  IMAD.MOV.U32 R12, RZ, RZ, R26 ;  /* 0x000000ffff0c7224 */ /* 0x001fe200078e001a */
[----:B---3--:R-:W-:Y:S01]  /*20e60*/  HMMA.16816.F32.BF16 R4, R8, R26, R4 ;  /* 0x0000001a0804723c */ /* 0x008fe20000041804 */
[----:B------:R-:W-:Y:S11]  /*20e70*/  LDSM.16.M88.4 R24, [R29+0xb000] ;  /* 0x00b000001d18783b */ /* 0x000ff60000000200 */
[----:B------:R-:W-:Y:S11]  /*20e80*/  @!UPT UIADD3 URZ, URZ, URZ, URZ ;  /* 0x0000003f3f3ff290 */ /* 0x000ff6000fffe03f */
[----:B------:R-:W-:Y:S01]  /*20e90*/  STL.64 [R1+0x120], R4 ;  /* 0x0001200401007387 */ /* 0x000fe20000100a00 */
[----:B------:R-:W-:Y:S02]  /*20ea0*/  STL.64 [R1+0x128], R6 ;  /* 0x0001280601007387 */ /* 0x000fe40000100a00 */
[----:B------:R-:W0:Y:S02]  /*20eb0*/  LDSM.16.M88.4 R4, [R29+0x9000] ;  /* 0x009000001d04783b */ /* 0x000e240000000200 */
[----:B0-----:R-:W-:Y:S02]  /*20ec0*/  STL.64 [R1+0x10], R4 ;  /* 0x0000100401007387 */ /* 0x001fe40000100a00 */
[----:B------:R-:W-:Y:S02]  /*20ed0*/  IMAD.MOV.U32 R15, RZ, RZ, R4 ;  /* 0x000000ffff0f7224 */ /* 0x000fe400078e0004 */
[----:B------:R-:W-:Y:S02]  /*20ee0*/  STL.64 [R1+0x18], R6 ;  /* 0x0000180601007387 */ /* 0x000fe40000100a00 */
[----:B------:R-:W-:-:S02]  /*20ef0*/  IMAD.MOV.U32 R14, RZ, RZ, R5 ;  /* 0x000000ffff0e7224 */ /* 0x000fc400078e0005 */
[----:B------:R-:W0:Y:S04]  /*20f00*/  LDSM.16.M88.4 R4, [R29+0xa000] ;  /* 0x00a000001d04783b */ /* 0x000e280000000200 */
[----:B------:R-:W-:Y:S04]  /*20f10*/  STL [R1+0x1a60], R27 ;  /* 0x001a601b01007387 */ /* 0x000fe80000100800 */
[----:B0-----:R-:W-:Y:S01]  /*20f20*/  STL.64 [R1], R4 ;  /* 0x0000000401007387 */ /* 0x001fe20000100a00 */
[----:B------:R-:W-:Y:S02]  /*20f30*/  STL.64 [R1+0x8], R6 ;  /* 0x0000080601007387 */ /* 0x000fe40000100a00 */
[----:B------:R-:W0:Y:S04]  /*20f40*/  LDSM.16.M88.4 R4, [R29+0xc000] ;  /* 0x00c000001d04783b */ /* 0x000e280000000200 */
[----:B------:R1:W-:Y:S01]  /*20f50*/  STL [R1+0x1c28], R26 ;  /* 0x001c281a01007387 */ /* 0x0003e20000100800 */
[----:B------:R-:W-:Y:S04]  /*20f60*/  STL.64 [R1+0x1c20], R24 ;  /* 0x001c201801007387 */ /* 0x000fe80000100a00 */
[----:B-1----:R-:W3:Y:S04]  /*20f70*/  LDL.LU.64 R26, [R1+0x98] ;  /* 0x00009800011a7983 */ /* 0x002ee80000300a00 */
[----:B0-----:R-:W-:Y:S01]  /*20f80*/  STL.64 [R1+0xc0], R4 ;  /* 0x0000c00401007387 */ /* 0x001fe20000100a00 */
[----:B------:R-:W-:Y:S02]  /*20f90*/  STL.64 [R1+0xc8], R6 ;  /* 0x0000c80601007387 */ /* 0x000fe40000100a00 */
[----:B------:R-:W0:Y:S02]  /*20fa0*/  LDSM.16.M88.4 R4, [R29+0xd000] ;  /* 0x00d000001d04783b */ /* 0x000e240000000200 */
[----:B0-----:R-:W-:Y:S02]  /*20fb0*/  STL.64 [R1+0xb0], R4 ;  /* 0x0000b00401007387 */ /* 0x001fe40000100a00 */
[----:B------:R-:W-:Y:S02]  /*20fc0*/  STL.64 [R1+0xb8], R6 ;  /* 0x0000b80601007387 */ /* 0x000fe40000100a00 */
[----:B------:R-:W0:Y:S02]  /*20fd0*/  LDSM.16.M88.4 R4, [R29+0xe000] ;  /* 0x00e000001d04783b */ /* 0x000e240000000200 */
[----:B0-----:R-:W-:Y:S02]  /*20fe0*/  STL.64 [R1+0xe0], R4 ;  /* 0x0000e00401007387 */ /* 0x001fe40000100a00 */
[----:B------:R-:W-:Y:S02]  /*20ff0*/  STL.64 [R1+0xe8], R6 ;  /* 0x0000e80601007387 */ /* 0x000fe40000100a00 */
[----:B------:R-:W0:Y:S02]  /*21000*/  LDSM.16.M88.4 R4, [R29+0xf000] ;  /* 0x00f000001d04783b */ /* 0x000e240000000200 */
[----:B0-----:R-:W-:Y:S02]  /*21010*/  STL.64 [R1+0x100], R4 ;  /* 0x0001000401007387 */ /* 0x001fe40000100a00 */
[----:B------:R0:W-:Y:S02]  /*21020*/  STL.64 [R1+0x108], R6 ;  /* 0x0001080601007387 */ /* 0x0001e40000100a00 */
[----:B0-----:R-:W2:Y:S02]  /*21030*/  LDL.LU.64 R6, [R1+0x1d98] ;  /* 0x001d980001067983 */ /* 0x001ea40000300a00 */
[C---:B--2---:R-:W-:Y:S11]  /*21040*/  HMMA.16816.F32.BF16 R20, R8.reuse, R6, R20 ;  /* 0x000000060814723c */ /* 0x044ff60000041814 */
[----:B------:R-:W-:Y:S11]  /*21050*/  @!UPT UIADD3 URZ, URZ, URZ, URZ ;  /* 0x0000003f3f3ff290 */ /* 0x000ff6000fffe03f */
[----:B------:R-:W-:Y:S01]  /*21060*/  @!UPT UIADD3 URZ, URZ, URZ, URZ ;  /* 0x0000003f3f3ff290 */ /* 0x000fe2000fffe03f */
[----:B------:R-:W-:Y:S01]  /*21070*/  STL.64 [R1+0x110], R20 ;  /* 0x0001101401007387 */ /* 0x000fe20000100a00 */
[----:B------:R0:W-:Y:S03]  /*21080*/  STL.64 [R1+0x118], R22 ;  /* 0x0001181601007387 */ /* 0x0001e60000100a00 */
[----:B0-----:R-:W2:Y:S01]  /*21090*/  LDL.LU R23, [R1+0x1d90] ;  /* 0x001d900001177983 */ /* 0x001ea20000300800 */
[----:B------:R-:W-:Y:S02]  /*210a0*/  IMAD.MOV.U32 R29, RZ, RZ, R6 ;  /* 0x000000ffff1d7224 */ /* 0x000fe400078e0006 */
[----:B------:R-:W-:Y:S02]  /*210b0*/  IMAD.MOV.U32 R13, RZ, RZ, R7 ;  /* 0x000000ffff0d7224 */ /* 0x000fe400078e0007 */
[----:B------:R-:W3:Y:S01]  /*210c0*/  LDL.LU.64 R6, [R1+0x1d88] ;  /* 0x001d880001067983 */ /* 0x000ee20000300a00 */
[----:B------:R-:W3:Y:S03]  /*210d0*/  LDL.LU.64 R4, [R1+0x1d80] ;  /* 0x001d800001047983 */ /* 0x000ee60000300a00 */
[----:B--2---:R-:W0:Y:S01]  /*210e0*/  LDSM.16.MT88.4 R20, [R23+0x2080] ;  /* 0x002080001714783b */ /* 0x004e220000004200 */
[----:B---3--:R-:W-:Y:S03]  /*210f0*/  HMMA.16816.F32.BF16 R8, R8, R18, R4 ;  /* 0x000000120808723c */ /* 0x008fe60000041804 */
[----:B0-----:R-:W-:Y:S01]  /*21100*/  STL.64 [R1+0x1bc8], R22 ;  /* 0x001bc81601007387 */ /* 0x001fe20000100a00 */
[----:B------:R0:W-:Y:S03]  /*21110*/  STL.64 [R1+0x1bc0], R20 ;  /* 0x001bc01401007387 */ /* 0x0001e60000100a00 */
[----:B0-----:R-:W2:Y:S01]  /*21120*/  LDL.LU R20, [R1+0x1d0] ;  /* 0x0001d00001147983 */ /* 0x001ea20000300800 */
[----:B------:R-:W2:Y:S02]  /*21130*/  LDL.LU R21, [R1+0x1d4] ;  /* 0x0001d40001157983 */ /* 0x000ea40000300800 */
[----:B------:R-:W2:Y:S02]  /*21140*/  LDL.LU R22, [R1+0x1d8] ;  /* 0x0001d80001167983 */ /* 0x000ea40000300800 */
[----:B------:R-:W2:Y:S01]  /*21150*/  LDL.LU R23, [R1+0x1dc] ;  /* 0x0001dc0001177983 */ /* 0x000ea20000300800 */
[----:B------:R-:W3:Y:S01]  /*21160*/  LDL.LU.64 R6, [R1+0x1d78] ;  /* 0x001d780001067983 */ /* 0x000ee20000300a00 */
[----:B------:R-:W3:Y:S02]  /*21170*/  LDL.LU.64 R4, [R1+0x1d70] ;  /* 0x001d700001047983 */ /* 0x000ee40000300a00 */
[----:B------:R0:W-:Y:S02]  /*21180*/  STL.64 [R1+0x1d20], R18 ;  /* 0x001d201201007387 */ /* 0x0001e40000100a00 */
[----:B------:R-:W3:Y:S05]  /*21190*/  LDL.LU R16, [R1+0x1c0] ;  /* 0x0001c00001107983 */ /* 0x000eea0000300800 */
[----:B------:R-:W-:Y:S01]  /*211a0*/  STL.64 [R1+0xd0], R8 ;  /* 0x0000d00801007387 */ /* 0x000fe20000100a00 */
[----:B------:R-:W-:Y:S02]  /*211b0*/  STL.64 [R1+0xd8], R10 ;  /* 0x0000d80a01007387 */ /* 0x000fe40000100a00 */
[----:B------:R1:W4:Y:S04]  /*211c0*/  LDSM.16.MT88.4 R8, [R2+0x2000] ;  /* 0x002000000208783b */ /* 0x0003280000004200 */
[----:B------:R-:W3:Y:S01]  /*211d0*/  LDL.LU R17, [R1+0x1c4] ;  /* 0x0001c40001117983 */ /* 0x000ee20000300800 */
[----:B0-----:R-:W3:Y:S01]  /*211e0*/  LDL.LU R18, [R1+0x1c8] ;  /* 0x0001c80001127983 */ /* 0x001ee20000300800 */
[----:B------:R-:W3:Y:S02]  /*211f0*/  LDL.LU R19, [R1+0x1cc] ;  /* 0x0001cc0001137983 */ /* 0x000ee40000300800 */
[----:B-1----:R-:W2:Y:S01]  /*21200*/  LDL.LU R2, [R1+0x1d68] ;  /* 0x001d680001027983 */ /* 0x002ea20000300800 */
[----:B----4-:R0:W-:Y:S01]  /*21210*/  STL.64 [R1+0x1b40], R10 ;  /* 0x001b400a01007387 */ /* 0x0101e20000100a00 */
[----:B------:R-:W-:Y:S03]  /*21220*/  STL.64 [R1+0x1b38], R8 ;  /* 0x001b380801007387 */ /* 0x000fe60000100a00 */
[----:B0-----:R-:W3:Y:S01]  /*21230*/  LDL.LU.64 R10, [R1+0xa8] ;  /* 0x0000a800010a7983 */ /* 0x001ee20000300a00 */
[----:B------:R-:W-:-:S02]  /*21240*/  IMAD.MOV.U32 R24, RZ, RZ, R15 ;  /* 0x000000ffff187224 */ /* 0x000fc400078e000f */
[----:B------:R-:W-:Y:S01]  /*21250*/  IMAD.MOV.U32 R25, RZ, RZ, R14 ;  /* 0x000000ffff197224 */ /* 0x000fe200078e000e */
[C---:B---3--:R-:W-:Y:S11]  /*21260*/  HMMA.16816.F32.BF16 R16, R4.reuse, R10, R16 ;  /* 0x0000000a0410723c */ /* 0x048ff60000041810 */
[----:B------:R-:W-:Y:S11]  /*21270*/  @!UPT UIADD3 URZ, URZ, URZ, URZ ;  /* 0x0000003f3f3ff290 */ /* 0x000ff6000fffe03f */
[----:B------:R-:W-:Y:S01]  /*21280*/  @!UPT UIADD3 URZ, URZ, URZ, URZ ;  /* 0x0000003f3f3ff290 */ /* 0x000fe2000fffe03f */
[----:B------:R0:W-:Y:S02]  /*21290*/  STL.64 [R1+0xf0], R16 ;  /* 0x0000f01001007387 */ /* 0x0001e40000100a00 */
[----:B0-----:R-:W-:Y:S02]  /*212a0*/  IMAD.MOV.U32 R17, RZ, RZ, R10 ;  /* 0x000000ffff117224 */ /* 0x001fe400078e000a */
[----:B------:R-:W-:Y:S02]  /*212b0*/  IMAD.MOV.U32 R16, RZ, RZ, R11 ;  /* 0x000000ffff107224 */ /* 0x000fe400078e000b */
[----:B--2---:R-:W-:Y:S01]  /*212c0*/  HMMA.16816.F32.BF16 R8, R4, R26, R20 ;  /* 0x0000001a0408723c */ /* 0x004fe20000041814 */
[----:B------:R0:W-:Y:S02]  /*212d0*/  STL.64 [R1+0xf8], R18 ;  /* 0x0000f81201007387 */ /* 0x0001e40000100a00 */
[----:B0-----:R-:W-:Y:S02]  /*212e0*/  IMAD.MOV.U32 R19, RZ, RZ, R26 ;  /* 0x000000ffff137224 */ /* 0x001fe400078e001a */
[----:B------:R-:W-:Y:S11]  /*212f0*/  IMAD.MOV.U32 R18, RZ, RZ, R27 ;  /* 0x000000ffff127224 */ /* 0x000ff600078e001b */
[----:B------:R-:W-:Y:S07]  /*21300*/  @!UPT UIADD3 URZ, URZ, URZ, URZ ;  /* 0x0000003f3f3ff290 */ /* 0x000fee000fffe03f */
[----:B------:R-:W-:Y:S01]  /*21310*/  STL.64 [R1+0x140], R8 ;  /* 0x0001400801007387 */ /* 0x000fe20000100a00 */
[----:B------:R-:W-:Y:S02]  /*21320*/  STL.64 [R1+0x148], R10 ;  /* 0x0001480a01007387 */ /* 0x000fe40000100a00 */
[----:B------:R-:W-:Y:S02]  /*21330*/  STL.64 [R1+0x1d38], R18 ;  /* 0x001d381201007387 */ /* 0x000fe40000100a00 */
[----:B------:R-:W-:Y:S01]  /*21340*/  STL.64 [R1+0x1d30], R16 ;  /* 0x001d301001007387 */ /* 0x000fe20000100a00 */
[----:B------:R-:W2:Y:S01]  /*21350*/  LDL.LU R20, [R1+0x2d0] ;  /* 0x0002d00001147983 */ /* 0x000ea20000300800 */
[----:B------:R-:W2:Y:S02]  /*21360*/  LDL.LU R21, [R1+0x2d4] ;  /* 0x0002d40001157983 */ /* 0x000ea40000300800 */
[----:B------:R-:W3:Y:S02]  /*21370*/  LDL.LU R22, [R1+0x2d8] ;  /* 0x0002d80001167983 */ /* 0x000ee40000300800 */
[----:B------:R-:W3:Y:S01]  /*21380*/  LDL.LU R23, [R1+0x2dc] ;  /* 0x0002dc0001177983 */ /* 0x000ee20000300800 */
[----:B------:R0:W-:Y:S04]  /*21390*/  STL.64 [R1+0x1c38], R24 ;  /* 0x001c381801007387 */ /* 0x0001e80000100a00 */
[----:B0-----:R-:W4:Y:S04]  /*213a0*/  LDL.64 R24, [R1+0x20] ;  /* 0x0000200001187983 */ /* 0x001f280000100a00 */
[----:B----4-:R0:W-:Y:S04]  /*213b0*/  STL.64 [R1+0x1c50], R24 ;  /* 0x001c501801007387 */ /* 0x0101e80000100a00 */
[----:B0-----:R-:W4:Y:S01]  /*213c0*/  LDL.LU R24, [R1+0x330] ;  /* 0x0003300001187983 */ /* 0x001f220000300800 */
[----:B------:R-:W4:Y:S02]  /*213d0*/  LDL.LU R25, [R1+0x334] ;  /* 0x0003340001197983 */ /* 0x000f240000300800 */
[----:B------:R-:W2:Y:S02]  /*213e0*/  LDL.LU R26, [R1+0x338] ;  /* 0x00033800011a7983 */ /* 0x000ea40000300800 */
[----:B------:R-:W2:Y:S01]  /*213f0*/  LDL.LU R27, [R1+0x33c] ;  /* 0x00033c00011b7983 */ /* 0x000ea20000300800 */
[----:B------:R-:W2:Y:S04]  /*21400*/  LDL.LU.64 R14, [R1+0x78] ;  /* 0x00007800010e7983 */ /* 0x000ea80000300a00 */
[----:B--2---:R0:W-:Y:S01]  /*21410*/  STL.64 [R1+0x1d50], R14 ;  /* 0x001d500e01007387 */ /* 0x0041e20000100a00 */
[----:B------:R1:W-:Y:S02]  /*21420*/  STL.64 [R1+0x1c60], R26 ;  /* 0x001c601a01007387 */ /* 0x0003e40000100a00 */
[----:B----4-:R2:W-:Y:S01]  /*21430*/  STL.64 [R1+0x1c58], R24 ;  /* 0x001c581801007387 */ /* 0x0105e20000100a00 */
[----:B0-----:R-:W4:Y:S01]  /*21440*/  LDL.LU.64 R14, [R1+0x88] ;  /* 0x00008800010e7983 */ /* 0x001f220000300a00 */
[----:B-1----:R-:W-:-:S02]  /*21450*/  IMAD.MOV.U32 R26, RZ, RZ, R29 ;  /* 0x000000ffff1a7224 */ /* 0x002fc400078e001d */
[----:B------:R-:W-:-:S05]  /*21460*/  IMAD.MOV.U32 R27, RZ, RZ, R13 ;  /* 0x000000ffff1b7224 */ /* 0x000fca00078e000d */
[----:B------:R0:W-:Y:S01]  /*21470*/  STL.64 [R1+0x1d48], R26 ;  /* 0x001d481a01007387 */ /* 0x0001e20000100a00 */
[----:B--2---:R-:W2:Y:S02]  /*21480*/  LDL.LU R24, [R1+0x1f0] ;  /* 0x0001f00001187983 */ /* 0x004ea40000300800 */
[----:B------:R-:W2:Y:S01]  /*21490*/  LDL.LU R25, [R1+0x1f4] ;  /* 0x0001f40001197983 */ /* 0x000ea20000300800 */
[----:B0-----:R-:W2:Y:S01]  /*214a0*/  LDL.LU R26, [R1+0x1f8] ;  /* 0x0001f800011a7983 */ /* 0x001ea20000300800 */
[----:B------:R-:W2:Y:S03]  /*214b0*/  LDL.LU R27, [R1+0x1fc] ;  /* 0x0001fc00011b7983 */ /* 0x000ea60000300800 */
[----:B--2---:R-:W-:Y:S01]  /*214c0*/  STL.64 [R1+0x1d60], R26 ;  /* 0x001d601a01007387 */ /* 0x004fe20000100a00 */
[----:B------:R0:W-:Y:S03]  /*214d0*/  STL.64 [R1+0x1d58], R24 ;  /* 0x001d581801007387 */ /* 0x0001e60000100a00 */
[----:B0-----:R-:W4:Y:S01]  /*214e0*/  LDL.LU R24, [R1+0x1e0] ;  /* 0x0001e00001187983 */ /* 0x001f220000300800 */
[----:B------:R-:W4:Y:S02]  /*214f0*/  LDL.LU R25, [R1+0x1e4] ;  /* 0x0001e40001197983 */ /* 0x000f240000300800 */
[----:B------:R-:W4:Y:S02]  /*21500*/  LDL.LU R26, [R1+0x1e8] ;  /* 0x0001e800011a7983 */ /* 0x000f240000300800 */
[----:B------:R-:W4:Y:S01]  /*21510*/  LDL.LU R27, [R1+0x1ec] ;  /* 0x0001ec00011b7983 */ /* 0x000f220000300800 */
[----:B------:R-:W2:Y:S01]  /*21520*/  LDL.LU R16, [R1+0x200] ;  /* 0x0002000001107983 */ /* 0x000ea20000300800 */
[----:B------:R-:W2:Y:S02]  /*21530*/  LDL.LU R17, [R1+0x204] ;  /* 0x0002040001117983 */ /* 0x000ea40000300800 */
[----:B------:R-:W2:Y:S02]  /*21540*/  LDL.LU R18, [R1+0x208] ;  /* 0x0002080001127983 */ /* 0x000ea40000300800 */
[----:B------:R-:W2:Y:S01]  /*21550*/  LDL.LU R19, [R1+0x20c] ;  /* 0x00020c0001137983 */ /* 0x000ea20000300800 */
[----:B---3--:R-:W-:Y:S01]  /*21560*/  STL.64 [R1+0x1c18], R22 ;  /* 0x001c181601007387 */ /* 0x008fe20000100a00 */
[----:B------:R0:W-:Y:S03]  /*21570*/  STL.64 [R1+0x1c10], R20 ;  /* 0x001c101401007387 */ /* 0x0001e60000100a00 */
[----:B0-----:R-:W3:Y:S04]  /*21580*/  LDL.64 R20, [R1] ;  /* 0x0000000001147983 */ /* 0x001ee80000100a00 */
[----:B---3--:R0:W-:Y:S04]  /*21590*/  STL.64 [R1+0x1c30], R20 ;  /* 0x001c301401007387 */ /* 0x0081e80000100a00 */
[----:B0-----:R-:W3:Y:S01]  /*215a0*/  LDL.LU R20, [R1+0x310] ;  /* 0x0003100001147983 */ /* 0x001ee20000300800 */
[----:B------:R-:W3:Y:S02]  /*215b0*/  LDL.LU R21, [R1+0x314] ;  /* 0x0003140001157983 */ /* 0x000ee40000300800 */
[----:B------:R-:W2:Y:S02]  /*215c0*/  LDL.LU R22, [R1+0x318] ;  /* 0x0003180001167983 */ /* 0x000ea40000300800 */
[----:B------:R-:W2:Y:S02]  /*215d0*/  LDL.LU R23, [R1+0x31c] ;  /* 0x00031c0001177983 */ /* 0x000ea40000300800 */
[----:B--2---:R-:W-:Y:S01]  /*215e0*/  STL.64 [R1+0x1c70], R22 ;  /* 0x001c701601007387 */ /* 0x004fe20000100a00 */
[----:B---3--:R0:W-:Y:S03]  /*215f0*/  STL.64 [R1+0x1c68], R20 ;  /* 0x001c681401007387 */ /* 0x0081e60000100a00 */
[----:B0-----:R-:W2:Y:S01]  /*21600*/  LDL.LU R20, [R1+0x340] ;  /* 0x0003400001147983 */ /* 0x001ea20000300800 */
[----:B------:R-:W2:Y:S02]  /*21610*/  LDL.LU R21, [R1+0x344] ;  /* 0x0003440001157983 */ /* 0x000ea40000300800 */
[----:B------:R-:W3:Y:S02]  /*21620*/  LDL.LU R22, [R1+0x348] ;  /* 0x0003480001167983 */ /* 0x000ee40000300800 */
[----:B------:R-:W3:Y:S01]  /*21630*/  LDL.LU R23, [R1+0x34c] ;  /* 0x00034c0001177983 */ /* 0x000ee20000300800 */
[----:B----4-:R-:W-:Y:S01]  /*21640*/  HMMA.16816.F32.BF16 R24, R4, R14, R24 ;  /* 0x0000000e0418723c */ /* 0x010fe20000041818 */
[----:B---3--:R-:W-:Y:S01]  /*21650*/  STL.64 [R1+0x1c80], R22 ;  /* 0x001c801601007387 */ /* 0x008fe20000100a00 */
[----:B--2---:R0:W-:Y:S02]  /*21660*/  STL.64 [R1+0x1c78], R20 ;  /* 0x001c781401007387 */ /* 0x0041e40000100a00 */
[----:B------:R-:W2:Y:S02]  /*21670*/  LDL.64 R8, [R1+0x100] ;  /* 0x0001000001087983 */ /* 0x000ea40000100a00 */
[----:B0-----:R-:W-:-:S02]  /*21680*/  IMAD.MOV.U32 R21, RZ, RZ, R14 ;  /* 0x000000ffff157224 */ /* 0x001fc400078e000e */
[----:B------:R-:W-:Y:S01]  /*21690*/  IMAD.MOV.U32 R20, RZ, RZ, R15 ;  /* 0x000000ffff147224 */ /* 0x000fe200078e000f */
[----:B--2---:R-:W-:Y:S01]  /*216a0*/  STL.64 [R1+0x1d40], R8 ;  /* 0x001d400801007387 */ /* 0x004fe20000100a00 */
[----:B------:R-:W2:Y:S11]  /*216b0*/  LDL.LU.64 R10, [R1+0x68] ;  /* 0x00006800010a7983 */ /* 0x000eb60000300a00 */
[----:B------:R-:W-:Y:S02]  /*216c0*/  @!UPT UIADD3 URZ, URZ, URZ, URZ ;  /* 0x0000003f3f3ff290 */ /* 0x000fe4000fffe03f */
[----:B------:R-:W-:Y:S02]  /*216d0*/  STL.64 [R1+0x170], R24 ;  /* 0x0001701801007387 */ /* 0x000fe40000100a00 */
[----:B------:R0:W-:Y:S02]  /*216e0*/  STL.64 [R1+0x178], R26 ;  /* 0x0001781a01007387 */ /* 0x0001e40000100a00 */
[----:B0-----:R-:W3:Y:S01]  /*216f0*/  LDL.LU.64 R26, [R1+0x1d60] ;  /* 0x001d6000011a7983 */ /* 0x001ee20000300a00 */
[----:B------:R-:W3:Y:S02]  /*21700*/  LDL.LU.64 R24, [R1+0x1d58] ;  /* 0x001d580001187983 */ /* 0x000ee40000300a00 */
[----:B------:R-:W3:Y:S02]  /*21710*/  LDL.LU.64 R14, [R1+0x1d50] ;  /* 0x001d5000010e7983 */ /* 0x000ee40000300a00 */
[----:B------:R-:W-:Y:S01]  /*21720*/  IMAD.MOV.U32 R22, RZ, RZ, R12 ;  /* 0x000000ffff167224 */ /* 0x000fe200078e000c */
[C---:B---3--:R-:W-:Y:S11]  /*21730*/  HMMA.16816.F32.BF16 R24, R4.reuse, R14, R24 ;  /* 0x0000000e0418723c */ /* 0x048ff60000041818 */
[----:B------:R-:W-:Y:S11]  /*21740*/  @!UPT UIADD3 URZ, URZ, URZ, URZ ;  /* 0x0000003f3f3ff290 */ /* 0x000ff6000fffe03f */
[----:B------:R-:W-:Y:S01]  /*21750*/  @!UPT UIADD3 URZ, URZ, URZ, URZ ;  /* 0x0000003f3f3ff290 */ /* 0x000fe2000fffe03f */
[----:B------:R-:W-:Y:S01]  /*21760*/  STL.64 [R1+0x190], R24 ;  /* 0x0001901801007387 */ /* 0x000fe20000100a00 */
[----:B------:R0:W-:Y:S03]  /*21770*/  STL.64 [R1+0x198], R26 ;  /* 0x0001981a01007387 */ /* 0x0001e60000100a00 */
[----:B0-----:R-:W3:Y:S01]  /*21780*/  LDL.LU.64 R26, [R1+0x1d48] ;  /* 0x001d4800011a7983 */ /* 0x001ee20000300a00 */
[----:B------:R-:W4:Y:S02]  /*21790*/  LDL.LU R12, [R1+0x240] ;  /* 0x00024000010c7983 */ /* 0x000f240000300800 */
[----:B------:R-:W-:Y:S02]  /*217a0*/  IMAD.MOV.U32 R25, RZ, RZ, R14 ;  /* 0x000000ffff197224 */ /* 0x000fe400078e000e */
[----:B------:R-:W4:Y:S02]  /*217b0*/  LDL.LU R13, [R1+0x244] ;  /* 0x00024400010d7983 */ /* 0x000f240000300800 */
[----:B------:R-:W-:Y:S01]  /*217c0*/  IMAD.MOV.U32 R24, RZ, RZ, R15 ;  /* 0x000000ffff187224 */ /* 0x000fe200078e000f */
[----:B------:R-:W4:Y:S01]  /*217d0*/  LDL.LU R14, [R1+0x248] ;  /* 0x00024800010e7983 */ /* 0x000f220000300800 */
[----:B------:R-:W4:Y:S02]  /*217e0*/  LDL.LU R15, [R1+0x24c] ;  /* 0x00024c00010f7983 */ /* 0x000f240000300800 */
[----:B------:R-:W3:Y:S01]  /*217f0*/  LDL.LU.64 R8, [R1+0x1d40] ;  /* 0x001d400001087983 */ /* 0x000ee20000300a00 */
[----:B--2---:R-:W-:Y:S01]  /*21800*/  HMMA.16816.F32.BF16 R16, R4, R10, R16 ;  /* 0x0000000a0410723c */ /* 0x004fe20000041810 */
[----:B------:R-:W-:-:S02]  /*21810*/  IMAD.MOV.U32 R23, RZ, RZ, R3 ;  /* 0x000000ffff177224 */ /* 0x000fc400078e0003 */
[----:B------:R-:W-:Y:S02]  /*21820*/  IMAD.MOV.U32 R3, RZ, RZ, R10 ;  /* 0x000000ffff037224 */ /* 0x000fe400078e000a */
[----:B------:R-:W-:Y:S11]  /*21830*/  IMAD.MOV.U32 R29, RZ, RZ, R11 ;  /* 0x000000ffff1d7224 */ /* 0x000ff600078e000b */
[----:B------:R-:W-:Y:S08]  /*21840*/  @!UPT UIADD3 URZ, URZ, URZ, URZ ;  /* 0x0000003f3f3ff290 */ /* 0x000ff0000fffe03f */
[----:B------:R-:W-:Y:S02]  /*21850*/  IMAD.MOV.U32 R11, RZ, RZ, R18 ;  /* 0x000000ffff0b7224 */ /* 0x000fe400078e0012 */
[----:B------:R-:W-:Y:S01]  /*21860*/  IMAD.MOV.U32 R10, RZ, RZ, R19 ;  /* 0x000000ffff0a7224 */ /* 0x000fe200078e0013 */
[----:B------:R0:W-:Y:S01]  /*21870*/  STL.64 [R1+0x1d0], R16 ;  /* 0x0001d01001007387 */ /* 0x0001e20000100a00 */
[----:B------:R-:W2:Y:S03]  /*21880*/  LDL.LU.64 R18, [R1+0x1d38] ;  /* 0x001d380001127983 */ /* 0x000ea60000300a00 */
[----:B0-----:R-:W2:Y:S01]  /*21890*/  LDL.LU.64 R16, [R1+0x1d30] ;  /* 0x001d300001107983 */ /* 0x001ea20000300a00 */
[----:B------:R-:W-:Y:S03]  /*218a0*/  STL.64 [R1+0x1bd8], R10 ;  /* 0x001bd80a01007387 */ /* 0x000fe60000100a00 */
        /* <DEDUP_REMOVED lines=12> */
[----:B---3--:R0:W-:Y:S01]  /*21970*/  STL.64 [R1+0x1ca0], R10 ;  /* 0x001ca00a01007387 */ /* 0x0081e20000100a00 */
[----:B--2---:R-:W-:Y:S02]  /*21980*/  STL.64 [R1+0x1c98], R8 ;  /* 0x001c980801007387 */ /* 0x004fe40000100a00 */
[----:B0-----:R-:W-:-:S02]  /*21990*/  IMAD.MOV.U32 R10, RZ, RZ, R3 ;  /* 0x000000ffff0a7224 */ /* 0x001fc400078e0003 */
[----:B------:R-:W-:Y:S01]  /*219a0*/  IMAD.MOV.U32 R11, RZ, RZ, R29 ;  /* 0x000000ffff0b7224 */ /* 0x000fe200078e001d */
[----:B------:R-:W2:Y:S01]  /*219b0*/  LDL.LU R3, [R1+0x1d2c] ;  /* 0x001d2c0001037983 */ /* 0x000ea20000300800 */
[----:B------:R-:W3:Y:S03]  /*219c0*/  LDL.LU R29, [R1+0x1d28] ;  /* 0x001d2800011d7983 */ /* 0x000ee60000300800 */
[----:B------:R0:W-:Y:S02]  /*219d0*/  STL.64 [R1+0x1cb0], R10 ;  /* 0x001cb00a01007387 */ /* 0x0001e40000100a00 */
[----:B0-----:R-:W-:Y:S02]  /*219e0*/  IMAD.MOV.U32 R10, RZ, RZ, R25 ;  /* 0x000000ffff0a7224 */ /* 0x001fe400078e0019 */
[----:B------:R-:W-:-:S05]  /*219f0*/  IMAD.MOV.U32 R11, RZ, RZ, R24 ;  /* 0x000000ffff0b7224 */ /* 0x000fca00078e0018 */
        /* <DEDUP_REMOVED lines=8> */
[----:B------:R-:W4:Y:S01]  /*21a80*/  LDL.LU R16, [R1+0x260] ;  /* 0x0002600001107983 */ /* 0x000f220000300800 */
[----:B------:R0:W-:Y:S02]  /*21a90*/  STL.64 [R1+0x1f0], R12 ;  /* 0x0001f00c01007387 */ /* 0x0001e40000100a00 */
[----:B------:R-:W-:Y:S02]  /*21aa0*/  IMAD.MOV.U32 R10, RZ, RZ, R17 ;  /* 0x000000ffff0a7224 */ /* 0x000fe400078e0011 */
[----:B------:R1:W-:Y:S01]  /*21ab0*/  STL.64 [R1+0x1f8], R14 ;  /* 0x0001f80e01007387 */ /* 0x0003e20000100a00 */
[----:B------:R-:W4:Y:S01]  /*21ac0*/  LDL.LU R17, [R1+0x264] ;  /* 0x0002640001117983 */ /* 0x000f220000300800 */
[----:B------:R-:W4:Y:S02]  /*21ad0*/  LDL.LU R18, [R1+0x268] ;  /* 0x0002680001127983 */ /* 0x000f240000300800 */
[----:B------:R-:W4:Y:S01]  /*21ae0*/  LDL.LU R19, [R1+0x26c] ;  /* 0x00026c0001137983 */ /* 0x000f220000300800 */
[----:B0-----:R-:W2:Y:S01]  /*21af0*/  LDL.LU R12, [R1+0x230] ;  /* 0x00023000010c7983 */ /* 0x001ea20000300800 */
[----:B------:R-:W2:Y:S02]  /*21b00*/  LDL.LU R13, [R1+0x234] ;  /* 0x00023400010d7983 */ /* 0x000ea40000300800 */
[----:B-1----:R-:W2:Y:S02]  /*21b10*/  LDL.LU R14, [R1+0x238] ;  /* 0x00023800010e7983 */ /* 0x002ea40000300800 */
[----:B------:R-:W2:Y:S01]  /*21b20*/  LDL.LU R15, [R1+0x23c] ;  /* 0x00023c00010f7983 */ /* 0x000ea20000300800 */
[----:B------:R0:W-:Y:S01]  /*21b30*/  STL.64 [R1+0x1ca8], R22 ;  /* 0x001ca81601007387 */ /* 0x0001e20000100a00 */
[----:B------:R-:W2:Y:S02]  /*21b40*/  LDL.LU R20, [R1+0x2a0] ;  /* 0x0002a00001147983 */ /* 0x000ea40000300800 */
[----:B------:R-:W2:Y:S01]  /*21b50*/  LDL.LU R21, [R1+0x2a4] ;  /* 0x0002a40001157983 */ /* 0x000ea20000300800 */
[----:B0-----:R-:W2:Y:S01]  /*21b60*/  LDL.LU R22, [R1+0x2a8] ;  /* 0x0002a80001167983 */ /* 0x001ea20000300800 */
[----:B------:R-:W2:Y:S03]  /*21b70*/  LDL.LU R23, [R1+0x2ac] ;  /* 0x0002ac0001177983 */ /* 0x000ea60000300800 */
[----:B--2---:R-:W-:Y:S01]  /*21b80*/  STL.64 [R1+0x1cc0], R22 ;  /* 0x001cc01601007387 */ /* 0x004fe20000100a00 */
[----:B------:R0:W-:Y:S03]  /*21b90*/  STL.64 [R1+0x1cb8], R20 ;  /* 0x001cb81401007387 */ /* 0x0001e60000100a00 */
[----:B0-----:R-:W2:Y:S01]  /*21ba0*/  LDL.LU R20, [R1+0x290] ;  /* 0x0002900001147983 */ /* 0x001ea20000300800 */
[----:B------:R-:W2:Y:S02]  /*21bb0*/  LDL.LU R21, [R1+0x294] ;  /* 0x0002940001157983 */ /* 0x000ea40000300800 */
[----:B------:R-:W2:Y:S02]  /*21bc0*/  LDL.LU R22, [R1+0x298] ;  /* 0x0002980001167983 */ /* 0x000ea40000300800 */
[----:B------:R-:W2:Y:S02]  /*21bd0*/  LDL.LU R23, [R1+0x29c] ;  /* 0x00029c0001177983 */ /* 0x000ea40000300800 */
[----:B--2---:R-:W-:Y:S01]  /*21be0*/  STL.64 [R1+0x1cd8], R22 ;  /* 0x001cd81601007387 */ /* 0x004fe20000100a00 */
[----:B------:R0:W-:Y:S03]  /*21bf0*/  STL.64 [R1+0x1cd0], R20 ;  /* 0x001cd01401007387 */ /* 0x0001e60000100a00 */
[----:B0-----:R-:W2:Y:S01]  /*21c00*/  LDL.LU R20, [R1+0x250] ;  /* 0x0002500001147983 */ /* 0x001ea20000300800 */
[----:B------:R-:W2:Y:S02]  /*21c10*/  LDL.LU R21, [R1+0x254] ;  /* 0x0002540001157983 */ /* 0x000ea40000300800 */
[----:B------:R-:W2:Y:S02]  /*21c20*/  LDL.LU R22, [R1+0x258] ;  /* 0x0002580001167983 */ /* 0x000ea40000300800 */
[----:B------:R-:W2:Y:S01]  /*21c30*/  LDL.LU R23, [R1+0x25c] ;  /* 0x00025c0001177983 */ /* 0x000ea20000300800 */
[C---:B----4-:R-:W-:Y:S01]  /*21c40*/  HMMA.16816.F32.BF16 R16, R4.reuse, R26, R16 ;  /* 0x0000001a0410723c */ /* 0x050fe20000041810 */
[----:B--2---:R-:W-:Y:S01]  /*21c50*/  STL.64 [R1+0x1cf0], R22 ;  /* 0x001cf01601007387 */ /* 0x004fe20000100a00 */
[----:B------:R0:W-:Y:S03]  /*21c60*/  STL.64 [R1+0x1ce8], R20 ;  /* 0x001ce81401007387 */ /* 0x0001e60000100a00 */
[----:B0-----:R-:W2:Y:S01]  /*21c70*/  LDL.LU R20, [R1+0x210] ;  /* 0x0002100001147983 */ /* 0x001ea20000300800 */
[----:B------:R-:W2:Y:S02]  /*21c80*/  LDL.LU R21, [R1+0x214] ;  /* 0x0002140001157983 */ /* 0x000ea40000300800 */
[----:B------:R-:W4:Y:S02]  /*21c90*/  LDL.LU R22, [R1+0x218] ;  /* 0x0002180001167983 */ /* 0x000f240000300800 */
[----:B------:R-:W4:Y:S02]  /*21ca0*/  LDL.LU R23, [R1+0x21c] ;  /* 0x00021c0001177983 */ /* 0x000f240000300800 */
[----:B----4-:R-:W-:Y:S01]  /*21cb0*/  STL.64 [R1+0x1d08], R22 ;  /* 0x001d081601007387 */ /* 0x010fe20000100a00 */
[----:B--2---:R0:W-:Y:S03]  /*21cc0*/  STL.64 [R1+0x1d00], R20 ;  /* 0x001d001401007387 */ /* 0x0041e60000100a00 */
[----:B0-----:R-:W2:Y:S01]  /*21cd0*/  LDL.LU R20, [R1+0x220] ;  /* 0x0002200001147983 */ /* 0x001ea20000300800 */
[----:B------:R-:W2:Y:S02]  /*21ce0*/  LDL.LU R21, [R1+0x224] ;  /* 0x0002240001157983 */ /* 0x000ea40000300800 */
[----:B------:R-:W2:Y:S02]  /*21cf0*/  LDL.LU R22, [R1+0x228] ;  /* 0x0002280001167983 */ /* 0x000ea40000300800 */
[----:B------:R-:W2:Y:S02]  /*21d00*/  LDL.LU R23, [R1+0x22c] ;  /* 0x00022c0001177983 */ /* 0x000ea40000300800 */
[----:B------:R-:W-:Y:S01]  /*21d10*/  STL.64 [R1+0x370], R16 ;  /* 0x0003701001007387 */ /* 0x000fe20000100a00 */
[----:B------:R0:W-:Y:S03]  /*21d20*/  STL.64 [R1+0x378], R18 ;  /* 0x0003781201007387 */ /* 0x0001e60000100a00 */
[----:B0-----:R-:W4:Y:S02]  /*21d30*/  LDL.LU.64 R18, [R1+0x1d20] ;  /* 0x001d200001127983 */ /* 0x001f240000300a00 */
[----:B----4-:R-:W-:Y:S02]  /*21d40*/  HMMA.16816.F32.BF16 R4, R4, R18, R12 ;  /* 0x000000120404723c */ /* 0x010fe4000004180c */
[----:B------:R-:W2:Y:S01]  /*21d50*/  LDL.LU.64 R14, [R1+0x1d18] ;  /* 0x001d1800010e7983 */ /* 0x000ea20000300a00 */
[----:B------:R-:W2:Y:S11]  /*21d60*/  LDL.LU.64 R12, [R1+0x1d10] ;  /* 0x001d1000010c7983 */ /* 0x000eb60000300a00 */
[----:B------:R-:W-:Y:S09]  /*21d70*/  @!UPT UIADD3 URZ, URZ, URZ, URZ ;  /* 0x0000003f3f3ff290 */ /* 0x000ff2000fffe03f */
[----:B------:R-:W-:Y:S01]  /*21d80*/  STL.64 [R1+0x360], R4 ;  /* 0x0003600401007387 */ /* 0x000fe20000100a00 */
[----:B------:R-:W-:Y:S01]  /*21d90*/  STL.64 [R1+0x368], R6 ;  /* 0x0003680601007387 */ /* 0x000fe20000100a00 */
[C---:B--2---:R-:W-:Y:S02]  /*21da0*/  HMMA.16816.F32.BF16 R8, R12.reuse, R10, R20 ;  /* 0x0000000a0c08723c */ /* 0x044fe40000041814 */
[----:B------:R-:W2:Y:S01]  /*21db0*/  LDL.LU.64 R22, [R1+0x1d08] ;  /* 0x001d080001167983 */ /* 0x000ea20000300a00 */
[----:B------:R-:W2:Y:S11]  /*21dc0*/  LDL.LU.64 R20, [R1+0x1d00] ;  /* 0x001d000001147983 */ /* 0x000eb60000300a00 */
[----:B------:R-:W-:Y:S09]  /*21dd0*/  @!UPT UIADD3 URZ, URZ, URZ, URZ ;  /* 0x0000003f3f3ff290 */ /* 0x000ff2000fffe03f */
[----:B------:R-:W-:Y:S01]  /*21de0*/  STL.64 [R1+0x350], R8 ;  /* 0x0003500801007387 */ /* 0x000fe20000100a00 */
[----:B------:R0:W-:Y:S03]  /*21df0*/  STL.64 [R1+0x358], R10 ;  /* 0x0003580a01007387 */ /* 0x0001e60000100a00 */
[----:B0-----:R-:W2:Y:S02]  /*21e00*/  LDL.LU.64 R10, [R1+0x1cf8] ;  /* 0x001cf800010a7983 */ /* 0x001ea40000300a00 */
        /* <DEDUP_REMOVED lines=22> */
[----:B------:R-:W2:Y:S11]  /*21f70*/  LDL.LU.64 R22, [R1+0x1ca8] ;  /* 0x001ca80001167983 */ /* 0x000eb60000300a00 */
[----:B------:R-:W-:Y:S10]  /*21f80*/  @!UPT UIADD3 URZ, URZ, URZ, URZ ;  /* 0x0000003f3f3ff290 */ /* 0x000ff4000fffe03f */
[----:B------:R-:W-:Y:S01]  /*21f90*/  STL.64 [R1+0x250], R8 ;  /* 0x0002500801007387 */ /* 0x000fe20000100a00 */
[----:B------:R0:W-:Y:S03]  /*21fa0*/  STL.64 [R1+0x258], R10 ;  /* 0x0002580a01007387 */ /* 0x0001e60000100a00 */
        /* <DEDUP_REMOVED lines=8> */
[----:B0-----:R-:W4:Y:S01]  /*22030*/  LDL.LU.64 R22, [R1+0x1c80] ;  /* 0x001c800001167983 */ /* 0x001f220000300a00 */
[----:B------:R-:W4:Y:S02]  /*22040*/  LDL.LU.64 R20, [R1+0x1c78] ;  /* 0x001c780001147983 */ /* 0x000f240000300a00 */
[C---:B----4-:R-:W-:Y:S01]  /*22050*/  HMMA.16816.F32.BF16 R24, R12.reuse, R26, R20 ;  /* 0x0000001a0c18723c */ /* 0x050fe20000041814 */
[----:B------:R-:W4:Y:S01]  /*22060*/  LDL.LU.64 R22, [R1+0x1c70] ;  /* 0x001c700001167983 */ /* 0x000f220000300a00 */
[----:B------:R-:W4:Y:S11]  /*22070*/  LDL.LU.64 R20, [R1+0x1c68] ;  /* 0x001c680001147983 */ /* 0x000f360000300a00 */
[----:B------:R-:W-:Y:S10]  /*22080*/  @!UPT UIADD3 URZ, URZ, URZ, URZ ;  /* 0x0000003f3f3ff290 */ /* 0x000ff4000fffe03f */
[----:B------:R-:W-:Y:S01]  /*22090*/  STL.64 [R1+0x230], R24 ;  /* 0x0002301801007387 */ /* 0x000fe20000100a00 */
[----:B------:R0:W-:Y:S03]  /*220a0*/  STL.64 [R1+0x238], R26 ;  /* 0x0002381a01007387 */ /* 0x0001e60000100a00 */
[----:B0-----:R-:W2:Y:S01]  /*220b0*/  LDL.LU.64 R26, [R1+0x1c60] ;  /* 0x001c6000011a7983 */ /* 0x001ea20000300a00 */
[----:B------:R-:W2:Y:S02]  /*220c0*/  LDL.LU.64 R24, [R1+0x1c58] ;  /* 0x001c580001187983 */ /* 0x000ea40000300a00 */
[----:B--2---:R-:W-:Y:S01]  /*220d0*/  HMMA.16816.F32.BF16 R12, R12, R18, R24 ;  /* 0x000000120c0c723c */ /* 0x004fe20000041818 */
[----:B------:R-:W2:Y:S01]  /*220e0*/  LDL.LU.64 R24, [R1+0x1c50] ;  /* 0x001c500001187983 */ /* 0x000ea20000300a00 */
[----:B------:R-:W2:Y:S02]  /*220f0*/  LDL.LU.64 R18, [R1+0x1c48] ;  /* 0x001c480001127983 */ /* 0x000ea40000300a00 */
[----:B------:R-:W2:Y:S02]  /*22100*/  LDL.LU.64 R16, [R1+0x1c40] ;  /* 0x001c400001107983 */ /* 0x000ea40000300a00 */
[----:B------:R-:W-:Y:S11]  /*22110*/  IMAD.MOV.U32 R7, RZ, RZ, R0 ;  /* 0x000000ffff077224 */ /* 0x000ff600078e0000 */
[----:B------:R-:W-:Y:S06]  /*22120*/  @!UPT UIADD3 URZ, URZ, URZ, URZ ;  /* 0x0000003f3f3ff290 */ /* 0x000fec000fffe03f */
[----:B------:R0:W-:Y:S01]  /*22130*/  STL.64 [R1+0x210], R12 ;  /* 0x0002100c01007387 */ /* 0x0001e20000100a00 */
[----:B------:R-:W-:Y:S03]  /*22140*/  STL.64 [R1+0x218], R14 ;  /* 0x0002180e01007387 */ /* 0x000fe60000100a00 */
[----:B0-----:R-:W3:Y:S01]  /*22150*/  LDL.LU.64 R12, [R1+0xc0] ;  /* 0x0000c000010c7983 */ /* 0x001ee20000300a00 */
[C---:B--2---:R-:W-:Y:S01]  /*22160*/  HMMA.16816.F32.BF16 R8, R16.reuse, R24, R8 ;  /* 0x000000181008723c */ /* 0x044fe20000041808 */
[----:B------:R-:W-:Y:S11]  /*22170*/  IMAD.MOV.U32 R0, RZ, RZ, R25 ;  /* 0x000000ffff007224 */ /* 0x000ff600078e0019 */
[----:B------:R-:W-:Y:S11]  /*22180*/  @!UPT UIADD3 URZ, URZ, URZ, URZ ;  /* 0x0000003f3f3ff290 */ /* 0x000ff6000fffe03f */
[----:B------:R-:W-:Y:S01]  /*22190*/  STL.64 [R1+0x220], R8 ;  /* 0x0002200801007387 */ /* 0x000fe20000100a00 */
[----:B------:R0:W-:Y:S02]  /*221a0*/  STL.64 [R1+0x228], R10 ;  /* 0x0002280a01007387 */ /* 0x0001e40000100a00 */
[----:B0-----:R-:W-:Y:S02]  /*221b0*/  IMAD.MOV.U32 R10, RZ, RZ, R24 ;  /* 0x000000ffff0a7224 */ /* 0x001fe400078e0018 */
[----:B------:R-:W4:Y:S01]  /*221c0*/  LDL.LU.64 R24, [R1+0x1c38] ;  /* 0x001c380001187983 */ /* 0x000f220000300a00 */
[----:B---3--:R-:W-:Y:S02]  /*221d0*/  IMAD.MOV.U32 R4, RZ, RZ, R29 ;  /* 0x000000ffff047224 */ /* 0x008fe400078e001d */
[----:B------:R-:W-:Y:S02]  /*221e0*/  IMAD.MOV.U32 R5, RZ, RZ, R3 ;  /* 0x000000ffff057224 */ /* 0x000fe400078e0003 */
[----:B------:R-:W-:Y:S01]  /*221f0*/  IMAD.MOV.U32 R6, RZ, RZ, R2 ;  /* 0x000000ffff067224 */ /* 0x000fe200078e0002 */
[C---:B----4-:R-:W-:Y:S01]  /*22200*/  HMMA.16816.F32.BF16 R24, R16.reuse, R24, R20 ;  /* 0x000000181018723c */ /* 0x050fe20000041814 */
[----:B------:R-:W2:Y:S11]  /*22210*/  LDL.LU.64 R20, [R1+0x1c30] ;  /* 0x001c300001147983 */ /* 0x000eb60000300a00 */
[----:B------:R-:W-:Y:S11]  /*22220*/  @!UPT UIADD3 URZ, URZ, URZ, URZ ;  /* 0x0000003f3f3ff290 */ /* 0x000ff6000fffe03f */
[----:B------:R-:W-:Y:S01]  /*22230*/  STL [R1+0x2a4], R25 ;  /* 0x0002a41901007387 */ /* 0x000fe20000100800 */
[----:B------:R0:W-:Y:S02]  /*22240*/  STL.64 [R1+0x2a8], R26 ;  /* 0x0002a81a01007387 */ /* 0x0001e40000100a00 */
[----:B0-----:R-:W-:Y:S01]  /*22250*/  IMAD.MOV.U32 R27, RZ, RZ, R24 ;  /* 0x000000ffff1b7224 */ /* 0x001fe200078e0018 */
[----:B------:R-:W3:Y:S01]  /*22260*/  LDL.LU R26, [R1+0x1c28] ;  /* 0x001c2800011a7983 */ /* 0x000ee20000300800 */
[----:B------:R-:W4:Y:S02]  /*22270*/  LDL.LU.64 R24, [R1+0x1c20] ;  /* 0x001c200001187983 */ /* 0x000f240000300a00 */
[----:B------:R-:W4:Y:S01]  /*22280*/  LDL.LU.64 R22, [R1+0x1c18] ;  /* 0x001c180001167983 */ /* 0x000f220000300a00 */
[----:B--2---:R-:W-:Y:S01]  /*22290*/  HMMA.16816.F32.BF16 R4, R16, R20, R4 ;  /* 0x000000141004723c */ /* 0x004fe20000041804 */
[----:B------:R-:W-:Y:S02]  /*222a0*/  IMAD.MOV.U32 R3, RZ, RZ, R20 ;  /* 0x000000ffff037224 */ /* 0x000fe400078e0014 */
[----:B------:R-:W-:-:S02]  /*222b0*/  IMAD.MOV.U32 R2, RZ, RZ, R21 ;  /* 0x000000ffff027224 */ /* 0x000fc400078e0015 */
[----:B------:R-:W2:Y:S11]  /*222c0*/  LDL.LU.64 R20, [R1+0x1c10] ;  /* 0x001c100001147983 */ /* 0x000eb60000300a00 */
[----:B------:R-:W-:Y:S07]  /*222d0*/  @!UPT UIADD3 URZ, URZ, URZ, URZ ;  /* 0x0000003f3f3ff290 */ /* 0x000fee000fffe03f */
[----:B------:R-:W-:Y:S01]  /*222e0*/  STL.64 [R1+0x2c0], R4 ;  /* 0x0002c00401007387 */ /* 0x000fe20000100a00 */
[----:B------:R2:W-:Y:S02]  /*222f0*/  STL [R1+0x2c8], R6 ;  /* 0x0002c80601007387 */ /* 0x0005e40000100800 */
[----:B------:R-:W-:-:S05]  /*22300*/  IMAD.MOV.U32 R29, RZ, RZ, R7 ;  /* 0x000000ffff1d7224 */ /* 0x000fca00078e0007 */
[----:B------:R-:W-:Y:S04]  /*22310*/  STL [R1+0x1ab0], R29 ;  /* 0x001ab01d01007387 */ /* 0x000fe80000100800 */
[----:B---3--:R-:W-:Y:S01]  /*22320*/  STL.64 [R1+0x1b80], R26 ;  /* 0x001b801a01007387 */ /* 0x008fe20000100a00 */
[----:B----4-:R0:W-:Y:S01]  /*22330*/  STL.64 [R1+0x1b78], R24 ;  /* 0x001b781801007387 */ /* 0x0101e20000100a00 */
[C---:B--2---:R-:W-:Y:S11]  /*22340*/  HMMA.16816.F32.BF16 R4, R16.reuse, R24, R20 ;  /* 0x000000181004723c */ /* 0x044ff60000041814 */
[----:B------:R-:W-:Y:S11]  /*22350*/  @!UPT UIADD3 URZ, URZ, URZ, URZ ;  /* 0x0000003f3f3ff290 */ /* 0x000ff6000fffe03f */
[----:B------:R-:W-:Y:S01]  /*22360*/  @!UPT UIADD3 URZ, URZ, URZ, URZ ;  /* 0x0000003f3f3ff290 */ /* 0x000fe2000fffe03f */
[----:B------:R-:W-:Y:S01]  /*22370*/  STL.64 [R1+0x2d0], R4 ;  /* 0x0002d00401007387 */ /* 0x000fe20000100a00 */
[----:B------:R-:W-:Y:S02]  /*22380*/  STL.64 [R1+0x2d8], R6 ;  /* 0x0002d80601007387 */ /* 0x000fe40000100a00 */
[----:B0-----:R-:W2:Y:S02]  /*22390*/  LDL.LU R24, [R1+0x160] ;  /* 0x0001600001187983 */ /* 0x001ea40000300800 */
[----:B------:R-:W2:Y:S01]  /*223a0*/  LDL.LU R25, [R1+0x164] ;  /* 0x0001640001197983 */ /* 0x000ea20000300800 */
[----:B------:R-:W3:Y:S01]  /*223b0*/  LDL.LU R26, [R1+0x168] ;  /* 0x00016800011a7983 */ /* 0x000ee20000300800 */
[----:B------:R-:W3:Y:S02]  /*223c0*/  LDL.LU R27, [R1+0x16c] ;  /* 0x00016c00011b7983 */ /* 0x000ee40000300800 */
[----:B------:R-:W4:Y:S02]  /*223d0*/  LDL.LU R20, [R1+0x1b0] ;  /* 0x0001b00001147983 */ /* 0x000f240000300800 */
[----:B------:R-:W4:Y:S01]  /*223e0*/  LDL.LU R21, [R1+0x1b4] ;  /* 0x0001b40001157983 */ /* 0x000f220000300800 */
[----:B------:R-:W2:Y:S01]  /*223f0*/  LDL.LU R22, [R1+0x1b8] ;  /* 0x0001b80001167983 */ /* 0x000ea20000300800 */
[----:B------:R-:W2:Y:S03]  /*22400*/  LDL.LU R23, [R1+0x1bc] ;  /* 0x0001bc0001177983 */ /* 0x000ea60000300800 */
[----:B--2---:R-:W-:Y:S01]  /*22410*/  STL.64 [R1+0x1be8], R22 ;  /* 0x001be81601007387 */ /* 0x004fe20000100a00 */
[----:B----4-:R0:W-:Y:S03]  /*22420*/  STL.64 [R1+0x1be0], R20 ;  /* 0x001be01401007387 */ /* 0x0101e60000100a00 */
[----:B0-----:R-:W2:Y:S01]  /*22430*/  LDL.LU R20, [R1+0x2b0] ;  /* 0x0002b00001147983 */ /* 0x001ea20000300800 */
[----:B------:R-:W2:Y:S02]  /*22440*/  LDL.LU R21, [R1+0x2b4] ;  /* 0x0002b40001157983 */ /* 0x000ea40000300800 */
[----:B------:R-:W4:Y:S02]  /*22450*/  LDL.LU R22, [R1+0x2b8] ;  /* 0x0002b80001167983 */ /* 0x000f240000300800 */
[----:B------:R-:W4:Y:S01]  /*22460*/  LDL.LU R23, [R1+0x2bc] ;  /* 0x0002bc0001177983 */ /* 0x000f220000300800 */
[----:B------:R-:W2:Y:S01]  /*22470*/  LDL.LU R4, [R1+0x2e0] ;  /* 0x0002e00001047983 */ /* 0x000ea20000300800 */
        /* <DEDUP_REMOVED lines=9> */
[----:B----4-:R-:W-:Y:S01]  /*22510*/  STL.64 [R1+0x1bf8], R22 ;  /* 0x001bf81601007387 */ /* 0x010fe20000100a00 */
[----:B------:R0:W-:Y:S02]  /*22520*/  STL.64 [R1+0x1bf0], R20 ;  /* 0x001bf01401007387 */ /* 0x0001e40000100a00 */
[----:B------:R-:W4:Y:S01]  /*22530*/  LDL.64 R8, [R1+0xe0] ;  /* 0x0000e00001087983 */ /* 0x000f220000100a00 */
[----:B0-----:R-:W4:Y:S01]  /*22540*/  LDL.64 R20, [R1+0xb0] ;  /* 0x0000b00001147983 */ /* 0x001f220000100a00 */
[----:B---3--:R-:W-:Y:S02]  /*22550*/  STL.64 [R1+0x1b90], R26 ;  /* 0x001b901a01007387 */ /* 0x008fe40000100a00 */
[----:B------:R0:W-:Y:S02]  /*22560*/  STL.64 [R1+0x1b88], R24 ;  /* 0x001b881801007387 */ /* 0x0001e40000100a00 */
[----:B0-----:R-:W3:Y:S01]  /*22570*/  LDL.LU R24, [R1+0x180] ;  /* 0x0001800001187983 */ /* 0x001ee20000300800 */
[----:B------:R-:W3:Y:S02]  /*22580*/  LDL.LU R25, [R1+0x184] ;  /* 0x0001840001197983 */ /* 0x000ee40000300800 */
[----:B------:R-:W3:Y:S02]  /*22590*/  LDL.LU R26, [R1+0x188] ;  /* 0x00018800011a7983 */ /* 0x000ee40000300800 */
[----:B------:R-:W-:Y:S01]  /*225a0*/  IMAD.MOV.U32 R27, RZ, RZ, R28 ;  /* 0x000000ffff1b7224 */ /* 0x000fe200078e001c */
[----:B--2---:R-:W-:Y:S11]  /*225b0*/  HMMA.16816.F32.BF16 R4, R16, R12, R4 ;  /* 0x0000000c1004723c */ /* 0x004ff60000041804 */
[----:B------:R-:W-:Y:S11]  /*225c0*/  @!UPT UIADD3 URZ, URZ, URZ, URZ ;  /* 0x0000003f3f3ff290 */ /* 0x000ff6000fffe03f */
[----:B------:R-:W-:Y:S02]  /*225d0*/  @!UPT UIADD3 URZ, URZ, URZ, URZ ;  /* 0x0000003f3f3ff290 */ /* 0x000fe4000fffe03f */
[----:B------:R-:W-:Y:S01]  /*225e0*/  IMAD.MOV.U32 R28, RZ, RZ, R6 ;  /* 0x000000ffff1c7224 */ /* 0x000fe200078e0006 */
[----:B---3--:R-:W-:Y:S01]  /*225f0*/  STL.64 [R1+0x1bb0], R26 ;  /* 0x001bb01a01007387 */ /* 0x008fe20000100a00 */
[----:B------:R0:W-:Y:S02]  /*22600*/  STL.64 [R1+0x1ba8], R24 ;  /* 0x001ba81801007387 */ /* 0x0001e40000100a00 */
[----:B------:R-:W2:Y:S02]  /*22610*/  LDL R29, [R1+0xc58] ;  /* 0x000c5800011d7983 */ /* 0x000ea40000100800 */
[----:B------:R1:W-:Y:S02]  /*22620*/  STL.64 [R1+0x2f0], R4 ;  /* 0x0002f00401007387 */ /* 0x0003e40000100a00 */
[----:B0-----:R-:W-:Y:S02]  /*22630*/  IMAD.MOV.U32 R25, RZ, RZ, R0 ;  /* 0x000000ffff197224 */ /* 0x001fe400078e0000 */
[----:B------:R-:W-:-:S02]  /*22640*/  IMAD.MOV.U32 R0, RZ, RZ, R7 ;  /* 0x000000ffff007224 */ /* 0x000fc400078e0007 */
[----:B------:R-:W4:Y:S01]  /*22650*/  LDL.LU.64 R6, [R1+0x1c08] ;  /* 0x001c080001067983 */ /* 0x000f220000300a00 */
[----:B-1----:R-:W4:Y:S02]  /*22660*/  LDL.LU.64 R4, [R1+0x1c00] ;  /* 0x001c000001047983 */ /* 0x002f240000300a00 */
[----:B------:R0:W-:Y:S02]  /*22670*/  STL.64 [R1+0x1b70], R12 ;  /* 0x001b700c01007387 */ /* 0x0001e40000100a00 */
[----:B0-----:R-:W3:Y:S01]  /*22680*/  LDL.LU R12, [R1+0x150] ;  /* 0x00015000010c7983 */ /* 0x001ee20000300800 */
[----:B------:R-:W3:Y:S02]  /*22690*/  LDL.LU R13, [R1+0x154] ;  /* 0x00015400010d7983 */ /* 0x000ee40000300800 */
[----:B------:R-:W2:Y:S02]  /*226a0*/  LDL.LU R14, [R1+0x158] ;  /* 0x00015800010e7983 */ /* 0x000ea40000300800 */
[----:B------:R-:W2:Y:S02]  /*226b0*/  LDL.LU R15, [R1+0x15c] ;  /* 0x00015c00010f7983 */ /* 0x000ea40000300800 */
[----:B--2---:R-:W-:Y:S01]  /*226c0*/  STL.64 [R1+0x1ba0], R14 ;  /* 0x001ba00e01007387 */ /* 0x004fe20000100a00 */
[----:B---3--:R0:W-:Y:S03]  /*226d0*/  STL.64 [R1+0x1b98], R12 ;  /* 0x001b980c01007387 */ /* 0x0081e60000100a00 */
[----:B0-----:R-:W2:Y:S01]  /*226e0*/  LDL.64 R12, [R1+0x10] ;  /* 0x00001000010c7983 */ /* 0x001ea20000100a00 */
[----:B----4-:R-:W-:Y:S03]  /*226f0*/  HMMA.16816.F32.BF16 R4, R16, R20, R4 ;  /* 0x000000141004723c */ /* 0x010fe60000041804 */
[----:B--2---:R0:W-:Y:S04]  /*22700*/  STL.64 [R1+0x1bb8], R12 ;  /* 0x001bb80c01007387 */ /* 0x0041e80000100a00 */
[----:B0-----:R-:W2:Y:S01]  /*22710*/  LDL.LU R12, [R1+0x1a0] ;  /* 0x0001a000010c7983 */ /* 0x001ea20000300800 */
[----:B------:R-:W2:Y:S02]  /*22720*/  LDL.LU R13, [R1+0x1a4] ;  /* 0x0001a400010d7983 */ /* 0x000ea40000300800 */
[----:B------:R-:W2:Y:S02]  /*22730*/  LDL.LU R14, [R1+0x1a8] ;  /* 0x0001a800010e7983 */ /* 0x000ea40000300800 */
[----:B------:R-:W2:Y:S01]  /*22740*/  LDL.LU R15, [R1+0x1ac] ;  /* 0x0001ac00010f7983 */ /* 0x000ea20000300800 */
[----:B------:R0:W-:Y:S01]  /*22750*/  STL [R1+0x1ab8], R0 ;  /* 0x001ab80001007387 */ /* 0x0001e20000100800 */
[----:B------:R-:W-:Y:S09]  /*22760*/  STL [R1+0x1ab4], R28 ;  /* 0x001ab41c01007387 */ /* 0x000ff20000100800 */
[----:B------:R1:W-:Y:S02]  /*22770*/  STL.64 [R1+0x300], R4 ;  /* 0x0003000401007387 */ /* 0x0003e40000100a00 */
[----:B------:R3:W-:Y:S01]  /*22780*/  STL.64 [R1+0x308], R6 ;  /* 0x0003080601007387 */ /* 0x0007e20000100a00 */
[----:B------:R-:W4:Y:S01]  /*22790*/  LDL.LU.64 R22, [R1+0x1bf8] ;  /* 0x001bf80001167983 */ /* 0x000f220000300a00 */
[----:B0-----:R-:W-:-:S02]  /*227a0*/  IMAD.MOV.U32 R0, RZ, RZ, R21 ;  /* 0x000000ffff007224 */ /* 0x001fc400078e0015 */
[----:B-1----:R-:W-:Y:S02]  /*227b0*/  IMAD.MOV.U32 R4, RZ, RZ, R20 ;  /* 0x000000ffff047224 */ /* 0x002fe400078e0014 */
[----:B------:R-:W4:Y:S01]  /*227c0*/  LDL.LU.64 R20, [R1+0x1bf0] ;  /* 0x001bf00001147983 */ /* 0x000f220000300a00 */
[----:B------:R-:W-:Y:S02]  /*227d0*/  IMAD.MOV.U32 R24, RZ, RZ, R10 ;  /* 0x000000ffff187224 */ /* 0x000fe400078e000a */
[----:B---3--:R-:W-:Y:S02]  /*227e0*/  IMAD.MOV.U32 R6, RZ, RZ, R8 ;  /* 0x000000ffff067224 */ /* 0x008fe400078e0008 */
[----:B------:R-:W-:Y:S01]  /*227f0*/  IMAD.MOV.U32 R5, RZ, RZ, R9 ;  /* 0x000000ffff057224 */ /* 0x000fe200078e0009 */
[C---:B----4-:R-:W-:Y:S11]  /*22800*/  HMMA.16816.F32.BF16 R20, R16.reuse, R8, R20 ;  /* 0x000000081014723c */ /* 0x050ff60000041814 */
[----:B------:R-:W-:Y:S11]  /*22810*/  @!UPT UIADD3 URZ, URZ, URZ, URZ ;  /* 0x0000003f3f3ff290 */ /* 0x000ff6000fffe03f */
[----:B------:R-:W-:Y:S01]  /*22820*/  @!UPT UIADD3 URZ, URZ, URZ, URZ ;  /* 0x0000003f3f3ff290 */ /* 0x000fe2000fffe03f */
[----:B------:R-:W-:Y:S01]  /*22830*/  STL.64 [R1+0x2e0], R20 ;  /* 0x0002e01401007387 */ /* 0x000fe20000100a00 */
[----:B------:R0:W-:Y:S03]  /*22840*/  STL.64 [R1+0x2e8], R22 ;  /* 0x0002e81601007387 */ /* 0x0001e60000100a00 */
[----:B0-----:R-:W3:Y:S01]  /*22850*/  LDL.LU.64 R22, [R1+0x1be8] ;  /* 0x001be80001167983 */ /* 0x001ee20000300a00 */
[----:B------:R-:W3:Y:S02]  /*22860*/  LDL.LU.64 R20, [R1+0x1be0] ;  /* 0x001be00001147983 */ /* 0x000ee40000300a00 */
[----:B------:R-:W4:Y:S02]  /*22870*/  LDL.LU.64 R10, [R1+0x1bd8] ;  /* 0x001bd800010a7983 */ /* 0x000f240000300a00 */
[----:B------:R-:W3:Y:S02]  /*22880*/  LDL.LU.64 R8, [R1+0x1bd0] ;  /* 0x001bd00001087983 */ /* 0x000ee40000300a00 */
[----:B---3--:R-:W-:Y:S01]  /*22890*/  HMMA.16816.F32.BF16 R16, R16, R8, R20 ;  /* 0x000000081010723c */ /* 0x008fe20000041814 */
[----:B------:R-:W2:Y:S01]  /*228a0*/  LDL.LU.64 R22, [R1+0x1bc8] ;  /* 0x001bc80001167983 */ /* 0x000ea20000300a00 */
[----:B------:R-:W2:Y:S11]  /*228b0*/  LDL.LU.64 R20, [R1+0x1bc0] ;  /* 0x001bc00001147983 */ /* 0x000eb60000300a00 */
[----:B------:R-:W-:Y:S10]  /*228c0*/  @!UPT UIADD3 URZ, URZ, URZ, URZ ;  /* 0x0000003f3f3ff290 */ /* 0x000ff4000fffe03f */
[----:B------:R-:W-:Y:S01]  /*228d0*/  STL.64 [R1+0x2b0], R16 ;  /* 0x0002b01001007387 */ /* 0x000fe20000100a00 */
[----:B------:R-:W-:Y:S02]  /*228e0*/  STL.64 [R1+0x2b8], R18 ;  /* 0x0002b81201007387 */ /* 0x000fe40000100a00 */
[----:B------:R-:W-:Y:S01]  /*228f0*/  STL.64 [R1+0x1b48], R8 ;  /* 0x001b480801007387 */ /* 0x000fe20000100a00 */
[----:B--2---:R-:W-:Y:S01]  /*22900*/  HMMA.16816.F32.BF16 R24, R20, R24, R12 ;  /* 0x000000181418723c */ /* 0x004fe2000004180c */
[----:B------:R-:W2:Y:S11]  /*22910*/  LDL.LU.64 R12, [R1+0x1bb8] ;  /* 0x001bb800010c7983 */ /* 0x000eb60000300a00 */
[----:B------:R-:W-:Y:S11]  /*22920*/  @!UPT UIADD3 URZ, URZ, URZ, URZ ;  /* 0x0000003f3f3ff290 */ /* 0x000ff6000fffe03f */
[----:B------:R-:W-:Y:S01]  /*22930*/  STL.64 [R1+0x290], R24 ;  /* 0x0002901801007387 */ /* 0x000fe20000100a00 */
[----:B------:R0:W-:Y:S03]  /*22940*/  STL.64 [R1+0x298], R26 ;  /* 0x0002981a01007387 */ /* 0x0001e60000100a00 */
[----:B0-----:R-:W3:Y:S01]  /*22950*/  LDL.LU.64 R26, [R1+0x1bb0] ;  /* 0x001bb000011a7983 */ /* 0x001ee20000300a00 */
[----:B------:R-:W3:Y:S02]  /*22960*/  LDL.LU.64 R24, [R1+0x1ba8] ;  /* 0x001ba80001187983 */ /* 0x000ee40000300a00 */
[----:B------:R-:W4:Y:S02]  /*22970*/  LDL.LU.64 R14, [R1+0x1ba0] ;  /* 0x001ba000010e7983 */ /* 0x000f240000300a00 */
[----:B------:R-:W-:Y:S02]  /*22980*/  IMAD.MOV.U32 R16, RZ, RZ, R3 ;  /* 0x000000ffff107224 */ /* 0x000fe400078e0003 */
[----:B------:R-:W-:-:S02]  /*22990*/  IMAD.MOV.U32 R17, RZ, RZ, R2 ;  /* 0x000000ffff117224 */ /* 0x000fc400078e0002 */
[----:B--2---:R-:W-:Y:S02]  /*229a0*/  IMAD.MOV.U32 R8, RZ, RZ, R12 ;  /* 0x000000ffff087224 */ /* 0x004fe400078e000c */
[----:B------:R-:W-:Y:S01]  /*229b0*/  IMAD.MOV.U32 R7, RZ, RZ, R13 ;  /* 0x000000ffff077224 */ /* 0x000fe200078e000d */
[C---:B---3--:R-:W-:Y:S01]  /*229c0*/  HMMA.16816.F32.BF16 R24, R20.reuse, R12, R24 ;  /* 0x0000000c1418723c */ /* 0x048fe20000041818 */
[----:B------:R-:W4:Y:S11]  /*229d0*/  LDL.LU.64 R12, [R1+0x1b98] ;  /* 0x001b9800010c7983 */ /* 0x000f360000300a00 */
[----:B------:R-:W-:Y:S11]  /*229e0*/  @!UPT UIADD3 URZ, URZ, URZ, URZ ;  /* 0x0000003f3f3ff290 */ /* 0x000ff6000fffe03f */
[----:B------:R0:W-:Y:S01]  /*229f0*/  STL.64 [R1+0x200], R24 ;  /* 0x0002001801007387 */ /* 0x0001e20000100a00 */
[----:B------:R-:W-:Y:S02]  /*22a00*/  IMAD.MOV.U32 R3, RZ, RZ, R26 ;  /* 0x000000ffff037224 */ /* 0x000fe400078e001a */
[----:B------:R-:W-:Y:S02]  /*22a10*/  IMAD.MOV.U32 R2, RZ, RZ, R27 ;  /* 0x000000ffff027224 */ /* 0x000fe400078e001b */
[----:B------:R-:W2:Y:S04]  /*22a20*/  LDL.LU.64 R26, [R1+0x1b90] ;  /* 0x001b9000011a7983 */ /* 0x000ea80000300a00 */
[----:B0-----:R-:W2:Y:S01]  /*22a30*/  LDL.LU.64 R24, [R1+0x1b88] ;  /* 0x001b880001187983 */ /* 0x001ea20000300a00 */
[----:B------:R-:W-:Y:S02]  /*22a40*/  STL [R1+0x19c4], R2 ;  /* 0x0019c40201007387 */ /* 0x000fe40000100800 */
[----:B------:R-:W-:Y:S01]  /*22a50*/  STL [R1+0x19c0], R3 ;  /* 0x0019c00301007387 */ /* 0x000fe20000100800 */
[C---:B--2---:R-:W-:Y:S01]  /*22a60*/  HMMA.16816.F32.BF16 R16, R20.reuse, R16, R24 ;  /* 0x000000101410723c */ /* 0x044fe20000041818 */
[----:B------:R-:W2:Y:S01]  /*22a70*/  LDL.LU.64 R26, [R1+0x1b80] ;  /* 0x001b8000011a7983 */ /* 0x000ea20000300a00 */
[----:B------:R-:W4:Y:S11]  /*22a80*/  LDL.LU.64 R24, [R1+0x1b78] ;  /* 0x001b780001187983 */ /* 0x000f360000300a00 */
[----:B------:R-:W-:Y:S10]  /*22a90*/  @!UPT UIADD3 URZ, URZ, URZ, URZ ;  /* 0x0000003f3f3ff290 */ /* 0x000ff4000fffe03f */
[----:B------:R-:W-:Y:S01]  /*22aa0*/  STL.64 [R1+0x1e0], R16 ;  /* 0x0001e01001007387 */ /* 0x000fe20000100a00 */
[----:B------:R0:W-:Y:S03]  /*22ab0*/  STL.64 [R1+0x1e8], R18 ;  /* 0x0001e81201007387 */ /* 0x0001e60000100a00 */
[----:B0-----:R-:W3:Y:S01]  /*22ac0*/  LDL R19, [R1+0x384] ;  /* 0x0003840001137983 */ /* 0x001ee20000100800 */
[----:B----4-:R-:W-:Y:S03]  /*22ad0*/  HMMA.16816.F32.BF16 R12, R20, R24, R12 ;  /* 0x00000018140c723c */ /* 0x010fe6000004180c */
[----:B---3--:R0:W-:Y:S01]  /*22ae0*/  STL [R1+0x1ae8], R19 ;  /* 0x001ae81301007387 */ /* 0x0081e20000100800 */
[----:B------:R-:W3:Y:S02]  /*22af0*/  LDL.LU R16, [R1+0x130] ;  /* 0x0001300001107983 */ /* 0x000ee40000300800 */
[----:B------:R-:W3:Y:S02]  /*22b00*/  LDL.LU R17, [R1+0x134] ;  /* 0x0001340001117983 */ /* 0x000ee40000300800 */
[----:B------:R-:W3:Y:S01]  /*22b10*/  LDL.LU R18, [R1+0x138] ;  /* 0x0001380001127983 */ /* 0x000ee20000300800 */
[----:B0-----:R-:W3:Y:S11]  /*22b20*/  LDL.LU R19, [R1+0x13c] ;  /* 0x00013c0001137983 */ /* 0x001ef60000300800 */
[----:B------:R-:W-:Y:S03]  /*22b30*/  @!UPT UIADD3 URZ, URZ, URZ, URZ ;  /* 0x0000003f3f3ff290 */ /* 0x000fe6000fffe03f */
[----:B------:R0:W-:Y:S02]  /*22b40*/  STL.64 [R1+0x1c0], R12 ;  /* 0x0001c00c01007387 */ /* 0x0001e40000100a00 */
[----:B0-----:R-:W3:Y:S01]  /*22b50*/  LDL.LU.64 R12, [R1+0x1b70] ;  /* 0x001b7000010c7983 */ /* 0x001ee20000300a00 */
[----:B--2---:R-:W-:Y:S02]  /*22b60*/  STL.64 [R1+0x1b00], R26 ;  /* 0x001b001a01007387 */ /* 0x004fe40000100a00 */
[----:B------:R0:W-:Y:S02]  /*22b70*/  STL.64 [R1+0x1af8], R24 ;  /* 0x001af81801007387 */ /* 0x0001e40000100a00 */
[----:B0-----:R-:W2:Y:S01]  /*22b80*/  LDL.LU.64 R24, [R1] ;  /* 0x0000000001187983 */ /* 0x001ea20000300a00 */
[----:B------:R-:W-:Y:S02]  /*22b90*/  IMAD.MOV.U32 R3, RZ, RZ, R15 ;  /* 0x000000ffff037224 */ /* 0x000fe400078e000f */
[----:B------:R-:W-:-:S02]  /*22ba0*/  IMAD.MOV.U32 R2, RZ, RZ, R14 ;  /* 0x000000ffff027224 */ /* 0x000fc400078e000e */
[----:B------:R-:W-:Y:S01]  /*22bb0*/  IMAD.MOV.U32 R9, RZ, RZ, R5 ;  /* 0x000000ffff097224 */ /* 0x000fe200078e0005 */
[----:B---3--:R-:W-:Y:S01]  /*22bc0*/  HMMA.16816.F32.BF16 R16, R20, R12, R16 ;  /* 0x0000000c1410723c */ /* 0x008fe20000041810 */
[----:B--2---:R0:W-:Y:S01]  /*22bd0*/  STL.64 [R1+0x1b18], R24 ;  /* 0x001b181801007387 */ /* 0x0041e20000100a00 */
[----:B------:R-:W-:Y:S02]  /*22be0*/  STL [R1+0x19cc], R3 ;  /* 0x0019cc0301007387 */ /* 0x000fe40000100800 */
[----:B------:R-:W-:Y:S11]  /*22bf0*/  STL [R1+0x19c8], R2 ;  /* 0x0019c80201007387 */ /* 0x000ff60000100800 */
[----:B------:R-:W-:Y:S08]  /*22c00*/  @!UPT UIADD3 URZ, URZ, URZ, URZ ;  /* 0x0000003f3f3ff290 */ /* 0x000ff0000fffe03f */
[----:B------:R1:W-:Y:S01]  /*22c10*/  STL.64 [R1+0x1b0], R16 ;  /* 0x0001b01001007387 */ /* 0x0003e20000100a00 */
[----:B0-----:R-:W-:Y:S02]  /*22c20*/  IMAD.MOV.U32 R24, RZ, RZ, R8 ;  /* 0x000000ffff187224 */ /* 0x001fe400078e0008 */
[----:B------:R-:W-:Y:S01]  /*22c30*/  IMAD.MOV.U32 R8, RZ, RZ, R6 ;  /* 0x000000ffff087224 */ /* 0x000fe200078e0006 */
[----:B------:R-:W-:Y:S01]  /*22c40*/  STL.64 [R1+0x1b8], R18 ;  /* 0x0001b81201007387 */ /* 0x000fe20000100a00 */
[----:B------:R-:W-:Y:S03]  /*22c50*/  STL.64 [R1+0x1b68], R10 ;  /* 0x001b680a01007387 */ /* 0x000fe60000100a00 */
[----:B------:R0:W-:Y:S01]  /*22c60*/  STL.64 [R1+0x1b60], R8 ;  /* 0x001b600801007387 */ /* 0x0001e20000100a00 */
[----:B-1----:R-:W-:Y:S02]  /*22c70*/  IMAD.MOV.U32 R16, RZ, RZ, R4 ;  /* 0x000000ffff107224 */ /* 0x002fe400078e0004 */
[----:B------:R-:W-:Y:S01]  /*22c80*/  IMAD.MOV.U32 R25, RZ, RZ, R7 ;  /* 0x000000ffff197224 */ /* 0x000fe200078e0007 */
[----:B0-----:R-:W2:Y:S01]  /*22c90*/  LDL.LU R8, [R1+0x120] ;  /* 0x0001200001087983 */ /* 0x001ea20000300800 */
[----:B------:R-:W2:Y:S02]  /*22ca0*/  LDL.LU R9, [R1+0x124] ;  /* 0x0001240001097983 */ /* 0x000ea40000300800 */
[----:B------:R-:W2:Y:S02]  /*22cb0*/  LDL.LU R10, [R1+0x128] ;  /* 0x00012800010a7983 */ /* 0x000ea40000300800 */
[----:B------:R-:W2:Y:S01]  /*22cc0*/  LDL.LU R11, [R1+0x12c] ;  /* 0x00012c00010b7983 */ /* 0x000ea20000300800 */
[----:B------:R-:W3:Y:S01]  /*22cd0*/  LDL.LU R4, [R1+0xd0] ;  /* 0x0000d00001047983 */ /* 0x000ee20000300800 */
[----:B------:R-:W3:Y:S02]  /*22ce0*/  LDL.LU R5, [R1+0xd4] ;  /* 0x0000d40001057983 */ /* 0x000ee40000300800 */
[----:B------:R-:W4:Y:S02]  /*22cf0*/  LDL.LU R6, [R1+0xd8] ;  /* 0x0000d80001067983 */ /* 0x000f240000300800 */
[----:B------:R-:W4:Y:S02]  /*22d00*/  LDL.LU R7, [R1+0xdc] ;  /* 0x0000dc0001077983 */ /* 0x000f240000300800 */
[----:B----4-:R-:W-:Y:S01]  /*22d10*/  STL.64 [R1+0x1b58], R6 ;  /* 0x001b580601007387 */ /* 0x010fe20000100a00 */
[----:B---3--:R0:W-:Y:S03]  /*22d20*/  STL.64 [R1+0x1b50], R4 ;  /* 0x001b500401007387 */ /* 0x0081e60000100a00 */
[----:B0-----:R-:W3:Y:S01]  /*22d30*/  LDL.LU R4, [R1+0x110] ;  /* 0x0001100001047983 */ /* 0x001ee20000300800 */
[----:B------:R-:W3:Y:S02]  /*22d40*/  LDL.LU R5, [R1+0x114] ;  /* 0x0001140001057983 */ /* 0x000ee40000300800 */
[----:B------:R-:W3:Y:S02]  /*22d50*/  LDL.LU R6, [R1+0x118] ;  /* 0x0001180001067983 */ /* 0x000ee40000300800 */
[----:B------:R-:W3:Y:S01]  /*22d60*/  LDL.LU R7, [R1+0x11c] ;  /* 0x00011c0001077983 */ /* 0x000ee20000300800 */
[----:B------:R0:W-:Y:S04]  /*22d70*/  STL.64 [R1+0x1b30], R24 ;  /* 0x001b301801007387 */ /* 0x0001e80000100a00 */
[----:B0-----:R-:W4:Y:S01]  /*22d80*/  LDL.LU R24, [R1+0xf0] ;  /* 0x0000f00001187983 */ /* 0x001f220000300800 */
[----:B------:R-:W4:Y:S02]  /*22d90*/  LDL.LU R25, [R1+0xf4] ;  /* 0x0000f40001197983 */ /* 0x000f240000300800 */
[----:B------:R-:W4:Y:S02]  /*22da0*/  LDL.LU R26, [R1+0xf8] ;  /* 0x0000f800011a7983 */ /* 0x000f240000300800 */
[----:B------:R-:W4:Y:S01]  /*22db0*/  LDL.LU R27, [R1+0xfc] ;  /* 0x0000fc00011b7983 */ /* 0x000f220000300800 */
[----:B------:R0:W-:Y:S04]  /*22dc0*/  STL.64 [R1+0x1af0], R12 ;  /* 0x001af00c01007387 */ /* 0x0001e80000100a00 */
        /* <DEDUP_REMOVED lines=9> */
[----:B------:R-:W2:Y:S02]  /*22e60*/  LDL.LU R15, [R1+0x17c] ;  /* 0x00017c00010f7983 */ /* 0x000ea40000300800 */
[----:B------:R-:W-:-:S07]  /*22e70*/  IMAD.MOV.U32 R17, RZ, RZ, R0 ;  /* 0x000000ffff117224 */ /* 0x000fce00078e0000 */
[----:B------:R-:W-:Y:S01]  /*22e80*/  HMMA.16816.F32.BF16 R16, R20, R16, R8 ;  /* 0x000000101410723c */ /* 0x000fe20000041808 */
[----:B--2---:R-:W-:Y:S01]  /*22e90*/  STL.64 [R1+0x1b28], R14 ;  /* 0x001b280e01007387 */ /* 0x004fe20000100a00 */
[----:B------:R0:W-:Y:S03]  /*22ea0*/  STL.64 [R1+0x1b20], R12 ;  /* 0x001b200c01007387 */ /* 0x0001e60000100a00 */
[----:B0-----:R-:W2:Y:S01]  /*22eb0*/  LDL.LU R12, [R1+0x140] ;  /* 0x00014000010c7983 */ /* 0x001ea20000300800 */
[----:B------:R-:W2:Y:S02]  /*22ec0*/  LDL.LU R13, [R1+0x144] ;  /* 0x00014400010d7983 */ /* 0x000ea40000300800 */
[----:B------:R-:W2:Y:S02]  /*22ed0*/  LDL.LU R14, [R1+0x148] ;  /* 0x00014800010e7983 */ /* 0x000ea40000300800 */
[----:B------:R-:W2:Y:S01]  /*22ee0*/  LDL.LU R15, [R1+0x14c] ;  /* 0x00014c00010f7983 */ /* 0x000ea20000300800 */
[----:B------:R-:W2:Y:S01]  /*22ef0*/  LDL.LU.64 R10, [R1+0x1b68] ;  /* 0x001b6800010a7983 */ /* 0x000ea20000300a00 */
[----:B------:R-:W3:Y:S11]  /*22f00*/  LDL.LU.64 R8, [R1+0x1b60] ;  /* 0x001b600001087983 */ /* 0x000ef60000300a00 */
[----:B------:R0:W-:Y:S02]  /*22f10*/  STL.64 [R1+0x1a0], R16 ;  /* 0x0001a01001007387 */ /* 0x0001e40000100a00 */
[----:B------:R2:W-:Y:S01]  /*22f20*/  STL.64 [R1+0x1a8], R18 ;  /* 0x0001a81201007387 */ /* 0x0005e20000100a00 */
[----:B0-----:R-:W4:Y:S01]  /*22f30*/  LDL.LU R16, [R1+0x1d0] ;  /* 0x0001d00001107983 */ /* 0x001f220000300800 */
[----:B------:R-:W4:Y:S02]  /*22f40*/  LDL.LU R17, [R1+0x1d4] ;  /* 0x0001d40001117983 */ /* 0x000f240000300800 */
[----:B--2---:R-:W-:-:S02]  /*22f50*/  IMAD.MOV.U32 R18, RZ, RZ, R11 ;  /* 0x000000ffff127224 */ /* 0x004fc400078e000b */
[----:B------:R-:W-:Y:S02]  /*22f60*/  IMAD.MOV.U32 R19, RZ, RZ, R10 ;  /* 0x000000ffff137224 */ /* 0x000fe400078e000a */
[----:B---3--:R-:W-:Y:S01]  /*22f70*/  HMMA.16816.F32.BF16 R8, R20, R8, R4 ;  /* 0x000000081408723c */ /* 0x008fe20000041804 */
[----:B------:R-:W2:Y:S01]  /*22f80*/  LDL.LU.64 R6, [R1+0x1b58] ;  /* 0x001b580001067983 */ /* 0x000ea20000300a00 */
[----:B------:R-:W2:Y:S11]  /*22f90*/  LDL.LU.64 R4, [R1+0x1b50] ;  /* 0x001b500001047983 */ /* 0x000eb60000300a00 */
[----:B------:R-:W-:Y:S10]  /*22fa0*/  @!UPT UIADD3 URZ, URZ, URZ, URZ ;  /* 0x0000003f3f3ff290 */ /* 0x000ff4000fffe03f */
[----:B------:R0:W-:Y:S04]  /*22fb0*/  STL.64 [R1+0x160], R8 ;  /* 0x0001600801007387 */ /* 0x0001e80000100a00 */
[----:B0-----:R-:W2:Y:S01]  /*22fc0*/  LDL.LU.64 R8, [R1+0x1b48] ;  /* 0x001b480001087983 */ /* 0x001ea20000300a00 */
[----:B------:R-:W-:Y:S02]  /*22fd0*/  IMAD.MOV.U32 R2, RZ, RZ, R11 ;  /* 0x000000ffff027224 */ /* 0x000fe400078e000b */
[----:B------:R-:W-:-:S03]  /*22fe0*/  IMAD.MOV.U32 R3, RZ, RZ, R10 ;  /* 0x000000ffff037224 */ /* 0x000fc600078e000a */
[----:B------:R-:W-:Y:S02]  /*22ff0*/  STL [R1+0x1ac0], R2 ;  /* 0x001ac00201007387 */ /* 0x000fe40000100800 */
[----:B------:R-:W-:Y:S01]  /*23000*/  STL [R1+0x1abc], R3 ;  /* 0x001abc0301007387 */ /* 0x000fe20000100800 */
[----:B--2---:R-:W-:Y:S01]  /*23010*/  HMMA.16816.F32.BF16 R20, R20, R8, R4 ;  /* 0x000000081414723c */ /* 0x004fe20000041804 */
[----:B------:R-:W-:-:S06]  /*23020*/  IMAD.MOV.U32 R0, RZ, RZ, R9 ;  /* 0x000000ffff007224 */ /* 0x000fcc00078e0009 */
[----:B------:R-:W-:Y:S11]  /*23030*/  IMAD.MOV.U32 R4, RZ, RZ, R8 ;  /* 0x000000ffff047224 */ /* 0x000ff600078e0008 */
[----:B------:R-:W-:Y:S05]  /*23040*/  @!UPT UIADD3 URZ, URZ, URZ, URZ ;  /* 0x0000003f3f3ff290 */ /* 0x000fea000fffe03f */
[----:B------:R0:W-:Y:S01]  /*23050*/  STL.64 [R1+0x150], R20 ;  /* 0x0001501401007387 */ /* 0x0001e20000100a00 */
[----:B------:R-:W-:Y:S02]  /*23060*/  STL.64 [R1+0x158], R22 ;  /* 0x0001581601007387 */ /* 0x000fe40000100a00 */
[----:B------:R-:W4:Y:S02]  /*23070*/  LDL.LU.64 R10, [R1+0x1b40] ;  /* 0x001b4000010a7983 */ /* 0x000f240000300a00 */
[----:B------:R-:W4:Y:S01]  /*23080*/  LDL.LU.64 R8, [R1+0x1b38] ;  /* 0x001b380001087983 */ /* 0x000f220000300a00 */
[----:B0-----:R-:W4:Y:S02]  /*23090*/  LDL.LU.64 R20, [R1+0x20] ;  /* 0x0000200001147983 */ /* 0x001f240000300a00 */
[C---:B----4-:R-:W-:Y:S11]  /*230a0*/  HMMA.16816.F32.BF16 R24, R8.reuse, R20, R24 ;  /* 0x000000140818723c */ /* 0x050ff60000041818 */
[----:B------:R-:W-:Y:S11]  /*230b0*/  @!UPT UIADD3 URZ, URZ, URZ, URZ ;  /* 0x0000003f3f3ff290 */ /* 0x000ff6000fffe03f */
[----:B------:R-:W-:Y:S01]  /*230c0*/  @!UPT UIADD3 URZ, URZ, URZ, URZ ;  /* 0x0000003f3f3ff290 */ /* 0x000fe2000fffe03f */
[----:B------:R0:W-:Y:S01]  /*230d0*/  STL.64 [R1+0x120], R24 ;  /* 0x0001201801007387 */ /* 0x0001e20000100a00 */
[----:B------:R1:W-:Y:S03]  /*230e0*/  STL.64 [R1+0x128], R26 ;  /* 0x0001281a01007387 */ /* 0x0003e60000100a00 */
[----:B0-----:R-:W1:Y:S01]  /*230f0*/  LDL.LU.64 R24, [R1+0x1b30] ;  /* 0x001b300001187983 */ /* 0x001e620000300a00 */
[----:B------:R-:W-:Y:S02]  /*23100*/  IMAD.MOV.U32 R3, RZ, RZ, R21 ;  /* 0x000000ffff037224 */ /* 0x000fe400078e0015 */
[----:B------:R-:W-:Y:S02]  /*23110*/  IMAD.MOV.U32 R2, RZ, RZ, R20 ;  /* 0x000000ffff027224 */ /* 0x000fe400078e0014 */
[----:B------:R-:W2:Y:S01]  /*23120*/  LDL.LU.64 R20, [R1+0xe0] ;  /* 0x0000e00001147983 */ /* 0x000ea20000300a00 */
[----:B------:R-:W-:Y:S02]  /*23130*/  STL [R1+0x1ac8], R3 ;  /* 0x001ac80301007387 */ /* 0x000fe40000100800 */
[----:B------:R-:W-:Y:S01]  /*23140*/  STL [R1+0x1ac4], R2 ;  /* 0x001ac40201007387 */ /* 0x000fe20000100800 */
[C---:B-1----:R-:W-:Y:S01]  /*23150*/  HMMA.16816.F32.BF16 R24, R8.reuse, R24, R12 ;  /* 0x000000180818723c */ /* 0x042fe2000004180c */
[----:B------:R-:W3:Y:S01]  /*23160*/  LDL.LU.64 R14, [R1+0x1b28] ;  /* 0x001b2800010e7983 */ /* 0x000ee20000300a00 */
[----:B------:R-:W3:Y:S11]  /*23170*/  LDL.LU.64 R12, [R1+0x1b20] ;  /* 0x001b2000010c7983 */ /* 0x000ef60000300a00 */
[----:B------:R-:W-:Y:S10]  /*23180*/  @!UPT UIADD3 URZ, URZ, URZ, URZ ;  /* 0x0000003f3f3ff290 */ /* 0x000ff4000fffe03f */
[----:B------:R0:W-:Y:S01]  /*23190*/  STL.64 [R1+0x110], R24 ;  /* 0x0001101801007387 */ /* 0x0001e20000100a00 */
[----:B------:R-:W-:Y:S03]  /*231a0*/  STL.64 [R1+0x118], R26 ;  /* 0x0001181a01007387 */ /* 0x000fe60000100a00 */
[----:B0-----:R-:W3:Y:S02]  /*231b0*/  LDL.LU.64 R24, [R1+0x1b18] ;  /* 0x001b180001187983 */ /* 0x001ee40000300a00 */
[C---:B---3--:R-:W-:Y:S01]  /*231c0*/  HMMA.16816.F32.BF16 R12, R8.reuse, R24, R12 ;  /* 0x00000018080c723c */ /* 0x048fe2000004180c */
[----:B------:R-:W-:Y:S02]  /*231d0*/  IMAD.MOV.U32 R3, RZ, RZ, R24 ;  /* 0x000000ffff037224 */ /* 0x000fe400078e0018 */
[----:B------:R-:W-:Y:S11]  /*231e0*/  IMAD.MOV.U32 R2, RZ, RZ, R25 ;  /* 0x000000ffff027224 */ /* 0x000ff600078e0019 */
[----:B------:R-:W-:Y:S09]  /*231f0*/  @!UPT UIADD3 URZ, URZ, URZ, URZ ;  /* 0x0000003f3f3ff290 */ /* 0x000ff2000fffe03f */
[----:B------:R-:W-:Y:S01]  /*23200*/  STL.64 [R1+0xf0], R12 ;  /* 0x0000f00c01007387 */ /* 0x000fe20000100a00 */
[----:B------:R0:W-:Y:S03]  /*23210*/  STL.64 [R1+0xf8], R14 ;  /* 0x0000f80e01007387 */ /* 0x0001e60000100a00 */
[----:B0-----:R-:W3:Y:S01]  /*23220*/  LDL.LU.64 R14, [R1+0x1b10] ;  /* 0x001b1000010e7983 */ /* 0x001ee20000300a00 */
[----:B------:R-:W3:Y:S02]  /*23230*/  LDL.LU.64 R12, [R1+0x1b08] ;  /* 0x001b0800010c7983 */ /* 0x000ee40000300a00 */
[----:B------:R-:W4:Y:S02]  /*23240*/  LDL.LU.64 R26, [R1+0x1b00] ;  /* 0x001b0000011a7983 */ /* 0x000f240000300a00 */
[----:B------:R-:W3:Y:S02]  /*23250*/  LDL.LU.64 R24, [R1+0x1af8] ;  /* 0x001af80001187983 */ /* 0x000ee40000300a00 */
[----:B---3--:R-:W-:Y:S11]  /*23260*/  HMMA.16816.F32.BF16 R12, R8, R24, R12 ;  /* 0x00000018080c723c */ /* 0x008ff6000004180c */
[----:B------:R-:W-:Y:S11]  /*23270*/  @!UPT UIADD3 URZ, URZ, URZ, URZ ;  /* 0x0000003f3f3ff290 */ /* 0x000ff6000fffe03f */
[----:B------:R-:W-:Y:S01]  /*23280*/  @!UPT UIADD3 URZ, URZ, URZ, URZ ;  /* 0x0000003f3f3ff290 */ /* 0x000fe2000fffe03f */
[----:B------:R0:W-:Y:S01]  /*23290*/  STL.64 [R1+0xd0], R12 ;  /* 0x0000d00c01007387 */ /* 0x0001e20000100a00 */
[----:B------:R-:W-:Y:S03]  /*232a0*/  STL.64 [R1+0xd8], R14 ;  /* 0x0000d80e01007387 */ /* 0x000fe60000100a00 */
[----:B0-----:R-:W3:Y:S01]  /*232b0*/  LDL.LU.64 R12, [R1+0x1af0] ;  /* 0x001af000010c7983 */ /* 0x001ee20000300a00 */
[----:B----4-:R-:W-:Y:S02]  /*232c0*/  STL.64 [R1+0x1a70], R26 ;  /* 0x001a701a01007387 */ /* 0x010fe40000100a00 */
[----:B------:R0:W-:Y:S02]  /*232d0*/  STL.64 [R1+0x1a68], R24 ;  /* 0x001a681801007387 */ /* 0x0001e40000100a00 */
[----:B0-----:R-:W-:Y:S02]  /*232e0*/  IMAD.MOV.U32 R24, RZ, RZ, R4 ;  /* 0x000000ffff187224 */ /* 0x001fe400078e0004 */
[----:B------:R-:W0:Y:S01]  /*232f0*/  LDSM.16.MT88.4 R4, [R29+0x2080] ;  /* 0x002080001d04783b */ /* 0x000e220000004200 */
[----:B------:R-:W-:-:S05]  /*23300*/  IMAD.MOV.U32 R25, RZ, RZ, R0 ;  /* 0x000000ffff197224 */ /* 0x000fca00078e0000 */
[----:B------:R1:W-:Y:S04]  /*23310*/  STL.64 [R1+0x1ad0], R24 ;  /* 0x001ad01801007387 */ /* 0x0003e80000100a00 */
[----:B-1----:R-:W4:Y:S04]  /*23320*/  LDL.LU.64 R24, [R1+0xb0] ;  /* 0x0000b00001187983 */ /* 0x002f280000300a00 */
[----:B0-----:R-:W-:Y:S01]  /*23330*/  STL.64 [R1+0x1ae0], R6 ;  /* 0x001ae00601007387 */ /* 0x001fe20000100a00 */
[----:B------:R0:W-:Y:S03]  /*23340*/  STL.64 [R1+0x1ad8], R4 ;  /* 0x001ad80401007387 */ /* 0x0001e60000100a00 */
[----:B0-----:R-:W2:Y:S01]  /*23350*/  LDL.LU R4, [R1+0x1f0] ;  /* 0x0001f00001047983 */ /* 0x001ea20000300800 */
[----:B------:R-:W2:Y:S02]  /*23360*/  LDL.LU R5, [R1+0x1f4] ;  /* 0x0001f40001057983 */ /* 0x000ea40000300800 */
[----:B------:R-:W2:Y:S02]  /*23370*/  LDL.LU R6, [R1+0x1f8] ;  /* 0x0001f80001067983 */ /* 0x000ea40000300800 */
[----:B------:R-:W2:Y:S01]  /*23380*/  LDL.LU R7, [R1+0x1fc] ;  /* 0x0001fc0001077983 */ /* 0x000ea20000300800 */
[C---:B---3--:R-:W-:Y:S11]  /*23390*/  HMMA.16816.F32.BF16 R16, R8.reuse, R12, R16 ;  /* 0x0000000c0810723c */ /* 0x048ff60000041810 */
[----:B------:R-:W-:Y:S11]  /*233a0*/  @!UPT UIADD3 URZ, URZ, URZ, URZ ;  /* 0x0000003f3f3ff290 */ /* 0x000ff6000fffe03f */
[----:B------:R-:W-:Y:S01]  /*233b0*/  @!UPT UIADD3 URZ, URZ, URZ, URZ ;  /* 0x0000003f3f3ff290 */ /* 0x000fe2000fffe03f */
[----:B------:R-:W-:Y:S01]  /*233c0*/  STL.64 [R1+0xa0], R16 ;  /* 0x0000a01001007387 */ /* 0x000fe20000100a00 */
[----:B------:R0:W-:Y:S03]  /*233d0*/  STL.64 [R1+0xa8], R18 ;  /* 0x0000a81201007387 */ /* 0x0001e60000100a00 */
[----:B0-----:R-:W3:Y:S01]  /*233e0*/  LDL.LU R19, [R1+0x1ae8] ;  /* 0x001ae80001137983 */ /* 0x001ee20000300800 */
[----:B------:R-:W-:Y:S02]  /*233f0*/  IMAD.MOV.U32 R23, RZ, RZ, R12 ;  /* 0x000000ffff177224 */ /* 0x000fe400078e000c */
[----:B------:R-:W-:Y:S02]  /*23400*/  IMAD.MOV.U32 R22, RZ, RZ, R13 ;  /* 0x000000ffff167224 */ /* 0x000fe400078e000d */
[----:B----4-:R-:W-:Y:S02]  /*23410*/  IMAD.MOV.U32 R0, RZ, RZ, R24 ;  /* 0x000000ffff007224 */ /* 0x010fe400078e0018 */
[----:B------:R-:W-:Y:S01]  /*23420*/  IMAD.MOV.U32 R28, RZ, RZ, R25 ;  /* 0x000000ffff1c7224 */ /* 0x000fe200078e0019 */
[----:B--2---:R-:W-:Y:S01]  /*23430*/  HMMA.16816.F32.BF16 R4, R8, R24, R4 ;  /* 0x000000180804723c */ /* 0x004fe20000041804 */
[----:B---3--:R-:W0:Y:S02]  /*23440*/  LDSM.16.MT88.4 R12, [R19+0x3000] ;  /* 0x00300000130c783b */ /* 0x008e240000004200 */
[----:B------:R-:W1:Y:S02]  /*23450*/  LDSM.16.MT88.4 R16, [R19+0x3080] ;  /* 0x003080001310783b */ /* 0x000e640000004200 */
[----:B0-----:R-:W-:Y:S02]  /*23460*/  STL.64 [R1+0x1a08], R14 ;  /* 0x001a080e01007387 */ /* 0x001fe40000100a00 */
[----:B------:R0:W-:Y:S02]  /*23470*/  STL.64 [R1+0x1a00], R12 ;  /* 0x001a000c01007387 */ /* 0x0001e40000100a00 */
[----:B0-----:R-:W2:Y:S01]  /*23480*/  LDL.LU R12, [R1+0x360] ;  /* 0x00036000010c7983 */ /* 0x001ea20000300800 */
[----:B------:R-:W2:Y:S02]  /*23490*/  LDL.LU R13, [R1+0x364] ;  /* 0x00036400010d7983 */ /* 0x000ea40000300800 */
[----:B------:R-:W2:Y:S02]  /*234a0*/  LDL.LU R14, [R1+0x368] ;  /* 0x00036800010e7983 */ /* 0x000ea40000300800 */
[----:B------:R-:W2:Y:S09]  /*234b0*/  LDL.LU R15, [R1+0x36c] ;  /* 0x00036c00010f7983 */ /* 0x000eb20000300800 */
[----:B------:R-:W-:Y:S01]  /*234c0*/  STL.64 [R1+0x90], R4 ;  /* 0x0000900401007387 */ /* 0x000fe20000100a00 */
[----:B------:R0:W-:Y:S03]  /*234d0*/  STL.64 [R1+0x98], R6 ;  /* 0x0000980601007387 */ /* 0x0001e60000100a00 */
[----:B0-----:R-:W3:Y:S01]  /*234e0*/  LDL.LU.64 R6, [R1+0x1ae0] ;  /* 0x001ae00001067983 */ /* 0x001ee20000300a00 */
[----:B------:R-:W3:Y:S02]  /*234f0*/  LDL.LU.64 R4, [R1+0x1ad8] ;  /* 0x001ad80001047983 */ /* 0x000ee40000300a00 */
[----:B------:R-:W2:Y:S02]  /*23500*/  LDL.LU.64 R24, [R1+0x1ad0] ;  /* 0x001ad00001187983 */ /* 0x000ea40000300a00 */
[----:B-1----:R0:W-:Y:S01]  /*23510*/  STL.64 [R1+0x19a8], R18 ;  /* 0x0019a81201007387 */ /* 0x0021e20000100a00 */
[----:B------:R1:W-:Y:S04]  /*23520*/  STL.64 [R1+0x19a0], R16 ;  /* 0x0019a01001007387 */ /* 0x0003e80000100a00 */
[----:B0-----:R-:W4:Y:S04]  /*23530*/  LDL R18, [R1+0xc8] ;  /* 0x0000c80001127983 */ /* 0x001f280000100800 */
[----:B------:R-:W4:Y:S01]  /*23540*/  LDL R19, [R1+0xcc] ;  /* 0x0000cc0001137983 */ /* 0x000f220000100800 */
[----:B-1----:R-:W-:-:S02]  /*23550*/  IMAD.MOV.U32 R16, RZ, RZ, R23 ;  /* 0x000000ffff107224 */ /* 0x002fc400078e0017 */
[----:B------:R-:W-:Y:S01]  /*23560*/  IMAD.MOV.U32 R17, RZ, RZ, R22 ;  /* 0x000000ffff117224 */ /* 0x000fe200078e0016 */
[----:B----4-:R-:W-:Y:S04]  /*23570*/  STL.64 [R1+0x1a58], R18 ;  /* 0x001a581201007387 */ /* 0x010fe80000100a00 */
[----:B------:R0:W-:Y:S02]  /*23580*/  STL.64 [R1+0x1a50], R16 ;  /* 0x001a501001007387 */ /* 0x0001e40000100a00 */
[----:B0-----:R-:W4:Y:S01]  /*23590*/  LDL.LU R16, [R1+0x370] ;  /* 0x0003700001107983 */ /* 0x001f220000300800 */
[----:B------:R-:W4:Y:S02]  /*235a0*/  LDL.LU R17, [R1+0x374] ;  /* 0x0003740001117983 */ /* 0x000f240000300800 */
[----:B------:R-:W4:Y:S02]  /*235b0*/  LDL.LU R18, [R1+0x378] ;  /* 0x0003780001127983 */ /* 0x000f240000300800 */
[----:B------:R-:W4:Y:S02]  /*235c0*/  LDL.LU R19, [R1+0x37c] ;  /* 0x00037c0001137983 */ /* 0x000f240000300800 */
[C---:B----4-:R-:W-:Y:S08]  /*235d0*/  HMMA.16816.F32.BF16 R16, R8.reuse, R20, R16 ;  /* 0x000000140810723c */ /* 0x050ff00000041810 */
[----:B--2---:R-:W-:Y:S11]  /*235e0*/  HMMA.16816.F32.BF16 R8, R8, R24, R12 ;  /* 0x000000180808723c */ /* 0x004ff6000004180c */
[----:B------:R-:W-:Y:S04]  /*235f0*/  @!UPT UIADD3 URZ, URZ, URZ, URZ ;  /* 0x0000003f3f3ff290 */ /* 0x000fe8000fffe03f */
[----:B------:R0:W-:Y:S02]  /*23600*/  STL.64 [R1+0x80], R16 ;  /* 0x0000801001007387 */ /* 0x0001e40000100a00 */
[----:B0-----:R-:W-:Y:S02]  /*23610*/  IMAD.MOV.U32 R17, RZ, RZ, R20 ;  /* 0x000000ffff117224 */ /* 0x001fe400078e0014 */
[----:B------:R-:W-:Y:S02]  /*23620*/  IMAD.MOV.U32 R16, RZ, RZ, R21 ;  /* 0x000000ffff107224 */ /* 0x000fe400078e0015 */
[----:B------:R-:W0:Y:S04]  /*23630*/  LDSM.16.MT88.4 R20, [R29+0x3000] ;  /* 0x003000001d14783b */ /* 0x000e280000004200 */
[----:B------:R-:W-:Y:S04]  /*23640*/  STL.64 [R1+0x88], R18 ;  /* 0x0000881201007387 */ /* 0x000fe80000100a00 */
[----:B0-----:R-:W-:Y:S01]  /*23650*/  STL.64 [R1+0x1910], R22 ;  /* 0x0019101601007387 */ /* 0x001fe20000100a00 */
[----:B------:R0:W-:Y:S03]  /*23660*/  STL.64 [R1+0x1908], R20 ;  /* 0x0019081401007387 */ /* 0x0001e60000100a00 */
[----:B0-----:R-:W2:Y:S01]  /*23670*/  LDL.LU R20, [R1+0x2d0] ;  /* 0x0002d00001147983 */ /* 0x001ea20000300800 */
[----:B------:R-:W-:Y:S02]  /*23680*/  STL.64 [R1+0x70], R8 ;  /* 0x0000700801007387 */ /* 0x000fe40000100a00 */
[----:B------:R-:W-:Y:S02]  /*23690*/  STL.64 [R1+0x78], R10 ;  /* 0x0000780a01007387 */ /* 0x000fe40000100a00 */
[----:B------:R-:W2:Y:S01]  /*236a0*/  LDL.LU R21, [R1+0x2d4] ;  /* 0x0002d40001157983 */ /* 0x000ea20000300800 */
[----:B------:R-:W4:Y:S01]  /*236b0*/  LDL.LU R22, [R1+0x2d8] ;  /* 0x0002d80001167983 */ /* 0x000f220000300800 */
[----:B------:R-:W4:Y:S02]  /*236c0*/  LDL.LU R23, [R1+0x2dc] ;  /* 0x0002dc0001177983 */ /* 0x000f240000300800 */
[----:B------:R-:W2:Y:S02]  /*236d0*/  LDL.LU R12, [R1+0x210] ;  /* 0x00021000010c7983 */ /* 0x000ea40000300800 */
[----:B------:R-:W2:Y:S01]  /*236e0*/  LDL.LU R13, [R1+0x214] ;  /* 0x00021400010d7983 */ /* 0x000ea20000300800 */
[----:B------:R-:W2:Y:S01]  /*236f0*/  LDL.LU R14, [R1+0x218] ;  /* 0x00021800010e7983 */ /* 0x000ea20000300800 */
[----:B------:R-:W2:Y:S03]  /*23700*/  LDL.LU R15, [R1+0x21c] ;  /* 0x00021c00010f7983 */ /* 0x000ea60000300800 */
[----:B------:R-:W0:Y:S04]  /*23710*/  LDSM.16.MT88.4 R8, [R29+0x3080] ;  /* 0x003080001d08783b */ /* 0x000e280000004200 */
[----:B--2---:R-:W-:Y:S01]  /*23720*/  STL.64 [R1+0x1a18], R14 ;  /* 0x001a180e01007387 */ /* 0x004fe20000100a00 */
[----:B------:R1:W-:Y:S02]  /*23730*/  STL.64 [R1+0x1a10], R12 ;  /* 0x001a100c01007387 */ /* 0x0003e40000100a00 */
[----:B-1----:R-:W-:-:S02]  /*23740*/  IMAD.MOV.U32 R12, RZ, RZ, R17 ;  /* 0x000000ffff0c7224 */ /* 0x002fc400078e0011 */
[----:B------:R-:W-:-:S05]  /*23750*/  IMAD.MOV.U32 R13, RZ, RZ, R16 ;  /* 0x000000ffff0d7224 */ /* 0x000fca00078e0010 */
[----:B------:R-:W-:Y:S01]  /*23760*/  STL.64 [R1+0x1a30], R12 ;  /* 0x001a300c01007387 */ /* 0x000fe20000100a00 */
[----:B----4-:R-:W-:Y:S02]  /*23770*/  STL.64 [R1+0x19d8], R22 ;  /* 0x0019d81601007387 */ /* 0x010fe40000100a00 */
[----:B------:R1:W-:Y:S02]  /*23780*/  STL.64 [R1+0x19d0], R20 ;  /* 0x0019d01401007387 */ /* 0x0003e40000100a00 */
[----:B-1----:R-:W-:Y:S02]  /*23790*/  IMAD.MOV.U32 R20, RZ, RZ, R3 ;  /* 0x000000ffff147224 */ /* 0x002fe400078e0003 */
[----:B------:R-:W-:Y:S01]  /*237a0*/  IMAD.MOV.U32 R21, RZ, RZ, R2 ;  /* 0x000000ffff157224 */ /* 0x000fe200078e0002 */
[----:B------:R-:W2:Y:S01]  /*237b0*/  LDL.LU R3, [R1+0x1ac8] ;  /* 0x001ac80001037983 */ /* 0x000ea20000300800 */
[----:B------:R-:W4:Y:S02]  /*237c0*/  LDL.LU R2, [R1+0x1ac4] ;  /* 0x001ac40001027983 */ /* 0x000f240000300800 */
[----:B------:R-:W2:Y:S02]  /*237d0*/  LDL R22, [R1+0x8] ;  /* 0x0000080001167983 */ /* 0x000ea40000100800 */
[----:B------:R-:W2:Y:S02]  /*237e0*/  LDL R23, [R1+0xc] ;  /* 0x00000c0001177983 */ /* 0x000ea40000100800 */
[----:B--2---:R-:W-:Y:S01]  /*237f0*/  STL.64 [R1+0x1a80], R22 ;  /* 0x001a801601007387 */ /* 0x004fe20000100a00 */
[----:B------:R1:W-:Y:S03]  /*23800*/  STL.64 [R1+0x1a78], R20 ;  /* 0x001a781401007387 */ /* 0x0003e60000100a00 */
[----:B-1----:R-:W2:Y:S01]  /*23810*/  LDL.LU R20, [R1+0x10] ;  /* 0x0000100001147983 */ /* 0x002ea20000300800 */
[----:B------:R-:W2:Y:S03]  /*23820*/  LDL.LU R21, [R1+0x14] ;  /* 0x0000140001157983 */ /* 0x000ea60000300800 */
[----:B--2---:R4:W-:Y:S01]  /*23830*/  STL.64 [R1+0x1a98], R20 ;  /* 0x001a981401007387 */ /* 0x0049e20000100a00 */
[----:B------:R-:W2:Y:S02]  /*23840*/  LDL.LU R24, [R1+0x270] ;  /* 0x0002700001187983 */ /* 0x000ea40000300800 */
[----:B------:R-:W2:Y:S02]  /*23850*/  LDL.LU R25, [R1+0x274] ;  /* 0x0002740001197983 */ /* 0x000ea40000300800 */
[----:B------:R-:W2:Y:S01]  /*23860*/  LDL.LU R26, [R1+0x278] ;  /* 0x00027800011a7983 */ /* 0x000ea20000300800 */
[----:B------:R-:W2:Y:S01]  /*23870*/  LDL.LU R27, [R1+0x27c] ;  /* 0x00027c00011b7983 */ /* 0x000ea20000300800 */
[----:B----4-:R-:W-:-:S02]  /*23880*/  IMAD.MOV.U32 R20, RZ, RZ, R2 ;  /* 0x000000ffff147224 */ /* 0x010fc400078e0002 */
[----:B------:R-:W-:Y:S01]  /*23890*/  IMAD.MOV.U32 R21, RZ, RZ, R3 ;  /* 0x000000ffff157224 */ /* 0x000fe200078e0003 */
[----:B------:R-:W4:Y:S01]  /*238a0*/  LDL.LU R2, [R1+0x1ac0] ;  /* 0x001ac00001027983 */ /* 0x000f220000300800 */
[----:B------:R-:W3:Y:S03]  /*238b0*/  LDL.LU R3, [R1+0x1abc] ;  /* 0x001abc0001037983 */ /* 0x000ee60000300800 */
[----:B--2---:R-:W-:Y:S01]  /*238c0*/  STL.64 [R1+0x1a90], R26 ;  /* 0x001a901a01007387 */ /* 0x004fe20000100a00 */
[----:B------:R1:W-:Y:S03]  /*238d0*/  STL.64 [R1+0x1a88], R24 ;  /* 0x001a881801007387 */ /* 0x0003e60000100a00 */
[----:B-1----:R-:W2:Y:S01]  /*238e0*/  LDL.LU R24, [R1+0x280] ;  /* 0x0002800001187983 */ /* 0x002ea20000300800 */
[----:B------:R-:W2:Y:S02]  /*238f0*/  LDL.LU R25, [R1+0x284] ;  /* 0x0002840001197983 */ /* 0x000ea40000300800 */
[----:B------:R-:W2:Y:S02]  /*23900*/  LDL.LU R26, [R1+0x288] ;  /* 0x00028800011a7983 */ /* 0x000ea40000300800 */
[----:B------:R-:W2:Y:S02]  /*23910*/  LDL.LU R27, [R1+0x28c] ;  /* 0x00028c00011b7983 */ /* 0x000ea40000300800 */
[----:B------:R-:W-:-:S02]  /*23920*/  IMAD.MOV.U32 R12, RZ, RZ, R0 ;  /* 0x000000ffff0c7224 */ /* 0x000fc400078e0000 */
[----:B------:R-:W-:Y:S01]  /*23930*/  IMAD.MOV.U32 R13, RZ, RZ, R28 ;  /* 0x000000ffff0d7224 */ /* 0x000fe200078e001c */
[----:B--2---:R-:W-:Y:S01]  /*23940*/  STL.64 [R1+0x1aa8], R26 ;  /* 0x001aa81a01007387 */ /* 0x004fe20000100a00 */
[----:B------:R1:W-:Y:S03]  /*23950*/  STL.64 [R1+0x1aa0], R24 ;  /* 0x001aa01801007387 */ /* 0x0003e60000100a00 */
[----:B-1----:R-:W3:Y:S01]  /*23960*/  LDL.LU R24, [R1+0x350] ;  /* 0x0003500001187983 */ /* 0x002ee20000300800 */
[----:B------:R-:W3:Y:S02]  /*23970*/  LDL.LU R25, [R1+0x354] ;  /* 0x0003540001197983 */ /* 0x000ee40000300800 */
[----:B------:R-:W3:Y:S02]  /*23980*/  LDL.LU R26, [R1+0x358] ;  /* 0x00035800011a7983 */ /* 0x000ee40000300800 */
[----:B------:R-:W3:Y:S01]  /*23990*/  LDL.LU R27, [R1+0x35c] ;  /* 0x00035c00011b7983 */ /* 0x000ee20000300800 */
[----:B------:R-:W2:Y:S01]  /*239a0*/  LDL.LU R0, [R1+0x1ab8] ;  /* 0x001ab80001007983 */ /* 0x000ea20000300800 */
[----:B------:R-:W2:Y:S02]  /*239b0*/  LDL.LU R28, [R1+0x1ab4] ;  /* 0x001ab400011c7983 */ /* 0x000ea40000300800 */
[----:B------:R-:W2:Y:S02]  /*239c0*/  LDL.LU R16, [R1+0x260] ;  /* 0x0002600001107983 */ /* 0x000ea40000300800 */
[----:B------:R-:W2:Y:S01]  /*239d0*/  LDL.LU R17, [R1+0x264] ;  /* 0x0002640001117983 */ /* 0x000ea20000300800 */
[----:B------:R-:W2:Y:S01]  /*239e0*/  LDL.LU R18, [R1+0x268] ;  /* 0x0002680001127983 */ /* 0x000ea20000300800 */
[----:B------:R-:W2:Y:S02]  /*239f0*/  LDL.LU R19, [R1+0x26c] ;  /* 0x00026c0001137983 */ /* 0x000ea40000300800 */
[----:B------:R1:W-:Y:S02]  /*23a00*/  STL.64 [R1+0x1a48], R12 ;  /* 0x001a480c01007387 */ /* 0x0003e40000100a00 */
[----:B------:R-:W2:Y:S01]  /*23a10*/  LDL.LU R29, [R1+0x1ab0] ;  /* 0x001ab000011d7983 */ /* 0x000ea20000300800 */
[----:B-1----:R-:W2:Y:S01]  /*23a20*/  LDL.LU R12, [R1+0x250] ;  /* 0x00025000010c7983 */ /* 0x002ea20000300800 */
[----:B------:R-:W2:Y:S02]  /*23a30*/  LDL.LU R13, [R1+0x254] ;  /* 0x00025400010d7983 */ /* 0x000ea40000300800 */
[----:B------:R-:W2:Y:S02]  /*23a40*/  LDL.LU R14, [R1+0x258] ;  /* 0x00025800010e7983 */ /* 0x000ea40000300800 */
[----:B------:R-:W2:Y:S01]  /*23a50*/  LDL.LU R15, [R1+0x25c] ;  /* 0x00025c00010f7983 */ /* 0x000ea20000300800 */
[----:B0-----:R-:W-:Y:S01]  /*23a60*/  STL.64 [R1+0x18b8], R10 ;  /* 0x0018b80a01007387 */ /* 0x001fe20000100a00 */
[----:B------:R0:W-:Y:S03]  /*23a70*/  STL.64 [R1+0x18b0], R8 ;  /* 0x0018b00801007387 */ /* 0x0001e60000100a00 */
[----:B0-----:R-:W2:Y:S01]  /*23a80*/  LDL.LU.64 R8, [R1+0x100] ;  /* 0x0001000001087983 */ /* 0x001ea20000300a00 */
[----:B------:R-:W2:Y:S03]  /*23a90*/  LDL.LU.64 R10, [R1+0x108] ;  /* 0x00010800010a7983 */ /* 0x000ea60000300a00 */
[----:B--2---:R-:W-:Y:S01]  /*23aa0*/  STL.64 [R1+0x1a28], R10 ;  /* 0x001a280a01007387 */ /* 0x004fe20000100a00 */
[----:B------:R0:W-:Y:S03]  /*23ab0*/  STL.64 [R1+0x1a20], R8 ;  /* 0x001a200801007387 */ /* 0x0001e60000100a00 */
[----:B0-----:R-:W2:Y:S01]  /*23ac0*/  LDL.LU R8, [R1+0x230] ;  /* 0x0002300001087983 */ /* 0x001ea20000300800 */
[----:B------:R-:W2:Y:S02]  /*23ad0*/  LDL.LU R9, [R1+0x234] ;  /* 0x0002340001097983 */ /* 0x000ea40000300800 */
[----:B------:R-:W2:Y:S02]  /*23ae0*/  LDL.LU R10, [R1+0x238] ;  /* 0x00023800010a7983 */ /* 0x000ea40000300800 */
[----:B------:R-:W2:Y:S01]  /*23af0*/  LDL.LU R11, [R1+0x23c] ;  /* 0x00023c00010b7983 */ /* 0x000ea20000300800 */
[C---:B---3--:R-:W-:Y:S01]  /*23b00*/  HMMA.16816.F32.BF16 R20, R4.reuse, R20, R24 ;  /* 0x000000140414723c */ /* 0x048fe20000041818 */
[----:B--2---:R-:W-:Y:S01]  /*23b10*/  STL.64 [R1+0x1a40], R10 ;  /* 0x001a400a01007387 */ /* 0x004fe20000100a00 */
[----:B------:R0:W-:Y:S03]  /*23b20*/  STL.64 [R1+0x1a38], R8 ;  /* 0x001a380801007387 */ /* 0x0001e60000100a00 */
[----:B0-----:R-:W2:Y:S01]  /*23b30*/  LDL.LU R8, [R1+0x240] ;  /* 0x0002400001087983 */ /* 0x001ea20000300800 */
[----:B------:R-:W2:Y:S02]  /*23b40*/  LDL.LU R9, [R1+0x244] ;  /* 0x0002440001097983 */ /* 0x000ea40000300800 */
[----:B------:R-:W2:Y:S02]  /*23b50*/  LDL.LU R10, [R1+0x248] ;  /* 0x00024800010a7983 */ /* 0x000ea40000300800 */
[----:B------:R-:W2:Y:S01]  /*23b60*/  LDL.LU R11, [R1+0x24c] ;  /* 0x00024c00010b7983 */ /* 0x000ea20000300800 */
[----:B------:R-:W3:Y:S01]  /*23b70*/  LDL.LU.64 R26, [R1+0x1aa8] ;  /* 0x001aa800011a7983 */ /* 0x000ee20000300a00 */
[----:B------:R-:W3:Y:S11]  /*23b80*/  LDL.LU.64 R24, [R1+0x1aa0] ;  /* 0x001aa00001187983 */ /* 0x000ef60000300a00 */
[----:B------:R0:W-:Y:S02]  /*23b90*/  STL.64 [R1+0x60], R20 ;  /* 0x0000601401007387 */ /* 0x0001e40000100a00 */
[----:B------:R3:W-:Y:S01]  /*23ba0*/  STL.64 [R1+0x68], R22 ;  /* 0x0000681601007387 */ /* 0x0007e20000100a00 */
[----:B0-----:R-:W3:Y:S02]  /*23bb0*/  LDL.LU.64 R20, [R1+0x1a98] ;  /* 0x001a980001147983 */ /* 0x001ee40000300a00 */
[C---:B---3--:R-:W-:Y:S02]  /*23bc0*/  HMMA.16816.F32.BF16 R20, R4.reuse, R20, R24 ;  /* 0x000000140414723c */ /* 0x048fe40000041818 */
[----:B------:R-:W3:Y:S01]  /*23bd0*/  LDL.LU.64 R26, [R1+0x1a90] ;  /* 0x001a9000011a7983 */ /* 0x000ee20000300a00 */
[----:B------:R-:W3:Y:S11]  /*23be0*/  LDL.LU.64 R24, [R1+0x1a88] ;  /* 0x001a880001187983 */ /* 0x000ef60000300a00 */
[----:B------:R-:W-:Y:S09]  /*23bf0*/  @!UPT UIADD3 URZ, URZ, URZ, URZ ;  /* 0x0000003f3f3ff290 */ /* 0x000ff2000fffe03f */
[----:B------:R-:W-:Y:S01]  /*23c00*/  STL.64 [R1+0x50], R20 ;  /* 0x0000501401007387 */ /* 0x000fe20000100a00 */
[----:B------:R0:W-:Y:S03]  /*23c10*/  STL.64 [R1+0x58], R22 ;  /* 0x0000581601007387 */ /* 0x0001e60000100a00 */
[----:B0-----:R-:W2:Y:S01]  /*23c20*/  LDL.LU.64 R22, [R1+0x1a80] ;  /* 0x001a800001167983 */ /* 0x001ea20000300a00 */
[----:B------:R-:W3:Y:S02]  /*23c30*/  LDL.LU.64 R20, [R1+0x1a78] ;  /* 0x001a780001147983 */ /* 0x000ee40000300a00 */
[C---:B---3--:R-:W-:Y:S11]  /*23c40*/  HMMA.16816.F32.BF16 R24, R4.reuse, R20, R24 ;  /* 0x000000140418723c */ /* 0x048ff60000041818 */
[----:B------:R-:W-:Y:S11]  /*23c50*/  @!UPT UIADD3 URZ, URZ, URZ, URZ ;  /* 0x0000003f3f3ff290 */ /* 0x000ff6000fffe03f */
[----:B------:R-:W-:Y:S01]  /*23c60*/  @!UPT UIADD3 URZ, URZ, URZ, URZ ;  /* 0x0000003f3f3ff290 */ /* 0x000fe2000fffe03f */
[----:B------:R-:W-:Y:S01]  /*23c70*/  STL.64 [R1+0x40], R24 ;  /* 0x0000401801007387 */ /* 0x000fe20000100a00 */
[----:B------:R0:W-:Y:S03]  /*23c80*/  STL.64 [R1+0x48], R26 ;  /* 0x0000481a01007387 */ /* 0x0001e60000100a00 */
[----:B0-----:R-:W3:Y:S01]  /*23c90*/  LDL.LU.64 R26, [R1+0x1a70] ;  /* 0x001a7000011a7983 */ /* 0x001ee20000300a00 */
[----:B------:R-:W4:Y:S02]  /*23ca0*/  LDL.LU.64 R24, [R1+0x1a68] ;  /* 0x001a680001187983 */ /* 0x000f240000300a00 */
[----:B--2---:R0:W-:Y:S02]  /*23cb0*/  STL.64 [R1+0x19e8], R22 ;  /* 0x0019e81601007387 */ /* 0x0041e40000100a00 */
[----:B---3--:R-:W-:Y:S02]  /*23cc0*/  IMAD.MOV.U32 R20, RZ, RZ, R27 ;  /* 0x000000ffff147224 */ /* 0x008fe400078e001b */
[----:B------:R-:W2:Y:S01]  /*23cd0*/  LDL.LU R27, [R1+0x1a60] ;  /* 0x001a6000011b7983 */ /* 0x000ea20000300800 */
[C---:B----4-:R-:W-:Y:S01]  /*23ce0*/  HMMA.16816.F32.BF16 R16, R4.reuse, R24, R16 ;  /* 0x000000180410723c */ /* 0x050fe20000041810 */
[----:B------:R-:W3:Y:S02]  /*23cf0*/  LDL.LU R21, [R1+0x2a4] ;  /* 0x0002a40001157983 */ /* 0x000ee40000300800 */
[----:B0-----:R-:W3:Y:S01]  /*23d00*/  LDL.LU R22, [R1+0x2a8] ;  /* 0x0002a80001167983 */ /* 0x001ee20000300800 */
[----:B------:R-:W3:Y:S11]  /*23d10*/  LDL.LU R23, [R1+0x2ac] ;  /* 0x0002ac0001177983 */ /* 0x000ef60000300800 */
[----:B------:R-:W-:Y:S08]  /*23d20*/  @!UPT UIADD3 URZ, URZ, URZ, URZ ;  /* 0x0000003f3f3ff290 */ /* 0x000ff0000fffe03f */
[----:B------:R-:W-:Y:S01]  /*23d30*/  STL.64 [R1+0x30], R16 ;  /* 0x0000301001007387 */ /* 0x000fe20000100a00 */
[----:B------:R0:W-:Y:S03]  /*23d40*/  STL.64 [R1+0x38], R18 ;  /* 0x0000381201007387 */ /* 0x0001e60000100a00 */
[----:B0-----:R-:W4:Y:S01]  /*23d50*/  LDL.LU.64 R18, [R1+0x1a58] ;  /* 0x001a580001127983 */ /* 0x001f220000300a00 */
[----:B------:R-:W3:Y:S03]  /*23d60*/  LDL.LU.64 R16, [R1+0x1a50] ;  /* 0x001a500001107983 */ /* 0x000ee60000300a00 */
[----:B--2---:R0:W-:Y:S01]  /*23d70*/  STL.64 [R1+0x19e0], R26 ;  /* 0x0019e01a01007387 */ /* 0x0041e20000100a00 */
[----:B------:R-:W2:Y:S02]  /*23d80*/  LDL.LU R24, [R1+0x2c0] ;  /* 0x0002c00001187983 */ /* 0x000ea40000300800 */
[----:B------:R-:W2:Y:S01]  /*23d90*/  LDL.LU R25, [R1+0x2c4] ;  /* 0x0002c40001197983 */ /* 0x000ea20000300800 */
[----:B0-----:R-:W2:Y:S01]  /*23da0*/  LDL.LU R26, [R1+0x2c8] ;  /* 0x0002c800011a7983 */ /* 0x001ea20000300800 */
[----:B------:R-:W-:Y:S01]  /*23db0*/  IMAD.MOV.U32 R27, RZ, RZ, R29 ;  /* 0x000000ffff1b7224 */ /* 0x000fe200078e001d */
[C---:B---3--:R-:W-:Y:S04]  /*23dc0*/  HMMA.16816.F32.BF16 R12, R4.reuse, R16, R12 ;  /* 0x00000010040c723c */ /* 0x048fe8000004180c */
[----:B--2---:R0:W-:Y:S01]  /*23dd0*/  STL.64 [R1+0x19f8], R26 ;  /* 0x0019f81a01007387 */ /* 0x0041e20000100a00 */
[----:B------:R-:W-:Y:S03]  /*23de0*/  STL.64 [R1+0x19f0], R24 ;  /* 0x0019f01801007387 */ /* 0x000fe60000100a00 */
[----:B0-----:R-:W2:Y:S11]  /*23df0*/  LDL.64 R26, [R1+0x18] ;  /* 0x00001800011a7983 */ /* 0x001eb60000100a00 */
[----:B------:R-:W-:Y:S04]  /*23e00*/  @!UPT UIADD3 URZ, URZ, URZ, URZ ;  /* 0x0000003f3f3ff290 */ /* 0x000fe8000fffe03f */
[----:B------:R0:W-:Y:S02]  /*23e10*/  STL.64 [R1+0x130], R12 ;  /* 0x0001300c01007387 */ /* 0x0001e40000100a00 */
[----:B------:R1:W-:Y:S01]  /*23e20*/  STL [R1+0x138], R14 ;  /* 0x0001380e01007387 */ /* 0x0003e20000100800 */
[----:B0-----:R-:W1:Y:S01]  /*23e30*/  LDL.LU.64 R12, [R1+0x1a48] ;  /* 0x001a4800010c7983 */ /* 0x001e620000300a00 */
[----:B------:R-:W-:Y:S02]  /*23e40*/  IMAD.MOV.U32 R29, RZ, RZ, R15 ;  /* 0x000000ffff1d7224 */ /* 0x000fe400078e000f */
[C---:B-1----:R-:W-:Y:S01]  /*23e50*/  HMMA.16816.F32.BF16 R12, R4.reuse, R12, R8 ;  /* 0x0000000c040c723c */ /* 0x042fe20000041808 */
[----:B------:R-:W3:Y:S01]  /*23e60*/  LDL.LU.64 R10, [R1+0x1a40] ;  /* 0x001a4000010a7983 */ /* 0x000ee20000300a00 */
[----:B------:R-:W3:Y:S11]  /*23e70*/  LDL.LU.64 R8, [R1+0x1a38] ;  /* 0x001a380001087983 */ /* 0x000ef60000300a00 */
[----:B------:R-:W-:Y:S10]  /*23e80*/  @!UPT UIADD3 URZ, URZ, URZ, URZ ;  /* 0x0000003f3f3ff290 */ /* 0x000ff4000fffe03f */
[----:B------:R0:W-:Y:S01]  /*23e90*/  STL.64 [R1+0x140], R12 ;  /* 0x0001400c01007387 */ /* 0x0001e20000100a00 */
[----:B------:R3:W-:Y:S03]  /*23ea0*/  STL.64 [R1+0x148], R14 ;  /* 0x0001480e01007387 */ /* 0x0007e60000100a00 */
[----:B0-----:R-:W3:Y:S02]  /*23eb0*/  LDL.LU.64 R12, [R1+0x1a30] ;  /* 0x001a3000010c7983 */ /* 0x001ee40000300a00 */
[C---:B---3--:R-:W-:Y:S02]  /*23ec0*/  HMMA.16816.F32.BF16 R12, R4.reuse, R12, R8 ;  /* 0x0000000c040c723c */ /* 0x048fe40000041808 */
[----:B------:R-:W3:Y:S01]  /*23ed0*/  LDL.LU.64 R10, [R1+0x1a28] ;  /* 0x001a2800010a7983 */ /* 0x000ee20000300a00 */
[----:B------:R-:W2:Y:S11]  /*23ee0*/  LDL.LU.64 R8, [R1+0x1a20] ;  /* 0x001a200001087983 */ /* 0x000eb60000300a00 */
[----:B------:R-:W-:Y:S09]  /*23ef0*/  @!UPT UIADD3 URZ, URZ, URZ, URZ ;  /* 0x0000003f3f3ff290 */ /* 0x000ff2000fffe03f */
[----:B------:R-:W-:Y:S01]  /*23f00*/  STL.64 [R1+0x180], R12 ;  /* 0x0001800c01007387 */ /* 0x000fe20000100a00 */
[----:B------:R0:W-:Y:S03]  /*23f10*/  STL.64 [R1+0x188], R14 ;  /* 0x0001880e01007387 */ /* 0x0001e60000100a00 */
[----:B0-----:R-:W2:Y:S01]  /*23f20*/  LDL.LU.64 R14, [R1+0x1a18] ;  /* 0x001a1800010e7983 */ /* 0x001ea20000300a00 */
[----:B------:R-:W2:Y:S02]  /*23f30*/  LDL.LU.64 R12, [R1+0x1a10] ;  /* 0x001a1000010c7983 */ /* 0x000ea40000300a00 */
[----:B--2---:R-:W-:Y:S01]  /*23f40*/  HMMA.16816.F32.BF16 R4, R4, R8, R12 ;  /* 0x000000080404723c */ /* 0x004fe2000004180c */
[----:B------:R-:W2:Y:S01]  /*23f50*/  LDL.LU.64 R14, [R1+0x1a08] ;  /* 0x001a0800010e7983 */ /* 0x000ea20000300a00 */
[----:B------:R-:W2:Y:S02]  /*23f60*/  LDL.LU.64 R12, [R1+0x1a00] ;  /* 0x001a0000010c7983 */ /* 0x000ea40000300a00 */
[----:B---3--:R0:W-:Y:S02]  /*23f70*/  STL.64 [R1+0x19b0], R10 ;  /* 0x0019b00a01007387 */ /* 0x0081e40000100a00 */
[----:B------:R-:W3:Y:S11]  /*23f80*/  LDL.LU R8, [R1+0x220] ;  /* 0x0002200001087983 */ /* 0x000ef60000300800 */
[----:B------:R-:W-:Y:S06]  /*23f90*/  @!UPT UIADD3 URZ, URZ, URZ, URZ ;  /* 0x0000003f3f3ff290 */ /* 0x000fec000fffe03f */
[----:B------:R-:W-:Y:S01]  /*23fa0*/  STL.64 [R1+0x190], R4 ;  /* 0x0001900401007387 */ /* 0x000fe20000100a00 */
[----:B------:R1:W-:Y:S02]  /*23fb0*/  STL.64 [R1+0x198], R6 ;  /* 0x0001980601007387 */ /* 0x0003e40000100a00 */
[----:B------:R-:W3:Y:S02]  /*23fc0*/  LDL.LU R9, [R1+0x224] ;  /* 0x0002240001097983 */ /* 0x000ee40000300800 */
[----:B0-----:R-:W3:Y:S01]  /*23fd0*/  LDL.LU R10, [R1+0x228] ;  /* 0x00022800010a7983 */ /* 0x001ee20000300800 */
[----:B------:R-:W3:Y:S04]  /*23fe0*/  LDL.LU R11, [R1+0x22c] ;  /* 0x00022c00010b7983 */ /* 0x000ee80000300800 */
[----:B-1----:R-:W3:Y:S01]  /*23ff0*/  LDL.LU.64 R6, [R1+0x28] ;  /* 0x0000280001067983 */ /* 0x002ee20000300a00 */
[C---:B--2---:R-:W-:Y:S08]  /*24000*/  HMMA.16816.F32.BF16 R20, R12.reuse, R26, R20 ;  /* 0x0000001a0c14723c */ /* 0x044ff00000041814 */
[----:B---3--:R-:W-:Y:S01]  /*24010*/  HMMA.16816.F32.BF16 R8, R12, R6, R8 ;  /* 0x000000060c08723c */ /* 0x008fe20000041808 */
[----:B------:R0:W-:Y:S01]  /*24020*/  STL.64 [R1+0x19b8], R6 ;  /* 0x0019b80601007387 */ /* 0x0001e20000100a00 */
[----:B------:R-:W4:Y:S05]  /*24030*/  LDL.LU R4, [R1+0x2f0] ;  /* 0x0002f00001047983 */ /* 0x000f2a0000300800 */
[----:B0-----:R-:W-:-:S02]  /*24040*/  IMAD.MOV.U32 R6, RZ, RZ, R28 ;  /* 0x000000ffff067224 */ /* 0x001fc400078e001c */
[----:B------:R-:W-:-:S07]  /*24050*/  IMAD.MOV.U32 R7, RZ, RZ, R0 ;  /* 0x000000ffff077224 */ /* 0x000fce00078e0000 */
[----:B------:R-:W-:Y:S02]  /*24060*/  IMAD.MOV.U32 R28, RZ, RZ, R22 ;  /* 0x000000ffff1c7224 */ /* 0x000fe400078e0016 */
[----:B------:R-:W-:-:S05]  /*24070*/  IMAD.MOV.U32 R0, RZ, RZ, R23 ;  /* 0x000000ffff007224 */ /* 0x000fca00078e0017 */
[----:B------:R0:W-:Y:S01]  /*24080*/  STL.64 [R1+0x1f0], R8 ;  /* 0x0001f00801007387 */ /* 0x0001e20000100a00 */
[----:B------:R-:W-:Y:S02]  /*24090*/  STL.64 [R1+0x1f8], R10 ;  /* 0x0001f80a01007387 */ /* 0x000fe40000100a00 */
[----:B------:R-:W4:Y:S02]  /*240a0*/  LDL.LU R5, [R1+0x2f4] ;  /* 0x0002f40001057983 */ /* 0x000f240000300800 */
[----:B0-----:R-:W-:Y:S02]  /*240b0*/  IMAD.MOV.U32 R9, RZ, RZ, R26 ;  /* 0x000000ffff097224 */ /* 0x001fe400078e001a */
[----:B------:R-:W-:Y:S02]  /*240c0*/  IMAD.MOV.U32 R8, RZ, RZ, R27 ;  /* 0x000000ffff087224 */ /* 0x000fe400078e001b */
[----:B------:R-:W2:Y:S01]  /*240d0*/  LDL.LU.64 R26, [R1+0x19f8] ;  /* 0x0019f800011a7983 */ /* 0x000ea20000300a00 */
[----:B------:R-:W2:Y:S02]  /*240e0*/  LDL.LU.64 R24, [R1+0x19f0] ;  /* 0x0019f00001187983 */ /* 0x000ea40000300a00 */
[----:B------:R2:W-:Y:S02]  /*240f0*/  STL.64 [R1+0x210], R20 ;  /* 0x0002101401007387 */ /* 0x0005e40000100a00 */
[----:B------:R-:W2:Y:S01]  /*24100*/  LDL.LU.64 R22, [R1+0x19e8] ;  /* 0x0019e80001167983 */ /* 0x000ea20000300a00 */
[----:B------:R-:W-:Y:S01]  /*24110*/  STL [R1+0x182c], R0 ;  /* 0x00182c0001007387 */ /* 0x000fe20000100800 */
[----:B------:R-:W-:Y:S01]  /*24120*/  STL [R1+0x1828], R28 ;  /* 0x0018281c01007387 */ /* 0x000fe20000100800 */
[C---:B--2---:R-:W-:Y:S02]  /*24130*/  HMMA.16816.F32.BF16 R20, R12.reuse, R22, R24 ;  /* 0x000000160c14723c */ /* 0x044fe40000041818 */
[----:B------:R-:W2:Y:S11]  /*24140*/  LDL.LU.64 R26, [R1+0x19e0] ;  /* 0x0019e000011a7983 */ /* 0x000eb60000300a00 */
[----:B------:R-:W-:Y:S10]  /*24150*/  @!UPT UIADD3 URZ, URZ, URZ, URZ ;  /* 0x0000003f3f3ff290 */ /* 0x000ff4000fffe03f */
[----:B------:R-:W-:Y:S01]  /*24160*/  STL.64 [R1+0x220], R20 ;  /* 0x0002201401007387 */ /* 0x000fe20000100a00 */
[----:B------:R0:W-:Y:S03]  /*24170*/  STL.64 [R1+0x228], R22 ;  /* 0x0002281601007387 */ /* 0x0001e60000100a00 */
[----:B0-----:R-:W2:Y:S01]  /*24180*/  LDL.LU.64 R22, [R1+0x19d8] ;  /* 0x0019d80001167983 */ /* 0x001ea20000300a00 */
[----:B------:R-:W2:Y:S02]  /*24190*/  LDL.LU.64 R20, [R1+0x19d0] ;  /* 0x0019d00001147983 */ /* 0x000ea40000300a00 */
[C---:B--2---:R-:W-:Y:S11]  /*241a0*/  HMMA.16816.F32.BF16 R20, R12.reuse, R26, R20 ;  /* 0x0000001a0c14723c */ /* 0x044ff60000041814 */
[----:B------:R-:W-:Y:S11]  /*241b0*/  @!UPT UIADD3 URZ, URZ, URZ, URZ ;  /* 0x0000003f3f3ff290 */ /* 0x000ff6000fffe03f */
[----:B------:R-:W-:Y:S01]  /*241c0*/  @!UPT UIADD3 URZ, URZ, URZ, URZ ;  /* 0x0000003f3f3ff290 */ /* 0x000fe2000fffe03f */
[----:B------:R0:W-:Y:S01]  /*241d0*/  STL.64 [R1+0x240], R20 ;  /* 0x0002401401007387 */ /* 0x0001e20000100a00 */
[----:B------:R-:W-:Y:S02]  /*241e0*/  IMAD.MOV.U32 R0, RZ, RZ, R22 ;  /* 0x000000ffff007224 */ /* 0x000fe400078e0016 */
[----:B------:R-:W-:Y:S01]  /*241f0*/  IMAD.MOV.U32 R28, RZ, RZ, R23 ;  /* 0x000000ffff1c7224 */ /* 0x000fe200078e0017 */
[----:B0-----:R-:W2:Y:S01]  /*24200*/  LDL.LU R20, [R1+0x150] ;  /* 0x0001500001147983 */ /* 0x001ea20000300800 */
[----:B------:R-:W2:Y:S02]  /*24210*/  LDL.LU R21, [R1+0x154] ;  /* 0x0001540001157983 */ /* 0x000ea40000300800 */
[----:B------:R-:W3:Y:S02]  /*24220*/  LDL.LU R22, [R1+0x158] ;  /* 0x0001580001167983 */ /* 0x000ee40000300800 */
[----:B------:R-:W3:Y:S01]  /*24230*/  LDL.LU R23, [R1+0x15c] ;  /* 0x00015c0001177983 */ /* 0x000ee20000300800 */
[----:B----4-:R-:W-:Y:S01]  /*24240*/  HMMA.16816.F32.BF16 R4, R12, R18, R4 ;  /* 0x000000120c04723c */ /* 0x010fe20000041804 */
[----:B---3--:R-:W-:Y:S01]  /*24250*/  STL.64 [R1+0x1920], R22 ;  /* 0x0019201601007387 */ /* 0x008fe20000100a00 */
[----:B--2---:R0:W-:Y:S03]  /*24260*/  STL.64 [R1+0x1918], R20 ;  /* 0x0019181401007387 */ /* 0x0041e60000100a00 */
[----:B0-----:R-:W2:Y:S01]  /*24270*/  LDL.LU R20, [R1+0x160] ;  /* 0x0001600001147983 */ /* 0x001ea20000300800 */
[----:B------:R-:W2:Y:S02]  /*24280*/  LDL.LU R21, [R1+0x164] ;  /* 0x0001640001157983 */ /* 0x000ea40000300800 */
[----:B------:R-:W-:-:S02]  /*24290*/  IMAD.MOV.U32 R22, RZ, RZ, R3 ;  /* 0x000000ffff167224 */ /* 0x000fc400078e0003 */
[----:B------:R-:W-:Y:S01]  /*242a0*/  IMAD.MOV.U32 R23, RZ, RZ, R2 ;  /* 0x000000ffff177224 */ /* 0x000fe200078e0002 */
[----:B------:R-:W3:Y:S01]  /*242b0*/  LDL.LU R3, [R1+0x19cc] ;  /* 0x0019cc0001037983 */ /* 0x000ee20000300800 */
[----:B------:R-:W4:Y:S03]  /*242c0*/  LDL.LU R2, [R1+0x19c8] ;  /* 0x0019c80001027983 */ /* 0x000f260000300800 */
[----:B------:R0:W-:Y:S09]  /*242d0*/  STL.64 [R1+0x1930], R22 ;  /* 0x0019301601007387 */ /* 0x0001f20000100a00 */
[----:B------:R-:W-:-:S02]  /*242e0*/  IMAD.MOV.U32 R25, RZ, RZ, R6 ;  /* 0x000000ffff197224 */ /* 0x000fc400078e0006 */
[----:B------:R-:W-:Y:S01]  /*242f0*/  IMAD.MOV.U32 R24, RZ, RZ, R7 ;  /* 0x000000ffff187224 */ /* 0x000fe200078e0007 */
[----:B--2---:R-:W-:Y:S01]  /*24300*/  STL.64 [R1+0x1928], R20 ;  /* 0x0019281401007387 */ /* 0x004fe20000100a00 */
[----:B0-----:R-:W2:Y:S02]  /*24310*/  LDL R22, [R1+0xb8] ;  /* 0x0000b80001167983 */ /* 0x001ea40000100800 */
[----:B------:R-:W2:Y:S02]  /*24320*/  LDL R23, [R1+0xbc] ;  /* 0x0000bc0001177983 */ /* 0x000ea40000100800 */
[----:B------:R0:W-:Y:S01]  /*24330*/  STL.64 [R1+0x2a0], R4 ;  /* 0x0002a00401007387 */ /* 0x0001e20000100a00 */
[----:B------:R-:W2:Y:S01]  /*24340*/  LDL.LU R16, [R1+0x2b0] ;  /* 0x0002b00001107983 */ /* 0x000ea20000300800 */
[----:B------:R-:W2:Y:S02]  /*24350*/  LDL.LU R17, [R1+0x2b4] ;  /* 0x0002b40001117983 */ /* 0x000ea40000300800 */
[----:B------:R-:W2:Y:S02]  /*24360*/  LDL.LU R18, [R1+0x2b8] ;  /* 0x0002b80001127983 */ /* 0x000ea40000300800 */
[----:B------:R-:W2:Y:S01]  /*24370*/  LDL.LU R19, [R1+0x2bc] ;  /* 0x0002bc0001137983 */ /* 0x000ea20000300800 */
[----:B0-----:R-:W2:Y:S01]  /*24380*/  LDL.LU R4, [R1+0x2e0] ;  /* 0x0002e00001047983 */ /* 0x001ea20000300800 */
[----:B------:R-:W2:Y:S02]  /*24390*/  LDL.LU R5, [R1+0x2e4] ;  /* 0x0002e40001057983 */ /* 0x000ea40000300800 */
[----:B------:R-:W2:Y:S02]  /*243a0*/  LDL.LU R6, [R1+0x2e8] ;  /* 0x0002e80001067983 */ /* 0x000ea40000300800 */
[----:B------:R-:W2:Y:S01]  /*243b0*/  LDL.LU R7, [R1+0x2ec] ;  /* 0x0002ec0001077983 */ /* 0x000ea20000300800 */
[----:B------:R-:W2:Y:S01]  /*243c0*/  LDL.LU.64 R10, [R1+0xe8] ;  /* 0x0000e800010a7983 */ /* 0x000ea20000300a00 */
[----:B------:R0:W-:Y:S02]  /*243d0*/  STL.64 [R1+0x1968], R26 ;  /* 0x0019681a01007387 */ /* 0x0001e40000100a00 */
[----:B------:R-:W-:Y:S01]  /*243e0*/  STL.64 [R1+0x1960], R24 ;  /* 0x0019601801007387 */ /* 0x000fe20000100a00 */
[----:B0-----:R-:W2:Y:S04]  /*243f0*/  LDL.LU.64 R26, [R1+0x8] ;  /* 0x00000800011a7983 */ /* 0x001ea80000300a00 */
[----:B--2---:R0:W-:Y:S02]  /*24400*/  STL.64 [R1+0x1980], R26 ;  /* 0x0019801a01007387 */ /* 0x0041e40000100a00 */
[----:B0-----:R-:W-:-:S02]  /*24410*/  IMAD.MOV.U32 R26, RZ, RZ, R9 ;  /* 0x000000ffff1a7224 */ /* 0x001fc400078e0009 */
[----:B------:R-:W-:-:S05]  /*24420*/  IMAD.MOV.U32 R27, RZ, RZ, R8 ;  /* 0x000000ffff1b7224 */ /* 0x000fca00078e0008 */
[----:B------:R0:W-:Y:S01]  /*24430*/  STL.64 [R1+0x1998], R26 ;  /* 0x0019981a01007387 */ /* 0x0001e20000100a00 */
[----:B------:R-:W2:Y:S02]  /*24440*/  LDL.LU R24, [R1+0x300] ;  /* 0x0003000001187983 */ /* 0x000ea40000300800 */
[----:B------:R-:W2:Y:S01]  /*24450*/  LDL.LU R25, [R1+0x304] ;  /* 0x0003040001197983 */ /* 0x000ea20000300800 */
[----:B0-----:R-:W2:Y:S01]  /*24460*/  LDL.LU R26, [R1+0x308] ;  /* 0x00030800011a7983 */ /* 0x001ea20000300800 */
[----:B------:R-:W2:Y:S02]  /*24470*/  LDL.LU R27, [R1+0x30c] ;  /* 0x00030c00011b7983 */ /* 0x000ea40000300800 */
[----:B--2---:R-:W-:Y:S11]  /*24480*/  HMMA.16816.F32.BF16 R24, R12, R22, R24 ;  /* 0x000000160c18723c */ /* 0x004ff60000041818 */
[----:B------:R-:W-:Y:S11]  /*24490*/  @!UPT UIADD3 URZ, URZ, URZ, URZ ;  /* 0x0000003f3f3ff290 */ /* 0x000ff6000fffe03f */
[----:B------:R-:W-:Y:S01]  /*244a0*/  @!UPT UIADD3 URZ, URZ, URZ, URZ ;  /* 0x0000003f3f3ff290 */ /* 0x000fe2000fffe03f */
[----:B------:R0:W-:Y:S01]  /*244b0*/  STL.64 [R1+0x2d0], R24 ;  /* 0x0002d01801007387 */ /* 0x0001e20000100a00 */
[----:B------:R1:W-:Y:S03]  /*244c0*/  STL.64 [R1+0x2d8], R26 ;  /* 0x0002d81a01007387 */ /* 0x0003e60000100a00 */
[----:B0-----:R-:W2:Y:S01]  /*244d0*/  LDL.LU R24, [R1+0x290] ;  /* 0x0002900001187983 */ /* 0x001ea20000300800 */
[----:B------:R-:W2:Y:S02]  /*244e0*/  LDL.LU R25, [R1+0x294] ;  /* 0x0002940001197983 */ /* 0x000ea40000300800 */
[----:B-1----:R-:W2:Y:S02]  /*244f0*/  LDL.LU R26, [R1+0x298] ;  /* 0x00029800011a7983 */ /* 0x002ea40000300800 */
[----:B------:R-:W2:Y:S01]  /*24500*/  LDL.LU R27, [R1+0x29c] ;  /* 0x00029c00011b7983 */ /* 0x000ea20000300800 */
[----:B------:R0:W-:Y:S04]  /*24510*/  STL.64 [R1+0x1940], R22 ;  /* 0x0019401601007387 */ /* 0x0001e80000100a00 */
[----:B0-----:R-:W2:Y:S04]  /*24520*/  LDL.LU.64 R22, [R1+0xc8] ;  /* 0x0000c80001167983 */ /* 0x001ea80000300a00 */
[----:B--2---:R4:W-:Y:S01]  /*24530*/  STL.64 [R1+0x1958], R22 ;  /* 0x0019581601007387 */ /* 0x0049e20000100a00 */
[----:B------:R-:W2:Y:S02]  /*24540*/  LDL.LU R20, [R1+0x1c0] ;  /* 0x0001c00001147983 */ /* 0x000ea40000300800 */
[----:B------:R-:W2:Y:S02]  /*24550*/  LDL.LU R21, [R1+0x1c4] ;  /* 0x0001c40001157983 */ /* 0x000ea40000300800 */
[----:B----4-:R-:W-:-:S02]  /*24560*/  IMAD.MOV.U32 R22, RZ, RZ, R2 ;  /* 0x000000ffff167224 */ /* 0x010fc400078e0002 */
[----:B---3--:R-:W-:Y:S01]  /*24570*/  IMAD.MOV.U32 R23, RZ, RZ, R3 ;  /* 0x000000ffff177224 */ /* 0x008fe200078e0003 */
[----:B------:R-:W3:Y:S01]  /*24580*/  LDL.LU R2, [R1+0x19c4] ;  /* 0x0019c40001027983 */ /* 0x000ee20000300800 */
[----:B------:R-:W4:Y:S03]  /*24590*/  LDL.LU R3, [R1+0x19c0] ;  /* 0x0019c00001037983 */ /* 0x000f260000300800 */
[----:B------:R-:W-:Y:S04]  /*245a0*/  STL.64 [R1+0x1978], R22 ;  /* 0x0019781601007387 */ /* 0x000fe80000100a00 */
[----:B--2---:R0:W-:Y:S04]  /*245b0*/  STL.64 [R1+0x1970], R20 ;  /* 0x0019701401007387 */ /* 0x0041e80000100a00 */
[----:B0-----:R-:W2:Y:S01]  /*245c0*/  LDL.LU R20, [R1+0x1e0] ;  /* 0x0001e00001147983 */ /* 0x001ea20000300800 */
[----:B------:R-:W2:Y:S02]  /*245d0*/  LDL.LU R21, [R1+0x1e4] ;  /* 0x0001e40001157983 */ /* 0x000ea40000300800 */
[----:B------:R-:W2:Y:S02]  /*245e0*/  LDL.LU R22, [R1+0x1e8] ;  /* 0x0001e80001167983 */ /* 0x000ea40000300800 */
[----:B------:R-:W2:Y:S01]  /*245f0*/  LDL.LU R23, [R1+0x1ec] ;  /* 0x0001ec0001177983 */ /* 0x000ea20000300800 */
[C---:B------:R-:W-:Y:S01]  /*24600*/  HMMA.16816.F32.BF16 R4, R12.reuse, R10, R4 ;  /* 0x0000000a0c04723c */ /* 0x040fe20000041804 */
[----:B--2---:R-:W-:Y:S01]  /*24610*/  STL.64 [R1+0x1990], R22 ;  /* 0x0019901601007387 */ /* 0x004fe20000100a00 */
[----:B------:R0:W-:Y:S03]  /*24620*/  STL.64 [R1+0x1988], R20 ;  /* 0x0019881401007387 */ /* 0x0001e60000100a00 */
[----:B0-----:R-:W2:Y:S01]  /*24630*/  LDL.LU R20, [R1+0x200] ;  /* 0x0002000001147983 */ /* 0x001ea20000300800 */
[----:B------:R-:W2:Y:S11]  /*24640*/  LDL.LU R21, [R1+0x204] ;  /* 0x0002040001157983 */ /* 0x000eb60000300800 */
[----:B------:R-:W-:Y:S06]  /*24650*/  @!UPT UIADD3 URZ, URZ, URZ, URZ ;  /* 0x0000003f3f3ff290 */ /* 0x000fec000fffe03f */
[----:B------:R-:W-:Y:S02]  /*24660*/  STL.64 [R1+0x2f0], R4 ;  /* 0x0002f00401007387 */ /* 0x000fe40000100a00 */
[----:B----4-:R-:W-:Y:S02]  /*24670*/  IMAD.MOV.U32 R22, RZ, RZ, R3 ;  /* 0x000000ffff167224 */ /* 0x010fe400078e0003 */
[----:B---3--:R-:W-:Y:S01]  /*24680*/  IMAD.MOV.U32 R23, RZ, RZ, R2 ;  /* 0x000000ffff177224 */ /* 0x008fe200078e0002 */
[----:B------:R0:W-:Y:S01]  /*24690*/  STL.64 [R1+0x2f8], R6 ;  /* 0x0002f80601007387 */ /* 0x0001e20000100a00 */
[----:B------:R-:W-:Y:S02]  /*246a0*/  IMAD.MOV.U32 R3, RZ, RZ, R10 ;  /* 0x000000ffff037224 */ /* 0x000fe400078e000a */
[----:B------:R-:W-:Y:S01]  /*246b0*/  IMAD.MOV.U32 R2, RZ, RZ, R11 ;  /* 0x000000ffff027224 */ /* 0x000fe200078e000b */
[----:B0-----:R-:W3:Y:S01]  /*246c0*/  LDL.LU.64 R6, [R1+0x19b8] ;  /* 0x0019b80001067983 */ /* 0x001ee20000300a00 */
[----:B------:R-:W4:Y:S02]  /*246d0*/  LDL.LU.64 R10, [R1+0x19b0] ;  /* 0x0019b000010a7983 */ /* 0x000f240000300a00 */
[----:B----4-:R-:W-:Y:S01]  /*246e0*/  HMMA.16816.F32.BF16 R12, R12, R10, R16 ;  /* 0x0000000a0c0c723c */ /* 0x010fe20000041810 */
[----:B------:R-:W3:Y:S01]  /*246f0*/  LDL.LU.64 R18, [R1+0x19a8] ;  /* 0x0019a80001127983 */ /* 0x000ee20000300a00 */
[----:B------:R-:W3:Y:S02]  /*24700*/  LDL.LU.64 R16, [R1+0x19a0] ;  /* 0x0019a00001107983 */ /* 0x000ee40000300a00 */
[----:B------:R0:W-:Y:S02]  /*24710*/  STL.64 [R1+0x1938], R10 ;  /* 0x0019380a01007387 */ /* 0x0001e40000100a00 */
[----:B------:R-:W4:Y:S11]  /*24720*/  LDL.LU R8, [R1+0x1a0] ;  /* 0x0001a00001087983 */ /* 0x000f360000300800 */
[----:B------:R-:W-:Y:S06]  /*24730*/  @!UPT UIADD3 URZ, URZ, URZ, URZ ;  /* 0x0000003f3f3ff290 */ /* 0x000fec000fffe03f */
[----:B------:R-:W-:Y:S01]  /*24740*/  STL.64 [R1+0x2e0], R12 ;  /* 0x0002e00c01007387 */ /* 0x000fe20000100a00 */
[----:B------:R-:W-:Y:S02]  /*24750*/  STL.64 [R1+0x2e8], R14 ;  /* 0x0002e80e01007387 */ /* 0x000fe40000100a00 */
[----:B------:R-:W4:Y:S02]  /*24760*/  LDL.LU R9, [R1+0x1a4] ;  /* 0x0001a40001097983 */ /* 0x000f240000300800 */
[----:B0-----:R-:W2:Y:S01]  /*24770*/  LDL.LU R10, [R1+0x1a8] ;  /* 0x0001a800010a7983 */ /* 0x001ea20000300800 */
[----:B------:R-:W2:Y:S01]  /*24780*/  LDL.LU R11, [R1+0x1ac] ;  /* 0x0001ac00010b7983 */ /* 0x000ea20000300800 */
[C---:B---3--:R-:W-:Y:S03]  /*24790*/  HMMA.16816.F32.BF16 R24, R16.reuse, R6, R24 ;  /* 0x000000061018723c */ /* 0x048fe60000041818 */
[----:B--2---:R-:W-:Y:S01]  /*247a0*/  STL.64 [R1+0x1950], R10 ;  /* 0x0019500a01007387 */ /* 0x004fe20000100a00 */
[----:B----4-:R0:W-:Y:S03]  /*247b0*/  STL.64 [R1+0x1948], R8 ;  /* 0x0019480801007387 */ /* 0x0101e60000100a00 */
[----:B0-----:R-:W2:Y:S01]  /*247c0*/  LDL.LU R8, [R1+0x1b0] ;  /* 0x0001b00001087983 */ /* 0x001ea20000300800 */
[----:B------:R-:W2:Y:S02]  /*247d0*/  LDL.LU R9, [R1+0x1b4] ;  /* 0x0001b40001097983 */ /* 0x000ea40000300800 */
[----:B------:R-:W2:Y:S02]  /*247e0*/  LDL.LU R10, [R1+0x1b8] ;  /* 0x0001b800010a7983 */ /* 0x000ea40000300800 */
[----:B------:R-:W2:Y:S11]  /*247f0*/  LDL.LU R11, [R1+0x1bc] ;  /* 0x0001bc00010b7983 */ /* 0x000eb60000300800 */
[----:B------:R-:W-:Y:S01]  /*24800*/  STL.64 [R1+0x350], R24 ;  /* 0x0003501801007387 */ /* 0x000fe20000100a00 */
        /* <DEDUP_REMOVED lines=8> */
[----:B0-----:R-:W3:Y:S01]  /*24890*/  LDL.LU.64 R26, [R1+0x1980] ;  /* 0x00198000011a7983 */ /* 0x001ee20000300a00 */
[----:B------:R-:W-:Y:S02]  /*248a0*/  IMAD.MOV.U32 R14, RZ, RZ, R3 ;  /* 0x000000ffff0e7224 */ /* 0x000fe400078e0003 */
[----:B------:R-:W-:Y:S01]  /*248b0*/  IMAD.MOV.U32 R15, RZ, RZ, R2 ;  /* 0x000000ffff0f7224 */ /* 0x000fe200078e0002 */
        /* <DEDUP_REMOVED lines=8> */
[----:B------:R-:W3:Y:S02]  /*24940*/  LDL.LU.64 R26, [R1+0x1968] ;  /* 0x00196800011a7983 */ /* 0x000ee40000300a00 */
[----:B------:R-:W4:Y:S01]  /*24950*/  LDL.LU.64 R24, [R1+0x1960] ;  /* 0x0019600001187983 */ /* 0x000f220000300a00 */
[C---:B---3--:R-:W-:Y:S11]  /*24960*/  HMMA.16816.F32.BF16 R20, R16.reuse, R26, R20 ;  /* 0x0000001a1014723c */ /* 0x048ff60000041814 */
[----:B------:R-:W-:Y:S11]  /*24970*/  @!UPT UIADD3 URZ, URZ, URZ, URZ ;  /* 0x0000003f3f3ff290 */ /* 0x000ff6000fffe03f */
[----:B------:R-:W-:Y:S01]  /*24980*/  @!UPT UIADD3 URZ, URZ, URZ, URZ ;  /* 0x0000003f3f3ff290 */ /* 0x000fe2000fffe03f */
[----:B------:R-:W-:Y:S01]  /*24990*/  STL.64 [R1+0x320], R20 ;  /* 0x0003201401007387 */ /* 0x000fe20000100a00 */
[----:B------:R0:W-:Y:S03]  /*249a0*/  STL.64 [R1+0x328], R22 ;  /* 0x0003281601007387 */ /* 0x0001e60000100a00 */
[----:B0-----:R-:W2:Y:S01]  /*249b0*/  LDL.LU.64 R22, [R1+0x1958] ;  /* 0x0019580001167983 */ /* 0x001ea20000300a00 */
[----:B------:R0:W-:Y:S02]  /*249c0*/  STL.64 [R1+0x18f8], R26 ;  /* 0x0018f81a01007387 */ /* 0x0001e40000100a00 */
[----:B----4-:R1:W-:Y:S01]  /*249d0*/  STL.64 [R1+0x18f0], R24 ;  /* 0x0018f01801007387 */ /* 0x0103e20000100a00 */
[----:B0-----:R-:W3:Y:S01]  /*249e0*/  LDL.LU.64 R26, [R1+0x18] ;  /* 0x00001800011a7983 */ /* 0x001ee20000300a00 */
[----:B--2---:R-:W-:Y:S01]  /*249f0*/  HMMA.16816.F32.BF16 R8, R16, R22, R8 ;  /* 0x000000161008723c */ /* 0x004fe20000041808 */
[----:B------:R-:W-:-:S02]  /*24a00*/  IMAD.MOV.U32 R5, RZ, RZ, R22 ;  /* 0x000000ffff057224 */ /* 0x000fc400078e0016 */
[----:B------:R-:W-:Y:S01]  /*24a10*/  IMAD.MOV.U32 R4, RZ, RZ, R23 ;  /* 0x000000ffff047224 */ /* 0x000fe200078e0017 */
[----:B---3--:R0:W-:Y:S01]  /*24a20*/  STL.64 [R1+0x1900], R26 ;  /* 0x0019001a01007387 */ /* 0x0081e20000100a00 */
[----:B-1----:R-:W2:Y:S02]  /*24a30*/  LDL.LU R24, [R1+0x120] ;  /* 0x0001200001187983 */ /* 0x002ea40000300800 */
[----:B------:R-:W2:Y:S01]  /*24a40*/  LDL.LU R25, [R1+0x124] ;  /* 0x0001240001197983 */ /* 0x000ea20000300800 */
[----:B0-----:R-:W2:Y:S01]  /*24a50*/  LDL.LU R26, [R1+0x128] ;  /* 0x00012800011a7983 */ /* 0x001ea20000300800 */
[----:B------:R-:W2:Y:S11]  /*24a60*/  LDL.LU R27, [R1+0x12c] ;  /* 0x00012c00011b7983 */ /* 0x000eb60000300800 */
[----:B------:R-:W-:Y:S03]  /*24a70*/  @!UPT UIADD3 URZ, URZ, URZ, URZ ;  /* 0x0000003f3f3ff290 */ /* 0x000fe6000fffe03f */
[----:B------:R-:W-:Y:S02]  /*24a80*/  STL.64 [R1+0x310], R8 ;  /* 0x0003100801007387 */ /* 0x000fe40000100a00 */
[----:B------:R0:W-:Y:S02]  /*24a90*/  STL.64 [R1+0x318], R10 ;  /* 0x0003180a01007387 */ /* 0x0001e40000100a00 */
[----:B0-----:R-:W3:Y:S01]  /*24aa0*/  LDL.LU.64 R10, [R1+0x1950] ;  /* 0x00195000010a7983 */ /* 0x001ee20000300a00 */
[----:B------:R-:W3:Y:S02]  /*24ab0*/  LDL.LU.64 R8, [R1+0x1948] ;  /* 0x0019480001087983 */ /* 0x000ee40000300a00 */
[----:B------:R-:W3:Y:S02]  /*24ac0*/  LDL.LU.64 R22, [R1+0x1940] ;  /* 0x0019400001167983 */ /* 0x000ee40000300a00 */
[C---:B---3--:R-:W-:Y:S01]  /*24ad0*/  HMMA.16816.F32.BF16 R20, R16.reuse, R22, R8 ;  /* 0x000000161014723c */ /* 0x048fe20000041808 */
[----:B------:R-:W3:Y:S11]  /*24ae0*/  LDL.LU.64 R10, [R1+0x1938] ;  /* 0x00193800010a7983 */ /* 0x000ef60000300a00 */
[----:B------:R-:W-:Y:S11]  /*24af0*/  @!UPT UIADD3 URZ, URZ, URZ, URZ ;  /* 0x0000003f3f3ff290 */ /* 0x000ff6000fffe03f */
[----:B------:R-:W-:Y:S01]  /*24b00*/  STL.64 [R1+0x1a0], R20 ;  /* 0x0001a01401007387 */ /* 0x000fe20000100a00 */
[----:B------:R0:W-:Y:S03]  /*24b10*/  STL.64 [R1+0x1a8], R22 ;  /* 0x0001a81601007387 */ /* 0x0001e60000100a00 */
[----:B0-----:R-:W4:Y:S01]  /*24b20*/  LDL.LU.64 R22, [R1+0x1930] ;  /* 0x0019300001167983 */ /* 0x001f220000300a00 */
[----:B------:R-:W4:Y:S02]  /*24b30*/  LDL.LU.64 R20, [R1+0x1928] ;  /* 0x0019280001147983 */ /* 0x000f240000300a00 */
[C---:B----4-:R-:W-:Y:S11]  /*24b40*/  HMMA.16816.F32.BF16 R20, R16.reuse, R14, R20 ;  /* 0x0000000e1014723c */ /* 0x050ff60000041814 */
[----:B------:R-:W-:Y:S11]  /*24b50*/  @!UPT UIADD3 URZ, URZ, URZ, URZ ;  /* 0x0000003f3f3ff290 */ /* 0x000ff6000fffe03f */
[----:B------:R-:W-:Y:S01]  /*24b60*/  @!UPT UIADD3 URZ, URZ, URZ, URZ ;  /* 0x0000003f3f3ff290 */ /* 0x000fe2000fffe03f */
[----:B------:R-:W-:Y:S01]  /*24b70*/  STL.64 [R1+0x300], R20 ;  /* 0x0003001401007387 */ /* 0x000fe20000100a00 */
[----:B------:R0:W-:Y:S03]  /*24b80*/  STL.64 [R1+0x308], R22 ;  /* 0x0003081601007387 */ /* 0x0001e60000100a00 */
[----:B0-----:R-:W3:Y:S01]  /*24b90*/  LDL.LU.64 R22, [R1+0x1920] ;  /* 0x0019200001167983 */ /* 0x001ee20000300a00 */
[----:B------:R-:W3:Y:S02]  /*24ba0*/  LDL.LU.64 R20, [R1+0x1918] ;  /* 0x0019180001147983 */ /* 0x000ee40000300a00 */
[----:B------:R0:W-:Y:S02]  /*24bb0*/  STL.64 [R1+0x18d0], R14 ;  /* 0x0018d00e01007387 */ /* 0x0001e40000100a00 */
[----:B------:R-:W4:Y:S01]  /*24bc0*/  LDL.LU R12, [R1+0xf0] ;  /* 0x0000f000010c7983 */ /* 0x000f220000300800 */
[----:B------:R-:W4:Y:S04]  /*24bd0*/  LDL.LU R13, [R1+0xf4] ;  /* 0x0000f400010d7983 */ /* 0x000f280000300800 */
[----:B0-----:R-:W4:Y:S01]  /*24be0*/  LDL.LU R14, [R1+0xf8] ;  /* 0x0000f800010e7983 */ /* 0x001f220000300800 */
[----:B------:R-:W4:Y:S01]  /*24bf0*/  LDL.LU R15, [R1+0xfc] ;  /* 0x0000fc00010f7983 */ /* 0x000f220000300800 */
[----:B---3--:R-:W-:Y:S02]  /*24c00*/  HMMA.16816.F32.BF16 R16, R16, R10, R20 ;  /* 0x0000000a1010723c */ /* 0x008fe40000041814 */
[----:B------:R-:W2:Y:S01]  /*24c10*/  LDL.LU.64 R22, [R1+0x1910] ;  /* 0x0019100001167983 */ /* 0x000ea20000300a00 */
[----:B------:R-:W2:Y:S02]  /*24c20*/  LDL.LU.64 R20, [R1+0x1908] ;  /* 0x0019080001147983 */ /* 0x000ea40000300a00 */
[----:B------:R0:W-:Y:S02]  /*24c30*/  STL.64 [R1+0x18c8], R10 ;  /* 0x0018c80a01007387 */ /* 0x0001e40000100a00 */
[----:B------:R-:W3:Y:S11]  /*24c40*/  LDL.LU R8, [R1+0x110] ;  /* 0x0001100001087983 */ /* 0x000ef60000300800 */
[----:B------:R-:W-:Y:S05]  /*24c50*/  @!UPT UIADD3 URZ, URZ, URZ, URZ ;  /* 0x0000003f3f3ff290 */ /* 0x000fea000fffe03f */
[----:B------:R-:W-:Y:S01]  /*24c60*/  STL.64 [R1+0x2c0], R16 ;  /* 0x0002c01001007387 */ /* 0x000fe20000100a00 */
[----:B------:R1:W-:Y:S02]  /*24c70*/  STL.64 [R1+0x2c8], R18 ;  /* 0x0002c81201007387 */ /* 0x0003e40000100a00 */
[----:B------:R-:W3:Y:S02]  /*24c80*/  LDL.LU R9, [R1+0x114] ;  /* 0x0001140001097983 */ /* 0x000ee40000300800 */
[----:B0-----:R-:W3:Y:S01]  /*24c90*/  LDL.LU R10, [R1+0x118] ;  /* 0x00011800010a7983 */ /* 0x001ee20000300800 */
[----:B------:R-:W3:Y:S01]  /*24ca0*/  LDL.LU R11, [R1+0x11c] ;  /* 0x00011c00010b7983 */ /* 0x000ee20000300800 */
[----:B-1----:R-:W-:Y:S02]  /*24cb0*/  IMAD.MOV.U32 R19, RZ, RZ, R4 ;  /* 0x000000ffff137224 */ /* 0x002fe400078e0004 */
[----:B------:R-:W-:Y:S02]  /*24cc0*/  IMAD.MOV.U32 R18, RZ, RZ, R5 ;  /* 0x000000ffff127224 */ /* 0x000fe400078e0005 */
[----:B------:R-:W-:-:S02]  /*24cd0*/  IMAD.MOV.U32 R17, RZ, RZ, R6 ;  /* 0x000000ffff117224 */ /* 0x000fc400078e0006 */
[----:B------:R-:W-:Y:S01]  /*24ce0*/  IMAD.MOV.U32 R16, RZ, RZ, R7 ;  /* 0x000000ffff107224 */ /* 0x000fe200078e0007 */
[C---:B--2---:R-:W-:Y:S11]  /*24cf0*/  HMMA.16816.F32.BF16 R24, R20.reuse, R6, R24 ;  /* 0x000000061418723c */ /* 0x044ff60000041818 */
[----:B------:R-:W-:Y:S11]  /*24d00*/  @!UPT UIADD3 URZ, URZ, URZ, URZ ;  /* 0x0000003f3f3ff290 */ /* 0x000ff6000fffe03f */
[----:B------:R-:W-:Y:S01]  /*24d10*/  @!UPT UIADD3 URZ, URZ, URZ, URZ ;  /* 0x0000003f3f3ff290 */ /* 0x000fe2000fffe03f */
[----:B------:R-:W-:Y:S01]  /*24d20*/  STL.64 [R1+0x2b0], R24 ;  /* 0x0002b01801007387 */ /* 0x000fe20000100a00 */
[----:B------:R0:W-:Y:S03]  /*24d30*/  STL.64 [R1+0x2b8], R26 ;  /* 0x0002b81a01007387 */ /* 0x0001e60000100a00 */
[----:B0-----:R-:W3:Y:S01]  /*24d40*/  LDL.LU.64 R26, [R1+0x1900] ;  /* 0x00190000011a7983 */ /* 0x001ee20000300a00 */
[----:B------:R-:W2:Y:S02]  /*24d50*/  LDL.LU R4, [R1+0x30] ;  /* 0x0000300001047983 */ /* 0x000ea40000300800 */
[----:B------:R-:W2:Y:S02]  /*24d60*/  LDL.LU R5, [R1+0x34] ;  /* 0x0000340001057983 */ /* 0x000ea40000300800 */
[----:B------:R-:W2:Y:S01]  /*24d70*/  LDL.LU R6, [R1+0x38] ;  /* 0x0000380001067983 */ /* 0x000ea20000300800 */
[----:B------:R-:W2:Y:S01]  /*24d80*/  LDL.LU R7, [R1+0x3c] ;  /* 0x00003c0001077983 */ /* 0x000ea20000300800 */
[----:B---3--:R-:W-:Y:S03]  /*24d90*/  HMMA.16816.F32.BF16 R8, R20, R26, R8 ;  /* 0x0000001a1408723c */ /* 0x008fe60000041808 */
[----:B--2---:R0:W-:Y:S01]  /*24da0*/  STL.64 [R1+0x1868], R6 ;  /* 0x0018680601007387 */ /* 0x0041e20000100a00 */
[----:B------:R1:W-:Y:S02]  /*24db0*/  STL.64 [R1+0x1860], R4 ;  /* 0x0018600401007387 */ /* 0x0003e40000100a00 */
[----:B0-----:R-:W-:-:S02]  /*24dc0*/  IMAD.MOV.U32 R6, RZ, RZ, R3 ;  /* 0x000000ffff067224 */ /* 0x001fc400078e0003 */
[----:B------:R-:W-:Y:S02]  /*24dd0*/  IMAD.MOV.U32 R7, RZ, RZ, R2 ;  /* 0x000000ffff077224 */ /* 0x000fe400078e0002 */
[----:B-1----:R-:W-:Y:S02]  /*24de0*/  IMAD.MOV.U32 R5, RZ, RZ, R26 ;  /* 0x000000ffff057224 */ /* 0x002fe400078e001a */
[----:B------:R-:W-:Y:S02]  /*24df0*/  IMAD.MOV.U32 R4, RZ, RZ, R27 ;  /* 0x000000ffff047224 */ /* 0x000fe400078e001b */
[----:B------:R-:W2:Y:S01]  /*24e00*/  LDL.LU.64 R26, [R1+0x18f8] ;  /* 0x0018f800011a7983 */ /* 0x000ea20000300a00 */
[----:B------:R-:W3:Y:S08]  /*24e10*/  LDL.LU.64 R24, [R1+0x18f0] ;  /* 0x0018f00001187983 */ /* 0x000ef00000300a00 */
[----:B------:R4:W-:Y:S02]  /*24e20*/  STL.64 [R1+0x290], R8 ;  /* 0x0002900801007387 */ /* 0x0009e40000100a00 */
[----:B------:R-:W-:-:S02]  /*24e30*/  IMAD.MOV.U32 R3, RZ, RZ, R10 ;  /* 0x000000ffff037224 */ /* 0x000fc400078e000a */
[----:B------:R-:W-:Y:S02]  /*24e40*/  IMAD.MOV.U32 R2, RZ, RZ, R11 ;  /* 0x000000ffff027224 */ /* 0x000fe400078e000b */
[----:B----4-:R-:W-:Y:S03]  /*24e50*/  HMMA.16816.F32.BF16 R8, R20, R6, R12 ;  /* 0x000000061408723c */ /* 0x010fe6000004180c */
[----:B------:R-:W-:Y:S01]  /*24e60*/  STL [R1+0x1774], R2 ;  /* 0x0017740201007387 */ /* 0x000fe20000100800 */
[----:B------:R-:W-:Y:S02]  /*24e70*/  STL [R1+0x1770], R3 ;  /* 0x0017700301007387 */ /* 0x000fe40000100800 */
[----:B------:R-:W-:Y:S11]  /*24e80*/  STL.64 [R1+0x1880], R6 ;  /* 0x0018800601007387 */ /* 0x000ff60000100a00 */
[----:B------:R-:W-:Y:S06]  /*24e90*/  @!UPT UIADD3 URZ, URZ, URZ, URZ ;  /* 0x0000003f3f3ff290 */ /* 0x000fec000fffe03f */
[----:B------:R-:W-:Y:S01]  /*24ea0*/  STL.64 [R1+0x280], R8 ;  /* 0x0002800801007387 */ /* 0x000fe20000100a00 */
[----:B------:R-:W-:Y:S02]  /*24eb0*/  STL.64 [R1+0x288], R10 ;  /* 0x0002880a01007387 */ /* 0x000fe40000100a00 */
[----:B------:R-:W4:Y:S02]  /*24ec0*/  LDL.LU.64 R14, [R1+0xb8] ;  /* 0x0000b800010e7983 */ /* 0x000f240000300a00 */
[----:B----4-:R0:W-:Y:S01]  /*24ed0*/  STL.64 [R1+0x18e8], R14 ;  /* 0x0018e80e01007387 */ /* 0x0101e20000100a00 */
[----:B------:R-:W4:Y:S02]  /*24ee0*/  LDL.LU R12, [R1+0xa0] ;  /* 0x0000a000010c7983 */ /* 0x000f240000300800 */
[----:B------:R-:W4:Y:S01]  /*24ef0*/  LDL.LU R13, [R1+0xa4] ;  /* 0x0000a400010d7983 */ /* 0x000f220000300800 */
[----:B0-----:R-:W4:Y:S01]  /*24f00*/  LDL.LU R14, [R1+0xa8] ;  /* 0x0000a800010e7983 */ /* 0x001f220000300800 */
[----:B------:R-:W4:Y:S02]  /*24f10*/  LDL.LU R15, [R1+0xac] ;  /* 0x0000ac00010f7983 */ /* 0x000f240000300800 */
[----:B------:R-:W2:Y:S02]  /*24f20*/  LDL.LU R8, [R1+0x80] ;  /* 0x0000800001087983 */ /* 0x000ea40000300800 */
[----:B------:R-:W2:Y:S01]  /*24f30*/  LDL.LU R9, [R1+0x84] ;  /* 0x0000840001097983 */ /* 0x000ea20000300800 */
[----:B------:R-:W2:Y:S01]  /*24f40*/  LDL.LU R10, [R1+0x88] ;  /* 0x00008800010a7983 */ /* 0x000ea20000300800 */
[----:B------:R-:W2:Y:S02]  /*24f50*/  LDL.LU R11, [R1+0x8c] ;  /* 0x00008c00010b7983 */ /* 0x000ea40000300800 */
[----:B------:R-:W-:-:S02]  /*24f60*/  IMAD.MOV.U32 R6, RZ, RZ, R5 ;  /* 0x000000ffff067224 */ /* 0x000fc400078e0005 */
[----:B------:R-:W-:Y:S01]  /*24f70*/  IMAD.MOV.U32 R7, RZ, RZ, R4 ;  /* 0x000000ffff077224 */ /* 0x000fe200078e0004 */
[----:B--2---:R-:W-:Y:S01]  /*24f80*/  STL.64 [R1+0x18e0], R10 ;  /* 0x0018e00a01007387 */ /* 0x004fe20000100a00 */
[----:B------:R0:W-:Y:S03]  /*24f90*/  STL.64 [R1+0x18d8], R8 ;  /* 0x0018d80801007387 */ /* 0x0001e60000100a00 */
[----:B0-----:R-:W2:Y:S01]  /*24fa0*/  LDL.LU R8, [R1+0x90] ;  /* 0x0000900001087983 */ /* 0x001ea20000300800 */
[----:B------:R-:W2:Y:S02]  /*24fb0*/  LDL.LU R9, [R1+0x94] ;  /* 0x0000940001097983 */ /* 0x000ea40000300800 */
[----:B------:R-:W2:Y:S02]  /*24fc0*/  LDL.LU R10, [R1+0x98] ;  /* 0x00009800010a7983 */ /* 0x000ea40000300800 */
[----:B------:R-:W2:Y:S01]  /*24fd0*/  LDL.LU R11, [R1+0x9c] ;  /* 0x00009c00010b7983 */ /* 0x000ea20000300800 */
[----:B------:R0:W-:Y:S01]  /*24fe0*/  STL.64 [R1+0x1898], R6 ;  /* 0x0018980601007387 */ /* 0x0001e20000100a00 */
[----:B------:R-:W2:Y:S02]  /*24ff0*/  LDL.LU R4, [R1+0xd0] ;  /* 0x0000d00001047983 */ /* 0x000ea40000300800 */
[----:B------:R-:W2:Y:S01]  /*25000*/  LDL.LU R5, [R1+0xd4] ;  /* 0x0000d40001057983 */ /* 0x000ea20000300800 */
[----:B0-----:R-:W2:Y:S01]  /*25010*/  LDL.LU R6, [R1+0xd8] ;  /* 0x0000d80001067983 */ /* 0x001ea20000300800 */
[----:B------:R-:W2:Y:S02]  /*25020*/  LDL.LU R7, [R1+0xdc] ;  /* 0x0000dc0001077983 */ /* 0x000ea40000300800 */
[C---:B--2---:R-:W-:Y:S11]  /*25030*/  HMMA.16816.F32.BF16 R4, R20.reuse, R26, R4 ;  /* 0x0000001a1404723c */ /* 0x044ff60000041804 */
[----:B------:R-:W-:Y:S11]  /*25040*/  @!UPT UIADD3 URZ, URZ, URZ, URZ ;  /* 0x0000003f3f3ff290 */ /* 0x000ff6000fffe03f */
[----:B------:R-:W-:Y:S01]  /*25050*/  @!UPT UIADD3 URZ, URZ, URZ, URZ ;  /* 0x0000003f3f3ff290 */ /* 0x000fe2000fffe03f */
[----:B------:R-:W-:Y:S01]  /*25060*/  STL.64 [R1+0x270], R4 ;  /* 0x0002700401007387 */ /* 0x000fe20000100a00 */
[----:B------:R-:W-:Y:S02]  /*25070*/  STL.64 [R1+0x278], R6 ;  /* 0x0002780601007387 */ /* 0x000fe40000100a00 */
[----:B------:R-:W-:Y:S02]  /*25080*/  STL.64 [R1+0x1878], R26 ;  /* 0x0018781a01007387 */ /* 0x000fe40000100a00 */
[----:B---3--:R0:W-:Y:S02]  /*25090*/  STL.64 [R1+0x1870], R24 ;  /* 0x0018701801007387 */ /* 0x0081e40000100a00 */
        /* <DEDUP_REMOVED lines=9> */
[----:B------:R-:W3:Y:S02]  /*25130*/  LDL.LU R26, [R1+0x58] ;  /* 0x00005800011a7983 */ /* 0x000ee40000300800 */
[----:B------:R-:W3:Y:S02]  /*25140*/  LDL.LU R27, [R1+0x5c] ;  /* 0x00005c00011b7983 */ /* 0x000ee40000300800 */
[----:B---3--:R-:W-:Y:S01]  /*25150*/  STL.64 [R1+0x18a8], R26 ;  /* 0x0018a81a01007387 */ /* 0x008fe20000100a00 */
[----:B--2---:R0:W-:Y:S03]  /*25160*/  STL.64 [R1+0x18a0], R24 ;  /* 0x0018a01801007387 */ /* 0x0041e60000100a00 */
[----:B0-----:R-:W2:Y:S01]  /*25170*/  LDL.LU R24, [R1+0x60] ;  /* 0x0000600001187983 */ /* 0x001ea20000300800 */
[----:B------:R-:W2:Y:S02]  /*25180*/  LDL.LU R25, [R1+0x64] ;  /* 0x0000640001197983 */ /* 0x000ea40000300800 */
[----:B------:R-:W2:Y:S02]  /*25190*/  LDL.LU R26, [R1+0x68] ;  /* 0x00006800011a7983 */ /* 0x000ea40000300800 */
[----:B------:R-:W2:Y:S02]  /*251a0*/  LDL.LU R27, [R1+0x6c] ;  /* 0x00006c00011b7983 */ /* 0x000ea40000300800 */
[----:B------:R-:W-:Y:S01]  /*251b0*/  STL.64 [R1+0x260], R12 ;  /* 0x0002600c01007387 */ /* 0x000fe20000100a00 */
[----:B------:R0:W-:Y:S03]  /*251c0*/  STL.64 [R1+0x268], R14 ;  /* 0x0002680e01007387 */ /* 0x0001e60000100a00 */
[----:B0-----:R-:W3:Y:S01]  /*251d0*/  LDL.LU.64 R14, [R1+0x18e8] ;  /* 0x0018e800010e7983 */ /* 0x001ee20000300a00 */
[----:B------:R-:W-:-:S02]  /*251e0*/  IMAD.MOV.U32 R7, RZ, RZ, R16 ;  /* 0x000000ffff077224 */ /* 0x000fc400078e0010 */
[----:B------:R0:W-:Y:S02]  /*251f0*/  STL.64 [R1+0x1858], R18 ;  /* 0x0018581201007387 */ /* 0x0001e40000100a00 */
[----:B------:R-:W-:Y:S01]  /*25200*/  IMAD.MOV.U32 R6, RZ, RZ, R17 ;  /* 0x000000ffff067224 */ /* 0x000fe200078e0011 */
[----:B------:R-:W4:Y:S01]  /*25210*/  LDL.LU R16, [R1+0x70] ;  /* 0x0000700001107983 */ /* 0x000f220000300800 */
[----:B------:R-:W4:Y:S03]  /*25220*/  LDL.LU R17, [R1+0x74] ;  /* 0x0000740001117983 */ /* 0x000f260000300800 */
[----:B0-----:R-:W4:Y:S01]  /*25230*/  LDL.LU R18, [R1+0x78] ;  /* 0x0000780001127983 */ /* 0x001f220000300800 */
[----:B------:R-:W4:Y:S01]  /*25240*/  LDL.LU R19, [R1+0x7c] ;  /* 0x00007c0001137983 */ /* 0x000f220000300800 */
[----:B---3--:R-:W-:Y:S01]  /*25250*/  HMMA.16816.F32.BF16 R8, R20, R14, R8 ;  /* 0x0000000e1408723c */ /* 0x008fe20000041808 */
[----:B------:R-:W-:-:S02]  /*25260*/  IMAD.MOV.U32 R3, RZ, RZ, R14 ;  /* 0x000000ffff037224 */ /* 0x000fc400078e000e */
[----:B------:R-:W-:Y:S11]  /*25270*/  IMAD.MOV.U32 R2, RZ, RZ, R15 ;  /* 0x000000ffff027224 */ /* 0x000ff600078e000f */
[----:B------:R-:W-:Y:S09]  /*25280*/  @!UPT UIADD3 URZ, URZ, URZ, URZ ;  /* 0x0000003f3f3ff290 */ /* 0x000ff2000fffe03f */
[----:B------:R-:W-:Y:S01]  /*25290*/  STL.64 [R1+0x250], R8 ;  /* 0x0002500801007387 */ /* 0x000fe20000100a00 */
[----:B------:R0:W-:Y:S03]  /*252a0*/  STL.64 [R1+0x258], R10 ;  /* 0x0002580a01007387 */ /* 0x0001e60000100a00 */
[----:B0-----:R-:W3:Y:S01]  /*252b0*/  LDL.LU.64 R10, [R1+0x18e0] ;  /* 0x0018e000010a7983 */ /* 0x001ee20000300a00 */
[----:B------:R-:W3:Y:S02]  /*252c0*/  LDL.LU.64 R8, [R1+0x18d8] ;  /* 0x0018d80001087983 */ /* 0x000ee40000300a00 */
[----:B------:R-:W3:Y:S02]  /*252d0*/  LDL.LU.64 R14, [R1+0x18d0] ;  /* 0x0018d000010e7983 */ /* 0x000ee40000300a00 */
[C---:B---3--:R-:W-:Y:S11]  /*252e0*/  HMMA.16816.F32.BF16 R8, R20.reuse, R14, R8 ;  /* 0x0000000e1408723c */ /* 0x048ff60000041808 */
[----:B------:R-:W-:Y:S11]  /*252f0*/  @!UPT UIADD3 URZ, URZ, URZ, URZ ;  /* 0x0000003f3f3ff290 */ /* 0x000ff6000fffe03f */
[----:B------:R-:W-:Y:S01]  /*25300*/  @!UPT UIADD3 URZ, URZ, URZ, URZ ;  /* 0x0000003f3f3ff290 */ /* 0x000fe2000fffe03f */
[----:B------:R-:W-:Y:S01]  /*25310*/  STL.64 [R1+0x230], R8 ;  /* 0x0002300801007387 */ /* 0x000fe20000100a00 */
[----:B------:R0:W-:Y:S03]  /*25320*/  STL.64 [R1+0x238], R10 ;  /* 0x0002380a01007387 */ /* 0x0001e60000100a00 */
[----:B0-----:R-:W4:Y:S01]  /*25330*/  LDL.LU.64 R10, [R1+0x18c8] ;  /* 0x0018c800010a7983 */ /* 0x001f220000300a00 */
[----:B------:R0:W-:Y:S02]  /*25340*/  STL.64 [R1+0x1840], R14 ;  /* 0x0018400e01007387 */ /* 0x0001e40000100a00 */
[----:B------:R-:W3:Y:S02]  /*25350*/  LDL.LU R12, [R1+0x140] ;  /* 0x00014000010c7983 */ /* 0x000ee40000300800 */
[----:B------:R-:W3:Y:S01]  /*25360*/  LDL.LU R13, [R1+0x144] ;  /* 0x00014400010d7983 */ /* 0x000ee20000300800 */
[----:B0-----:R-:W2:Y:S01]  /*25370*/  LDL.LU R14, [R1+0x148] ;  /* 0x00014800010e7983 */ /* 0x001ea20000300800 */
[----:B------:R-:W2:Y:S01]  /*25380*/  LDL.LU R15, [R1+0x14c] ;  /* 0x00014c00010f7983 */ /* 0x000ea20000300800 */
[----:B----4-:R-:W-:Y:S07]  /*25390*/  HMMA.16816.F32.BF16 R20, R20, R10, R16 ;  /* 0x0000000a1414723c */ /* 0x010fee0000041810 */
[----:B------:R-:W-:Y:S01]  /*253a0*/  IMAD.MOV.U32 R17, RZ, RZ, R10 ;  /* 0x000000ffff117224 */ /* 0x000fe200078e000a */
[----:B--2---:R-:W-:Y:S01]  /*253b0*/  STL.64 [R1+0x1850], R14 ;  /* 0x0018500e01007387 */ /* 0x004fe20000100a00 */
[----:B---3--:R0:W-:Y:S02]  /*253c0*/  STL.64 [R1+0x1848], R12 ;  /* 0x0018480c01007387 */ /* 0x0081e40000100a00 */
[----:B------:R-:W-:Y:S01]  /*253d0*/  IMAD.MOV.U32 R16, RZ, RZ, R11 ;  /* 0x000000ffff107224 */ /* 0x000fe200078e000b */
[----:B0-----:R-:W2:Y:S01]  /*253e0*/  LDL.LU R12, [R1+0x130] ;  /* 0x00013000010c7983 */ /* 0x001ea20000300800 */
[----:B------:R-:W2:Y:S02]  /*253f0*/  LDL.LU R13, [R1+0x134] ;  /* 0x00013400010d7983 */ /* 0x000ea40000300800 */
[----:B------:R-:W2:Y:S02]  /*25400*/  LDL.LU R14, [R1+0x138] ;  /* 0x00013800010e7983 */ /* 0x000ea40000300800 */
[----:B------:R-:W-:-:S02]  /*25410*/  IMAD.MOV.U32 R15, RZ, RZ, R29 ;  /* 0x000000ffff0f7224 */ /* 0x000fc400078e001d */
[----:B------:R-:W3:Y:S04]  /*25420*/  LDL.LU R29, [R1+0x18c0] ;  /* 0x0018c000011d7983 */ /* 0x000ee80000300800 */
[----:B------:R-:W-:Y:S02]  /*25430*/  STL.64 [R1+0x200], R20 ;  /* 0x0002001401007387 */ /* 0x000fe40000100a00 */
[----:B------:R0:W-:Y:S02]  /*25440*/  STL.64 [R1+0x208], R22 ;  /* 0x0002081601007387 */ /* 0x0001e40000100a00 */
[----:B------:R-:W4:Y:S01]  /*25450*/  LDL.LU.64 R10, [R1+0x18b8] ;  /* 0x0018b800010a7983 */ /* 0x000f220000300a00 */
[----:B------:R-:W4:Y:S04]  /*25460*/  LDL.LU.64 R8, [R1+0x18b0] ;  /* 0x0018b00001087983 */ /* 0x000f280000300a00 */
[----:B0-----:R-:W2:Y:S01]  /*25470*/  LDL R23, [R1+0x384] ;  /* 0x0003840001177983 */ /* 0x001ea20000100800 */
[C---:B----4-:R-:W-:Y:S03]  /*25480*/  HMMA.16816.F32.BF16 R4, R8.reuse, R6, R24 ;  /* 0x000000060804723c */ /* 0x050fe60000041818 */
[----:B------:R-:W4:Y:S01]  /*25490*/  LDL.LU.64 R26, [R1+0x18a8] ;  /* 0x0018a800011a7983 */ /* 0x000f220000300a00 */
[----:B------:R-:W4:Y:S11]  /*254a0*/  LDL.LU.64 R24, [R1+0x18a0] ;  /* 0x0018a00001187983 */ /* 0x000f360000300a00 */
[----:B------:R-:W-:Y:S08]  /*254b0*/  @!UPT UIADD3 URZ, URZ, URZ, URZ ;  /* 0x0000003f3f3ff290 */ /* 0x000ff0000fffe03f */
        /* <DEDUP_REMOVED lines=12> */
[----:B------:R-:W2:Y:S11]  /*25580*/  LDL.LU.64 R24, [R1+0x1870] ;  /* 0x0018700001187983 */ /* 0x000eb60000300a00 */
[----:B------:R-:W-:Y:S09]  /*25590*/  @!UPT UIADD3 URZ, URZ, URZ, URZ ;  /* 0x0000003f3f3ff290 */ /* 0x000ff2000fffe03f */
        /* <DEDUP_REMOVED lines=8> */
[----:B------:R-:W-:Y:S02]  /*25620*/  STL.64 [R1+0x1b8], R6 ;  /* 0x0001b80601007387 */ /* 0x000fe40000100a00 */
[----:B--2---:R-:W0:Y:S02]  /*25630*/  LDSM.16.MT88.4 R4, [R23+0x4000] ;  /* 0x004000001704783b */ /* 0x004e240000004200 */
[----:B0-----:R0:W-:Y:S02]  /*25640*/  STL.64 [R1+0x1820], R6 ;  /* 0x0018200601007387 */ /* 0x0011e40000100a00 */
[----:B0-----:R-:W-:Y:S02]  /*25650*/  IMAD.MOV.U32 R6, RZ, RZ, R17 ;  /* 0x000000ffff067224 */ /* 0x001fe400078e0011 */
[----:B------:R-:W-:Y:S02]  /*25660*/  IMAD.MOV.U32 R7, RZ, RZ, R16 ;  /* 0x000000ffff077224 */ /* 0x000fe400078e0010 */
[----:B---3--:R-:W0:Y:S04]  /*25670*/  LDSM.16.M88.4 R16, [R29+0x8080] ;  /* 0x008080001d10783b */ /* 0x008e280000000200 */
[----:B------:R-:W-:Y:S01]  /*25680*/  STL.64 [R1+0x1818], R4 ;  /* 0x0018180401007387 */ /* 0x000fe20000100a00 */
[----:B------:R1:W-:Y:S02]  /*25690*/  STL [R1+0x1810], R23 ;  /* 0x0018101701007387 */ /* 0x0003e40000100800 */
[----:B------:R-:W2:Y:S02]  /*256a0*/  LDL.LU R20, [R1+0x180] ;  /* 0x0001800001147983 */ /* 0x000ea40000300800 */
[----:B------:R-:W2:Y:S01]  /*256b0*/  LDL.LU R21, [R1+0x184] ;  /* 0x0001840001157983 */ /* 0x000ea20000300800 */
[----:B------:R-:W2:Y:S04]  /*256c0*/  LDL.LU R22, [R1+0x188] ;  /* 0x0001880001167983 */ /* 0x000ea80000300800 */
[----:B-1----:R-:W2:Y:S04]  /*256d0*/  LDL.LU R23, [R1+0x18c] ;  /* 0x00018c0001177983 */ /* 0x002ea80000300800 */
[----:B0-----:R-:W-:Y:S01]  /*256e0*/  STL.64 [R1+0xf0], R16 ;  /* 0x0000f01001007387 */ /* 0x001fe20000100a00 */
[----:B------:R0:W-:Y:S03]  /*256f0*/  STL.64 [R1+0xf8], R18 ;  /* 0x0000f81201007387 */ /* 0x0001e60000100a00 */
[----:B0-----:R-:W3:Y:S02]  /*25700*/  LDL.LU.64 R18, [R1+0x1858] ;  /* 0x0018580001127983 */ /* 0x001ee40000300a00 */
[----:B---3--:R-:W-:Y:S02]  /*25710*/  HMMA.16816.F32.BF16 R12, R8, R18, R12 ;  /* 0x00000012080c723c */ /* 0x008fe4000004180c */
[----:B------:R-:W3:Y:S04]  /*25720*/  LDL R19, [R1+0xc58] ;  /* 0x000c580001137983 */ /* 0x000ee80000100800 */
[----:B---3--:R-:W-:Y:S11]  /*25730*/  STL [R1+0x17c8], R19 ;  /* 0x0017c81301007387 */ /* 0x008ff60000100800 */
[----:B------:R-:W-:Y:S06]  /*25740*/  @!UPT UIADD3 URZ, URZ, URZ, URZ ;  /* 0x0000003f3f3ff290 */ /* 0x000fec000fffe03f */
[----:B------:R-:W-:Y:S02]  /*25750*/  STL.64 [R1+0x170], R12 ;  /* 0x0001700c01007387 */ /* 0x000fe40000100a00 */
[----:B------:R-:W-:Y:S02]  /*25760*/  STL.64 [R1+0x178], R14 ;  /* 0x0001780e01007387 */ /* 0x000fe40000100a00 */
[----:B------:R-:W0:Y:S04]  /*25770*/  LDSM.16.M88.4 R12, [R29+0x9080] ;  /* 0x009080001d0c783b */ /* 0x000e280000000200 */
[----:B0-----:R-:W-:Y:S01]  /*25780*/  STL.64 [R1+0xd0], R12 ;  /* 0x0000d00c01007387 */ /* 0x001fe20000100a00 */
[----:B------:R0:W-:Y:S03]  /*25790*/  STL.64 [R1+0xd8], R14 ;  /* 0x0000d80e01007387 */ /* 0x0001e60000100a00 */
[----:B0-----:R-:W3:Y:S01]  /*257a0*/  LDL.LU.64 R14, [R1+0x1850] ;  /* 0x00185000010e7983 */ /* 0x001ee20000300a00 */
[----:B------:R-:W3:Y:S02]  /*257b0*/  LDL.LU.64 R12, [R1+0x1848] ;  /* 0x00184800010c7983 */ /* 0x000ee40000300a00 */
[----:B------:R-:W-:-:S02]  /*257c0*/  IMAD.MOV.U32 R18, RZ, RZ, R3 ;  /* 0x000000ffff127224 */ /* 0x000fc400078e0003 */
[----:B------:R-:W-:-:S07]  /*257d0*/  IMAD.MOV.U32 R19, RZ, RZ, R2 ;  /* 0x000000ffff137224 */ /* 0x000fce00078e0002 */
[C---:B---3--:R-:W-:Y:S01]  /*257e0*/  HMMA.16816.F32.BF16 R16, R8.reuse, R18, R12 ;  /* 0x000000120810723c */ /* 0x048fe2000004180c */
[----:B------:R-:W2:Y:S11]  /*257f0*/  LDL.LU.64 R14, [R1+0x1840] ;  /* 0x00184000010e7983 */ /* 0x000eb60000300a00 */
[----:B------:R-:W-:Y:S11]  /*25800*/  @!UPT UIADD3 URZ, URZ, URZ, URZ ;  /* 0x0000003f3f3ff290 */ /* 0x000ff6000fffe03f */
[----:B------:R0:W-:Y:S01]  /*25810*/  STL.64 [R1+0x160], R16 ;  /* 0x0001601001007387 */ /* 0x0001e20000100a00 */
[----:B------:R1:W-:Y:S03]  /*25820*/  STL.64 [R1+0x168], R18 ;  /* 0x0001681201007387 */ /* 0x0003e60000100a00 */
[----:B0-----:R-:W3:Y:S01]  /*25830*/  LDL.LU R16, [R1+0x2a0] ;  /* 0x0002a00001107983 */ /* 0x001ee20000300800 */
[----:B------:R-:W3:Y:S02]  /*25840*/  LDL.LU R17, [R1+0x2a4] ;  /* 0x0002a40001117983 */ /* 0x000ee40000300800 */
[----:B-1----:R-:W-:Y:S02]  /*25850*/  IMAD.MOV.U32 R18, RZ, RZ, R25 ;  /* 0x000000ffff127224 */ /* 0x002fe400078e0019 */
[----:B------:R-:W-:Y:S02]  /*25860*/  IMAD.MOV.U32 R19, RZ, RZ, R24 ;  /* 0x000000ffff137224 */ /* 0x000fe400078e0018 */
[----:B------:R-:W0:Y:S04]  /*25870*/  LDSM.16.M88.4 R24, [R29+0xb080] ;  /* 0x00b080001d18783b */ /* 0x000e280000000200 */
[----:B------:R-:W-:Y:S01]  /*25880*/  STL.64 [R1+0x17d8], R18 ;  /* 0x0017d81201007387 */ /* 0x000fe20000100a00 */
[C---:B--2---:R-:W-:Y:S03]  /*25890*/  HMMA.16816.F32.BF16 R12, R8.reuse, R14, R20 ;  /* 0x0000000e080c723c */ /* 0x044fe60000041814 */
[----:B---3--:R-:W-:Y:S02]  /*258a0*/  STL.64 [R1+0x17d0], R16 ;  /* 0x0017d01001007387 */ /* 0x008fe40000100a00 */
[----:B------:R-:W1:Y:S04]  /*258b0*/  LDSM.16.M88.4 R16, [R29+0xa080] ;  /* 0x00a080001d10783b */ /* 0x000e680000000200 */
[----:B0-----:R-:W-:Y:S02]  /*258c0*/  STL.64 [R1+0x1838], R26 ;  /* 0x0018381a01007387 */ /* 0x001fe40000100a00 */
[----:B------:R0:W-:Y:S02]  /*258d0*/  STL.64 [R1+0x1830], R24 ;  /* 0x0018301801007387 */ /* 0x0001e40000100a00 */
[----:B0-----:R-:W2:Y:S01]  /*258e0*/  LDL.LU R24, [R1+0x190] ;  /* 0x0001900001187983 */ /* 0x001ea20000300800 */
[----:B------:R-:W2:Y:S02]  /*258f0*/  LDL.LU R25, [R1+0x194] ;  /* 0x0001940001197983 */ /* 0x000ea40000300800 */
[----:B------:R-:W2:Y:S02]  /*25900*/  LDL.LU R26, [R1+0x198] ;  /* 0x00019800011a7983 */ /* 0x000ea40000300800 */
[----:B------:R-:W2:Y:S01]  /*25910*/  LDL.LU R27, [R1+0x19c] ;  /* 0x00019c00011b7983 */ /* 0x000ea20000300800 */
[----:B------:R-:W3:Y:S04]  /*25920*/  LDL.LU R20, [R1+0x1f0] ;  /* 0x0001f00001147983 */ /* 0x000ee80000300800 */
[----:B------:R-:W-:Y:S02]  /*25930*/  STL.64 [R1+0x150], R12 ;  /* 0x0001500c01007387 */ /* 0x000fe40000100a00 */
[----:B------:R-:W-:Y:S02]  /*25940*/  STL.64 [R1+0x158], R14 ;  /* 0x0001580e01007387 */ /* 0x000fe40000100a00 */
[----:B------:R-:W3:Y:S01]  /*25950*/  LDL.LU R21, [R1+0x1f4] ;  /* 0x0001f40001157983 */ /* 0x000ee20000300800 */
[----:B------:R-:W3:Y:S01]  /*25960*/  LDL.LU R22, [R1+0x1f8] ;  /* 0x0001f80001167983 */ /* 0x000ee20000300800 */
[----:B------:R-:W3:Y:S03]  /*25970*/  LDL.LU R23, [R1+0x1fc] ;  /* 0x0001fc0001177983 */ /* 0x000ee60000300800 */
[----:B------:R-:W-:Y:S04]  /*25980*/  LDSM.16.M88.4 R12, [R29+0xc080] ;  /* 0x00c080001d0c783b */ /* 0x000fe80000000200 */
[----:B-1----:R-:W-:Y:S01]  /*25990*/  STL.64 [R1+0xc0], R16 ;  /* 0x0000c01001007387 */ /* 0x002fe20000100a00 */
[----:B------:R-:W-:Y:S02]  /*259a0*/  STL.64 [R1+0xc8], R18 ;  /* 0x0000c81201007387 */ /* 0x000fe40000100a00 */
[----:B------:R0:W-:Y:S02]  /*259b0*/  STL.64 [R1+0x17f0], R16 ;  /* 0x0017f01001007387 */ /* 0x0001e40000100a00 */
[----:B0-----:R-:W4:Y:S01]  /*259c0*/  LDL.64 R16, [R1+0xd0] ;  /* 0x0000d00001107983 */ /* 0x001f220000100a00 */
[----:B--2---:R-:W-:Y:S03]  /*259d0*/  HMMA.16816.F32.BF16 R4, R8, R6, R24 ;  /* 0x000000060804723c */ /* 0x004fe60000041818 */
[----:B----4-:R0:W-:Y:S04]  /*259e0*/  STL.64 [R1+0x1808], R16 ;  /* 0x0018081001007387 */ /* 0x0101e80000100a00 */
[----:B0-----:R-:W2:Y:S01]  /*259f0*/  LDL.64 R16, [R1+0xf0] ;  /* 0x0000f00001107983 */ /* 0x001ea20000100a00 */
[----:B------:R-:W4:Y:S02]  /*25a00*/  LDL.LU.64 R26, [R1+0x1838] ;  /* 0x00183800011a7983 */ /* 0x000f240000300a00 */
[----:B------:R-:W2:Y:S02]  /*25a10*/  LDL.LU.64 R24, [R1+0x1830] ;  /* 0x0018300001187983 */ /* 0x000ea40000300a00 */
[----:B------:R-:W2:Y:S11]  /*25a20*/  LDL.LU R8, [R1+0x240] ;  /* 0x0002400001087983 */ /* 0x000eb60000300800 */
[----:B------:R-:W-:Y:S01]  /*25a30*/  STL.64 [R1+0x140], R4 ;  /* 0x0001400401007387 */ /* 0x000fe20000100a00 */
[----:B------:R-:W-:Y:S02]  /*25a40*/  STL.64 [R1+0x148], R6 ;  /* 0x0001480601007387 */ /* 0x000fe40000100a00 */
[----:B------:R-:W2:Y:S02]  /*25a50*/  LDL.LU R9, [R1+0x244] ;  /* 0x0002440001097983 */ /* 0x000ea40000300800 */
[----:B------:R-:W-:-:S02]  /*25a60*/  IMAD.MOV.U32 R10, RZ, RZ, R0 ;  /* 0x000000ffff0a7224 */ /* 0x000fc400078e0000 */
[----:B------:R-:W-:Y:S01]  /*25a70*/  IMAD.MOV.U32 R11, RZ, RZ, R28 ;  /* 0x000000ffff0b7224 */ /* 0x000fe200078e001c */
[----:B------:R-:W3:Y:S01]  /*25a80*/  LDL.LU R0, [R1+0x182c] ;  /* 0x00182c0001007983 */ /* 0x000ee20000300800 */
[----:B------:R-:W3:Y:S03]  /*25a90*/  LDL.LU R28, [R1+0x1828] ;  /* 0x00182800011c7983 */ /* 0x000ee60000300800 */
[----:B------:R-:W0:Y:S04]  /*25aa0*/  LDSM.16.M88.4 R4, [R29+0xd080] ;  /* 0x00d080001d04783b */ /* 0x000e280000000200 */
[----:B------:R-:W-:Y:S04]  /*25ab0*/  STL.64 [R1+0x17e8], R10 ;  /* 0x0017e80a01007387 */ /* 0x000fe80000100a00 */
[----:B--2---:R1:W-:Y:S04]  /*25ac0*/  STL.64 [R1+0x17e0], R8 ;  /* 0x0017e00801007387 */ /* 0x0043e80000100a00 */
[----:B-1----:R-:W2:Y:S01]  /*25ad0*/  LDL.LU R8, [R1+0x220] ;  /* 0x0002200001087983 */ /* 0x002ea20000300800 */
[----:B------:R-:W2:Y:S02]  /*25ae0*/  LDL.LU R9, [R1+0x224] ;  /* 0x0002240001097983 */ /* 0x000ea40000300800 */
[----:B------:R-:W2:Y:S02]  /*25af0*/  LDL.LU R10, [R1+0x228] ;  /* 0x00022800010a7983 */ /* 0x000ea40000300800 */
[----:B------:R-:W2:Y:S02]  /*25b00*/  LDL.LU R11, [R1+0x22c] ;  /* 0x00022c00010b7983 */ /* 0x000ea40000300800 */
[----:B0-----:R-:W-:-:S02]  /*25b10*/  IMAD.MOV.U32 R3, RZ, RZ, R4 ;  /* 0x000000ffff037224 */ /* 0x001fc400078e0004 */
[----:B------:R-:W-:Y:S01]  /*25b20*/  IMAD.MOV.U32 R2, RZ, RZ, R5 ;  /* 0x000000ffff027224 */ /* 0x000fe200078e0005 */
[----:B--2---:R-:W-:Y:S01]  /*25b30*/  STL.64 [R1+0x1800], R10 ;  /* 0x0018000a01007387 */ /* 0x004fe20000100a00 */
[----:B------:R0:W-:Y:S03]  /*25b40*/  STL.64 [R1+0x17f8], R8 ;  /* 0x0017f80801007387 */ /* 0x0001e60000100a00 */
[----:B0-----:R-:W2:Y:S01]  /*25b50*/  LDL.LU R8, [R1+0x210] ;  /* 0x0002100001087983 */ /* 0x001ea20000300800 */
[----:B------:R-:W2:Y:S02]  /*25b60*/  LDL.LU R9, [R1+0x214] ;  /* 0x0002140001097983 */ /* 0x000ea40000300800 */
[----:B------:R-:W-:Y:S02]  /*25b70*/  STL.64 [R1+0xb0], R24 ;  /* 0x0000b01801007387 */ /* 0x000fe40000100a00 */
[----:B----4-:R-:W-:Y:S01]  /*25b80*/  STL.64 [R1+0xb8], R26 ;  /* 0x0000b81a01007387 */ /* 0x010fe20000100a00 */
[----:B------:R-:W-:Y:S01]  /*25b90*/  STL.64 [R1+0xa0], R12 ;  /* 0x0000a00c01007387 */ /* 0x000fe20000100a00 */
[----:B------:R-:W-:Y:S02]  /*25ba0*/  STL.64 [R1+0xa8], R14 ;  /* 0x0000a80e01007387 */ /* 0x000fe40000100a00 */
[----:B------:R-:W-:Y:S02]  /*25bb0*/  STL.64 [R1+0x90], R4 ;  /* 0x0000900401007387 */ /* 0x000fe40000100a00 */
[----:B------:R0:W-:Y:S02]  /*25bc0*/  STL.64 [R1+0x98], R6 ;  /* 0x0000980601007387 */ /* 0x0001e40000100a00 */
[----:B0-----:R-:W3:Y:S01]  /*25bd0*/  LDL.LU.64 R6, [R1+0x1820] ;  /* 0x0018200001067983 */ /* 0x001ee20000300a00 */
[----:B------:R-:W3:Y:S02]  /*25be0*/  LDL.LU.64 R4, [R1+0x1818] ;  /* 0x0018180001047983 */ /* 0x000ee40000300a00 */
[----:B------:R-:W-:Y:S01]  /*25bf0*/  IMAD.MOV.U32 R26, RZ, RZ, R16 ;  /* 0x000000ffff1a7224 */ /* 0x000fe200078e0010 */
[----:B---3--:R-:W-:Y:S11]  /*25c00*/  HMMA.16816.F32.BF16 R20, R4, R16, R20 ;  /* 0x000000100414723c */ /* 0x008ff60000041814 */
[----:B------:R-:W-:Y:S11]  /*25c10*/  @!UPT UIADD3 URZ, URZ, URZ, URZ ;  /* 0x0000003f3f3ff290 */ /* 0x000ff6000fffe03f */
[----:B------:R-:W-:Y:S01]  /*25c20*/  @!UPT UIADD3 URZ, URZ, URZ, URZ ;  /* 0x0000003f3f3ff290 */ /* 0x000fe2000fffe03f */
[----:B------:R-:W-:Y:S01]  /*25c30*/  STL.64 [R1+0x130], R20 ;  /* 0x0001301401007387 */ /* 0x000fe20000100a00 */
[----:B------:R0:W-:Y:S02]  /*25c40*/  STL.64 [R1+0x138], R22 ;  /* 0x0001381601007387 */ /* 0x0001e40000100a00 */
[----:B0-----:R-:W-:Y:S01]  /*25c50*/  IMAD.MOV.U32 R22, RZ, RZ, R17 ;  /* 0x000000ffff167224 */ /* 0x001fe200078e0011 */
[----:B------:R-:W3:Y:S04]  /*25c60*/  LDL.LU R23, [R1+0x1810] ;  /* 0x0018100001177983 */ /* 0x000ee80000300800 */
[----:B------:R-:W0:Y:S04]  /*25c70*/  LDSM.16.M88.4 R16, [R29+0xe080] ;  /* 0x00e080001d10783b */ /* 0x000e280000000200 */
[----:B0-----:R0:W-:Y:S01]  /*25c80*/  STL.64 [R1+0x80], R16 ;  /* 0x0000801001007387 */ /* 0x0011e20000100a00 */
[----:B------:R-:W-:-:S02]  /*25c90*/  IMAD.MOV.U32 R20, RZ, RZ, R16 ;  /* 0x000000ffff147224 */ /* 0x000fc400078e0010 */
[----:B------:R-:W-:Y:S02]  /*25ca0*/  STL.64 [R1+0x88], R18 ;  /* 0x0000881201007387 */ /* 0x000fe40000100a00 */
[----:B------:R-:W-:Y:S02]  /*25cb0*/  IMAD.MOV.U32 R21, RZ, RZ, R17 ;  /* 0x000000ffff157224 */ /* 0x000fe400078e0011 */
[----:B0-----:R-:W2:Y:S01]  /*25cc0*/  LDL.LU.64 R16, [R1+0x1808] ;  /* 0x0018080001107983 */ /* 0x001ea20000300a00 */
[----:B------:R-:W-:Y:S02]  /*25cd0*/  IMAD.MOV.U32 R10, RZ, RZ, R28 ;  /* 0x000000ffff0a7224 */ /* 0x000fe400078e001c */
[----:B------:R-:W-:-:S07]  /*25ce0*/  IMAD.MOV.U32 R11, RZ, RZ, R0 ;  /* 0x000000ffff0b7224 */ /* 0x000fce00078e0000 */
[----:B--2---:R-:W-:Y:S01]  /*25cf0*/  HMMA.16816.F32.BF16 R8, R4, R16, R8 ;  /* 0x000000100408723c */ /* 0x004fe20000041808 */
[----:B------:R-:W-:Y:S02]  /*25d00*/  IMAD.MOV.U32 R28, RZ, RZ, R16 ;  /* 0x000000ffff1c7224 */ /* 0x000fe400078e0010 */
[----:B------:R-:W-:Y:S02]  /*25d10*/  IMAD.MOV.U32 R0, RZ, RZ, R17 ;  /* 0x000000ffff007224 */ /* 0x000fe400078e0011 */
[----:B------:R-:W0:Y:S11]  /*25d20*/  LDSM.16.M88.4 R16, [R29+0xf080] ;  /* 0x00f080001d10783b */ /* 0x000e360000000200 */
[----:B------:R-:W-:Y:S07]  /*25d30*/  @!UPT UIADD3 URZ, URZ, URZ, URZ ;  /* 0x0000003f3f3ff290 */ /* 0x000fee000fffe03f */
[----:B------:R-:W-:Y:S01]  /*25d40*/  STL.64 [R1+0x120], R8 ;  /* 0x0001200801007387 */ /* 0x000fe20000100a00 */
[----:B------:R1:W-:Y:S03]  /*25d50*/  STL.64 [R1+0x128], R10 ;  /* 0x0001280a01007387 */ /* 0x0003e60000100a00 */
[----:B-1----:R-:W2:Y:S01]  /*25d60*/  LDL.LU.64 R10, [R1+0x1800] ;  /* 0x00180000010a7983 */ /* 0x002ea20000300a00 */
[----:B------:R-:W2:Y:S03]  /*25d70*/  LDL.LU.64 R8, [R1+0x17f8] ;  /* 0x0017f80001087983 */ /* 0x000ea60000300a00 */
[----:B0-----:R0:W-:Y:S01]  /*25d80*/  STL.64 [R1+0x70], R16 ;  /* 0x0000701001007387 */ /* 0x0011e20000100a00 */
[----:B------:R2:W-:Y:S03]  /*25d90*/  STL.64 [R1+0x78], R18 ;  /* 0x0000781201007387 */ /* 0x0005e60000100a00 */
[----:B0-----:R-:W2:Y:S01]  /*25da0*/  LDL.LU.64 R16, [R1+0x17f0] ;  /* 0x0017f00001107983 */ /* 0x001ea20000300a00 */
[----:B------:R-:W-:-:S02]  /*25db0*/  IMAD.MOV.U32 R29, RZ, RZ, R19 ;  /* 0x000000ffff1d7224 */ /* 0x000fc400078e0013 */
        /* <DEDUP_REMOVED lines=8> */
[----:B------:R-:W-:Y:S01]  /*25e40*/  STL.64 [R1+0x1778], R24 ;  /* 0x0017781801007387 */ /* 0x000fe20000100a00 */
[C---:B--2---:R-:W-:Y:S11]  /*25e50*/  HMMA.16816.F32.BF16 R8, R4.reuse, R24, R8 ;  /* 0x000000180408723c */ /* 0x044ff60000041808 */
[----:B------:R-:W-:Y:S11]  /*25e60*/  @!UPT UIADD3 URZ, URZ, URZ, URZ ;  /* 0x0000003f3f3ff290 */ /* 0x000ff6000fffe03f */
[----:B------:R-:W-:Y:S01]  /*25e70*/  @!UPT UIADD3 URZ, URZ, URZ, URZ ;  /* 0x0000003f3f3ff290 */ /* 0x000fe2000fffe03f */
[----:B------:R-:W-:Y:S01]  /*25e80*/  STL.64 [R1+0x100], R8 ;  /* 0x0001000801007387 */ /* 0x000fe20000100a00 */
[----:B------:R-:W-:Y:S02]  /*25e90*/  STL.64 [R1+0x108], R10 ;  /* 0x0001080a01007387 */ /* 0x000fe40000100a00 */
[----:B---3--:R-:W0:Y:S01]  /*25ea0*/  LDSM.16.MT88.4 R8, [R23+0x4080] ;  /* 0x004080001708783b */ /* 0x008e220000004200 */
[----:B----4-:R-:W-:Y:S01]  /*25eb0*/  HMMA.16816.F32.BF16 R16, R4, R12, R16 ;  /* 0x0000000c0410723c */ /* 0x010fe20000041810 */
[----:B------:R-:W-:Y:S04]  /*25ec0*/  STL [R1+0x17b8], R23 ;  /* 0x0017b81701007387 */ /* 0x000fe80000100800 */
[----:B0-----:R-:W-:Y:S01]  /*25ed0*/  STL.64 [R1+0x17a8], R10 ;  /* 0x0017a80a01007387 */ /* 0x001fe20000100a00 */
[----:B------:R-:W-:Y:S11]  /*25ee0*/  STL.64 [R1+0x17a0], R8 ;  /* 0x0017a00801007387 */ /* 0x000ff60000100a00 */
[----:B------:R-:W-:Y:S06]  /*25ef0*/  @!UPT UIADD3 URZ, URZ, URZ, URZ ;  /* 0x0000003f3f3ff290 */ /* 0x000fec000fffe03f */
[----:B------:R-:W-:Y:S02]  /*25f00*/  STL.64 [R1+0xe0], R16 ;  /* 0x0000e01001007387 */ /* 0x000fe40000100a00 */
[----:B------:R0:W-:Y:S02]  /*25f10*/  STL.64 [R1+0xe8], R18 ;  /* 0x0000e81201007387 */ /* 0x0001e40000100a00 */
[----:B0-----:R-:W2:Y:S01]  /*25f20*/  LDL.LU R19, [R1+0x17c8] ;  /* 0x0017c80001137983 */ /* 0x001ea20000300800 */
[----:B------:R-:W-:Y:S02]  /*25f30*/  IMAD.MOV.U32 R8, RZ, RZ, R3 ;  /* 0x000000ffff087224 */ /* 0x000fe400078e0003 */
[----:B------:R-:W-:Y:S02]  /*25f40*/  IMAD.MOV.U32 R9, RZ, RZ, R2 ;  /* 0x000000ffff097224 */ /* 0x000fe400078e0002 */
[----:B------:R-:W-:Y:S02]  /*25f50*/  IMAD.MOV.U32 R2, RZ, RZ, R12 ;  /* 0x000000ffff027224 */ /* 0x000fe400078e000c */
[----:B------:R-:W-:-:S02]  /*25f60*/  IMAD.MOV.U32 R3, RZ, RZ, R13 ;  /* 0x000000ffff037224 */ /* 0x000fc400078e000d */
[----:B--2---:R-:W0:Y:S02]  /*25f70*/  LDSM.16.MT88.4 R12, [R19+0x4000] ;  /* 0x00400000130c783b */ /* 0x004e240000004200 */
[----:B------:R-:W1:Y:S02]  /*25f80*/  LDSM.16.MT88.4 R16, [R19+0x4080] ;  /* 0x004080001310783b */ /* 0x000e640000004200 */
[----:B0-----:R-:W-:Y:S02]  /*25f90*/  STL.64 [R1+0x1738], R14 ;  /* 0x0017380e01007387 */ /* 0x001fe40000100a00 */
[----:B------:R0:W-:Y:S02]  /*25fa0*/  STL.64 [R1+0x1730], R12 ;  /* 0x0017300c01007387 */ /* 0x0001e40000100a00 */
[----:B0-----:R-:W2:Y:S01]  /*25fb0*/  LDL.LU R12, [R1+0x2d0] ;  /* 0x0002d000010c7983 */ /* 0x001ea20000300800 */
[----:B------:R-:W2:Y:S02]  /*25fc0*/  LDL.LU R13, [R1+0x2d4] ;  /* 0x0002d400010d7983 */ /* 0x000ea40000300800 */
[----:B------:R-:W2:Y:S02]  /*25fd0*/  LDL.LU R14, [R1+0x2d8] ;  /* 0x0002d800010e7983 */ /* 0x000ea40000300800 */
[----:B------:R-:W2:Y:S02]  /*25fe0*/  LDL.LU R15, [R1+0x2dc] ;  /* 0x0002dc00010f7983 */ /* 0x000ea40000300800 */
[----:B--2---:R-:W-:Y:S11]  /*25ff0*/  HMMA.16816.F32.BF16 R8, R4, R8, R12 ;  /* 0x000000080408723c */ /* 0x004ff6000004180c */
[----:B------:R-:W-:Y:S11]  /*26000*/  @!UPT UIADD3 URZ, URZ, URZ, URZ ;  /* 0x0000003f3f3ff290 */ /* 0x000ff6000fffe03f */
[----:B------:R-:W-:Y:S01]  /*26010*/  @!UPT UIADD3 URZ, URZ, URZ, URZ ;  /* 0x0000003f3f3ff290 */ /* 0x000fe2000fffe03f */
[----:B------:R0:W-:Y:S01]  /*26020*/  STL.64 [R1+0x60], R8 ;  /* 0x0000600801007387 */ /* 0x0001e20000100a00 */
[----:B------:R-:W-:Y:S03]  /*26030*/  STL.64 [R1+0x68], R10 ;  /* 0x0000680a01007387 */ /* 0x000fe60000100a00 */
[----:B0-----:R-:W2:Y:S04]  /*26040*/  LDL.LU.64 R8, [R1+0x70] ;  /* 0x0000700001087983 */ /* 0x001ea80000300a00 */
[----:B--2---:R0:W-:Y:S04]  /*26050*/  STL.64 [R1+0x17c0], R8 ;  /* 0x0017c00801007387 */ /* 0x0041e80000100a00 */
        /* <DEDUP_REMOVED lines=9> */
[----:B---3--:R0:W-:Y:S02]  /*260f0*/  STL.64 [R1+0x1780], R12 ;  /* 0x0017800c01007387 */ /* 0x0081e40000100a00 */
[----:B0-----:R-:W-:-:S02]  /*26100*/  IMAD.MOV.U32 R12, RZ, RZ, R26 ;  /* 0x000000ffff0c7224 */ /* 0x001fc400078e001a */
[----:B------:R-:W-:-:S05]  /*26110*/  IMAD.MOV.U32 R13, RZ, RZ, R22 ;  /* 0x000000ffff0d7224 */ /* 0x000fca00078e0016 */
[----:B------:R0:W-:Y:S04]  /*26120*/  STL.64 [R1+0x17b0], R12 ;  /* 0x0017b00c01007387 */ /* 0x0001e80000100a00 */
[----:B0-----:R-:W3:Y:S01]  /*26130*/  LDL.LU R12, [R1+0x2e0] ;  /* 0x0002e000010c7983 */ /* 0x001ee20000300800 */
[----:B------:R-:W3:Y:S02]  /*26140*/  LDL.LU R13, [R1+0x2e4] ;  /* 0x0002e400010d7983 */ /* 0x000ee40000300800 */
[----:B------:R-:W3:Y:S02]  /*26150*/  LDL.LU R14, [R1+0x2e8] ;  /* 0x0002e800010e7983 */ /* 0x000ee40000300800 */
[----:B------:R-:W3:Y:S01]  /*26160*/  LDL.LU R15, [R1+0x2ec] ;  /* 0x0002ec00010f7983 */ /* 0x000ee20000300800 */
[----:B------:R-:W4:Y:S01]  /*26170*/  LDL.LU R24, [R1+0x340] ;  /* 0x0003400001187983 */ /* 0x000f220000300800 */
[----:B------:R-:W4:Y:S02]  /*26180*/  LDL.LU R25, [R1+0x344] ;  /* 0x0003440001197983 */ /* 0x000f240000300800 */
[----:B------:R-:W3:Y:S02]  /*26190*/  LDL.LU R26, [R1+0x348] ;  /* 0x00034800011a7983 */ /* 0x000ee40000300800 */
[----:B------:R-:W3:Y:S01]  /*261a0*/  LDL.LU R27, [R1+0x34c] ;  /* 0x00034c00011b7983 */ /* 0x000ee20000300800 */
[C---:B--2---:R-:W-:Y:S01]  /*261b0*/  HMMA.16816.F32.BF16 R20, R4.reuse, R20, R8 ;  /* 0x000000140414723c */ /* 0x044fe20000041808 */
[----:B---3--:R-:W-:Y:S01]  /*261c0*/  STL.64 [R1+0x1798], R26 ;  /* 0x0017981a01007387 */ /* 0x008fe20000100a00 */
[----:B----4-:R0:W-:Y:S03]  /*261d0*/  STL.64 [R1+0x1790], R24 ;  /* 0x0017901801007387 */ /* 0x0101e60000100a00 */
[----:B0-----:R-:W2:Y:S01]  /*261e0*/  LDL.LU R24, [R1+0x350] ;  /* 0x0003500001187983 */ /* 0x001ea20000300800 */
[----:B------:R-:W2:Y:S02]  /*261f0*/  LDL.LU R25, [R1+0x354] ;  /* 0x0003540001197983 */ /* 0x000ea40000300800 */
[----:B------:R-:W2:Y:S02]  /*26200*/  LDL.LU R26, [R1+0x358] ;  /* 0x00035800011a7983 */ /* 0x000ea40000300800 */
[----:B------:R-:W2:Y:S01]  /*26210*/  LDL.LU R27, [R1+0x35c] ;  /* 0x00035c00011b7983 */ /* 0x000ea20000300800 */
[----:B-1----:R-:W-:Y:S01]  /*26220*/  STL.64 [R1+0x16a8], R18 ;  /* 0x0016a81201007387 */ /* 0x002fe20000100a00 */
[----:B------:R0:W-:Y:S03]  /*26230*/  STL.64 [R1+0x16a0], R16 ;  /* 0x0016a01001007387 */ /* 0x0001e60000100a00 */
[----:B0-----:R-:W3:Y:S01]  /*26240*/  LDL.LU R16, [R1+0x330] ;  /* 0x0003300001107983 */ /* 0x001ee20000300800 */
[----:B------:R-:W3:Y:S02]  /*26250*/  LDL.LU R17, [R1+0x334] ;  /* 0x0003340001117983 */ /* 0x000ee40000300800 */
[----:B------:R-:W3:Y:S02]  /*26260*/  LDL.LU R18, [R1+0x338] ;  /* 0x0003380001127983 */ /* 0x000ee40000300800 */
[----:B------:R-:W3:Y:S01]  /*26270*/  LDL.LU R19, [R1+0x33c] ;  /* 0x00033c0001137983 */ /* 0x000ee20000300800 */
[----:B------:R-:W4:Y:S02]  /*26280*/  LDL.LU.64 R8, [R1+0x17c0] ;  /* 0x0017c00001087983 */ /* 0x000f240000300a00 */
[----:B------:R-:W-:Y:S02]  /*26290*/  STL.64 [R1+0x50], R20 ;  /* 0x0000501401007387 */ /* 0x000fe40000100a00 */
[----:B------:R0:W-:Y:S02]  /*262a0*/  STL.64 [R1+0x58], R22 ;  /* 0x0000581601007387 */ /* 0x0001e40000100a00 */
[----:B0-----:R-:W2:Y:S04]  /*262b0*/  LDL.LU R23, [R1+0x17b8] ;  /* 0x0017b80001177983 */ /* 0x001ea80000300800 */
[----:B--2---:R-:W0:Y:S04]  /*262c0*/  LDSM.16.MT88.4 R20, [R23+0x5000] ;  /* 0x005000001714783b */ /* 0x004e280000004200 */
[----:B0-----:R0:W-:Y:S04]  /*262d0*/  STL.64 [R1+0x1608], R22 ;  /* 0x0016081601007387 */ /* 0x0011e80000100a00 */
[----:B0-----:R-:W2:Y:S01]  /*262e0*/  LDL R23, [R1+0x384] ;  /* 0x0003840001177983 */ /* 0x001ea20000100800 */
[----:B----4-:R-:W-:Y:S01]  /*262f0*/  HMMA.16816.F32.BF16 R4, R4, R8, R12 ;  /* 0x000000080404723c */ /* 0x010fe2000004180c */
[----:B------:R0:W-:Y:S02]  /*26300*/  STL.64 [R1+0x1600], R20 ;  /* 0x0016001401007387 */ /* 0x0001e40000100a00 */
[----:B0-----:R-:W3:Y:S01]  /*26310*/  LDL.LU.64 R20, [R1+0xc0] ;  /* 0x0000c00001147983 */ /* 0x001ee20000300a00 */
[----:B------:R-:W4:Y:S11]  /*26320*/  LDL.LU.64 R12, [R1+0x17b0] ;  /* 0x0017b000010c7983 */ /* 0x000f360000300a00 */
[----:B------:R-:W-:Y:S08]  /*26330*/  @!UPT UIADD3 URZ, URZ, URZ, URZ ;  /* 0x0000003f3f3ff290 */ /* 0x000ff0000fffe03f */
[----:B------:R-:W-:Y:S01]  /*26340*/  STL.64 [R1+0x30], R4 ;  /* 0x0000300401007387 */ /* 0x000fe20000100a00 */
[----:B------:R-:W-:Y:S02]  /*26350*/  STL.64 [R1+0x38], R6 ;  /* 0x0000380601007387 */ /* 0x000fe40000100a00 */
[----:B------:R-:W-:Y:S02]  /*26360*/  IMAD.MOV.U32 R15, RZ, RZ, R8 ;  /* 0x000000ffff0f7224 */ /* 0x000fe400078e0008 */
[----:B------:R-:W-:Y:S01]  /*26370*/  IMAD.MOV.U32 R14, RZ, RZ, R9 ;  /* 0x000000ffff0e7224 */ /* 0x000fe200078e0009 */
[----:B------:R-:W4:Y:S01]  /*26380*/  LDL.LU.64 R10, [R1+0x17a8] ;  /* 0x0017a800010a7983 */ /* 0x000f220000300a00 */
[----:B------:R-:W4:Y:S03]  /*26390*/  LDL.LU.64 R8, [R1+0x17a0] ;  /* 0x0017a00001087983 */ /* 0x000f260000300a00 */
[----:B--2---:R-:W0:Y:S04]  /*263a0*/  LDSM.16.MT88.4 R4, [R23+0x5080] ;  /* 0x005080001704783b */ /* 0x004e280000004200 */
[----:B0-----:R0:W-:Y:S01]  /*263b0*/  STL.64 [R1+0x1588], R6 ;  /* 0x0015880601007387 */ /* 0x0011e20000100a00 */
[----:B------:R1:W-:Y:S03]  /*263c0*/  STL.64 [R1+0x1580], R4 ;  /* 0x0015800401007387 */ /* 0x0003e60000100a00 */
[----:B0-----:R-:W2:Y:S01]  /*263d0*/  LDL R6, [R1+0x78] ;  /* 0x0000780001067983 */ /* 0x001ea20000100800 */
[----:B------:R-:W-:-:S02]  /*263e0*/  IMAD.MOV.U32 R7, RZ, RZ, R29 ;  /* 0x000000ffff077224 */ /* 0x000fc400078e001d */
[----:B-1----:R-:W-:Y:S02]  /*263f0*/  IMAD.MOV.U32 R4, RZ, RZ, R15 ;  /* 0x000000ffff047224 */ /* 0x002fe400078e000f */
[----:B------:R-:W-:Y:S02]  /*26400*/  IMAD.MOV.U32 R5, RZ, RZ, R14 ;  /* 0x000000ffff057224 */ /* 0x000fe400078e000e */
[C---:B----4-:R-:W-:Y:S01]  /*26410*/  HMMA.16816.F32.BF16 R12, R8.reuse, R12, R24 ;  /* 0x0000000c080c723c */ /* 0x050fe20000041818 */
[----:B--2---:R-:W-:Y:S02]  /*26420*/  STL.64 [R1+0x1748], R6 ;  /* 0x0017480601007387 */ /* 0x004fe40000100a00 */
[----:B------:R0:W-:Y:S02]  /*26430*/  STL.64 [R1+0x1740], R4 ;  /* 0x0017400401007387 */ /* 0x0001e40000100a00 */
[----:B------:R-:W2:Y:S02]  /*26440*/  LDL.LU.64 R26, [R1+0x1798] ;  /* 0x00179800011a7983 */ /* 0x000ea40000300a00 */
[----:B------:R-:W2:Y:S01]  /*26450*/  LDL.LU.64 R24, [R1+0x1790] ;  /* 0x0017900001187983 */ /* 0x000ea20000300a00 */
[----:B---3--:R-:W-:Y:S01]  /*26460*/  HMMA.16816.F32.BF16 R16, R8, R20, R16 ;  /* 0x000000140810723c */ /* 0x008fe20000041810 */
[----:B0-----:R-:W-:-:S02]  /*26470*/  IMAD.MOV.U32 R4, RZ, RZ, R28 ;  /* 0x000000ffff047224 */ /* 0x001fc400078e001c */
[----:B------:R-:W-:Y:S11]  /*26480*/  IMAD.MOV.U32 R5, RZ, RZ, R0 ;  /* 0x000000ffff057224 */ /* 0x000ff600078e0000 */
[----:B------:R-:W-:Y:S02]  /*26490*/  @!UPT UIADD3 URZ, URZ, URZ, URZ ;  /* 0x0000003f3f3ff290 */ /* 0x000fe4000fffe03f */
[----:B------:R-:W-:Y:S02]  /*264a0*/  IMAD.MOV.U32 R0, RZ, RZ, R15 ;  /* 0x000000ffff007224 */ /* 0x000fe400078e000f */
[----:B------:R-:W-:Y:S02]  /*264b0*/  IMAD.MOV.U32 R28, RZ, RZ, R14 ;  /* 0x000000ffff1c7224 */ /* 0x000fe400078e000e */
[----:B------:R-:W-:Y:S01]  /*264c0*/  IMAD.MOV.U32 R29, RZ, RZ, R13 ;  /* 0x000000ffff1d7224 */ /* 0x000fe200078e000d */
[----:B------:R0:W-:Y:S01]  /*264d0*/  STL [R1+0x20], R12 ;  /* 0x0000200c01007387 */ /* 0x0001e20000100800 */
[----:B------:R-:W3:Y:S03]  /*264e0*/  LDL.LU.64 R14, [R1+0x1788] ;  /* 0x00178800010e7983 */ /* 0x000ee60000300a00 */
[----:B0-----:R-:W3:Y:S01]  /*264f0*/  LDL.LU.64 R12, [R1+0x1780] ;  /* 0x00178000010c7983 */ /* 0x001ee20000300a00 */
[----:B------:R-:W-:Y:S02]  /*26500*/  STL [R1+0x15d0], R0 ;  /* 0x0015d00001007387 */ /* 0x000fe40000100800 */
[----:B------:R-:W-:Y:S02]  /*26510*/  STL [R1+0x15cc], R28 ;  /* 0x0015cc1c01007387 */ /* 0x000fe40000100800 */
[----:B------:R-:W-:Y:S01]  /*26520*/  STL [R1+0x15c8], R29 ;  /* 0x0015c81d01007387 */ /* 0x000fe20000100800 */
[----:B--2---:R-:W-:Y:S01]  /*26530*/  HMMA.16816.F32.BF16 R4, R8, R4, R24 ;  /* 0x000000040804723c */ /* 0x004fe20000041818 */
[----:B------:R-:W3:Y:S11]  /*26540*/  LDL.LU.64 R24, [R1+0x1778] ;  /* 0x0017780001187983 */ /* 0x000ef60000300a00 */
[----:B------:R-:W-:Y:S11]  /*26550*/  @!UPT UIADD3 URZ, URZ, URZ, URZ ;  /* 0x0000003f3f3ff290 */ /* 0x000ff6000fffe03f */
[----:B------:R-:W-:Y:S01]  /*26560*/  STL.64 [R1+0x10], R4 ;  /* 0x0000100401007387 */ /* 0x000fe20000100a00 */
[----:B------:R0:W-:Y:S02]  /*26570*/  STL.64 [R1+0x18], R6 ;  /* 0x0000180601007387 */ /* 0x0001e40000100a00 */
[----:B------:R1:W-:Y:S02]  /*26580*/  STL [R1], R16 ;  /* 0x0000001001007387 */ /* 0x0003e40000100800 */
[----:B0-----:R-:W-:Y:S02]  /*26590*/  IMAD.MOV.U32 R7, RZ, RZ, R20 ;  /* 0x000000ffff077224 */ /* 0x001fe400078e0014 */
[----:B------:R-:W-:Y:S01]  /*265a0*/  IMAD.MOV.U32 R6, RZ, RZ, R21 ;  /* 0x000000ffff067224 */ /* 0x000fe200078e0015 */
[----:B------:R-:W2:Y:S01]  /*265b0*/  LDL.LU R20, [R1+0x1a0] ;  /* 0x0001a00001147983 */ /* 0x000ea20000300800 */
[----:B------:R-:W2:Y:S02]  /*265c0*/  LDL.LU R21, [R1+0x1a4] ;  /* 0x0001a40001157983 */ /* 0x000ea40000300800 */
[----:B------:R-:W4:Y:S02]  /*265d0*/  LDL.LU R22, [R1+0x1a8] ;  /* 0x0001a80001167983 */ /* 0x000f240000300800 */
[----:B------:R-:W4:Y:S02]  /*265e0*/  LDL.LU R23, [R1+0x1ac] ;  /* 0x0001ac0001177983 */ /* 0x000f240000300800 */
[----:B------:R-:W-:-:S02]  /*265f0*/  IMAD.MOV.U32 R0, RZ, RZ, R17 ;  /* 0x000000ffff007224 */ /* 0x000fc400078e0011 */
[----:B------:R-:W-:Y:S02]  /*26600*/  IMAD.MOV.U32 R28, RZ, RZ, R18 ;  /* 0x000000ffff1c7224 */ /* 0x000fe400078e0012 */
[----:B------:R-:W-:Y:S01]  /*26610*/  IMAD.MOV.U32 R29, RZ, RZ, R19 ;  /* 0x000000ffff1d7224 */ /* 0x000fe200078e0013 */
[----:B----4-:R-:W-:Y:S01]  /*26620*/  STL.64 [R1+0x1768], R22 ;  /* 0x0017681601007387 */ /* 0x010fe20000100a00 */
[----:B--2---:R0:W-:Y:S02]  /*26630*/  STL.64 [R1+0x1760], R20 ;  /* 0x0017601401007387 */ /* 0x0041e40000100a00 */
[----:B-1----:R-:W2:Y:S02]  /*26640*/  LDL.LU R16, [R1+0x200] ;  /* 0x0002000001107983 */ /* 0x002ea40000300800 */
[----:B------:R-:W2:Y:S01]  /*26650*/  LDL.LU R17, [R1+0x204] ;  /* 0x0002040001117983 */ /* 0x000ea20000300800 */
[----:B------:R-:W4:Y:S01]  /*26660*/  LDL.LU R18, [R1+0x208] ;  /* 0x0002080001127983 */ /* 0x000f220000300800 */
[----:B------:R-:W4:Y:S03]  /*26670*/  LDL.LU R19, [R1+0x20c] ;  /* 0x00020c0001137983 */ /* 0x000f260000300800 */
[----:B0-----:R-:W2:Y:S01]  /*26680*/  LDL.LU R20, [R1+0x310] ;  /* 0x0003100001147983 */ /* 0x001ea20000300800 */
[----:B------:R-:W2:Y:S02]  /*26690*/  LDL.LU R21, [R1+0x314] ;  /* 0x0003140001157983 */ /* 0x000ea40000300800 */
[----:B------:R-:W2:Y:S02]  /*266a0*/  LDL.LU R22, [R1+0x318] ;  /* 0x0003180001167983 */ /* 0x000ea40000300800 */
[----:B------:R-:W2:Y:S01]  /*266b0*/  LDL.LU R23, [R1+0x31c] ;  /* 0x00031c0001177983 */ /* 0x000ea20000300800 */
[----:B---3--:R-:W-:Y:S01]  /*266c0*/  HMMA.16816.F32.BF16 R24, R8, R24, R12 ;  /* 0x000000180818723c */ /* 0x008fe2000004180c */
[----:B----4-:R-:W-:Y:S01]  /*266d0*/  STL.64 [R1+0x16b8], R18 ;  /* 0x0016b81201007387 */ /* 0x010fe20000100a00 */
[----:B--2---:R0:W-:Y:S03]  /*266e0*/  STL.64 [R1+0x16b0], R16 ;  /* 0x0016b01001007387 */ /* 0x0041e60000100a00 */
[----:B0-----:R-:W2:Y:S01]  /*266f0*/  LDL.LU R16, [R1+0x230] ;  /* 0x0002300001107983 */ /* 0x001ea20000300800 */
[----:B------:R-:W2:Y:S02]  /*26700*/  LDL.LU R17, [R1+0x234] ;  /* 0x0002340001117983 */ /* 0x000ea40000300800 */
[----:B------:R-:W3:Y:S02]  /*26710*/  LDL.LU R18, [R1+0x238] ;  /* 0x0002380001127983 */ /* 0x000ee40000300800 */
[----:B------:R-:W3:Y:S01]  /*26720*/  LDL.LU R19, [R1+0x23c] ;  /* 0x00023c0001137983 */ /* 0x000ee20000300800 */
[----:B------:R-:W4:Y:S01]  /*26730*/  LDL.LU R12, [R1+0x2c0] ;  /* 0x0002c000010c7983 */ /* 0x000f220000300800 */
[----:B------:R-:W4:Y:S02]  /*26740*/  LDL.LU R13, [R1+0x2c4] ;  /* 0x0002c400010d7983 */ /* 0x000f240000300800 */
[----:B------:R-:W2:Y:S02]  /*26750*/  LDL.LU R14, [R1+0x2c8] ;  /* 0x0002c800010e7983 */ /* 0x000ea40000300800 */
[----:B------:R-:W2:Y:S02]  /*26760*/  LDL.LU R15, [R1+0x2cc] ;  /* 0x0002cc00010f7983 */ /* 0x000ea40000300800 */
[----:B--2---:R-:W-:Y:S01]  /*26770*/  STL.64 [R1+0x1758], R14 ;  /* 0x0017580e01007387 */ /* 0x004fe20000100a00 */
[----:B----4-:R0:W-:Y:S03]  /*26780*/  STL.64 [R1+0x1750], R12 ;  /* 0x0017500c01007387 */ /* 0x0101e60000100a00 */
[----:B0-----:R-:W2:Y:S01]  /*26790*/  LDL.LU R12, [R1+0x300] ;  /* 0x00030000010c7983 */ /* 0x001ea20000300800 */
[----:B------:R-:W2:Y:S02]  /*267a0*/  LDL.LU R13, [R1+0x304] ;  /* 0x00030400010d7983 */ /* 0x000ea40000300800 */
[----:B------:R-:W2:Y:S02]  /*267b0*/  LDL.LU R14, [R1+0x308] ;  /* 0x00030800010e7983 */ /* 0x000ea40000300800 */
[----:B------:R-:W2:Y:S01]  /*267c0*/  LDL.LU R15, [R1+0x30c] ;  /* 0x00030c00010f7983 */ /* 0x000ea20000300800 */
[----:B------:R-:W2:Y:S01]  /*267d0*/  LDL.LU.64 R4, [R1+0x80] ;  /* 0x0000800001047983 */ /* 0x000ea20000300a00 */
[----:B---3--:R-:W-:Y:S02]  /*267e0*/  STL.64 [R1+0x16c8], R18 ;  /* 0x0016c81201007387 */ /* 0x008fe40000100a00 */
[----:B------:R0:W-:Y:S02]  /*267f0*/  STL.64 [R1+0x16c0], R16 ;  /* 0x0016c01001007387 */ /* 0x0001e40000100a00 */
[----:B0-----:R-:W3:Y:S01]  /*26800*/  LDL.LU.64 R16, [R1+0x90] ;  /* 0x0000900001107983 */ /* 0x001ee20000300a00 */
[----:B------:R0:W-:Y:S02]  /*26810*/  STL.64 [R1+0x1540], R26 ;  /* 0x0015401a01007387 */ /* 0x0001e40000100a00 */
[----:B------:R1:W-:Y:S01]  /*26820*/  STL.64 [R1+0x1538], R24 ;  /* 0x0015381801007387 */ /* 0x0003e20000100a00 */
[----:B0-----:R-:W4:Y:S04]  /*26830*/  LDL R26, [R1+0xc8] ;  /* 0x0000c800011a7983 */ /* 0x001f280000100800 */
[----:B------:R-:W4:Y:S01]  /*26840*/  LDL R27, [R1+0xcc] ;  /* 0x0000cc00011b7983 */ /* 0x000f220000100800 */
[----:B-1----:R-:W-:-:S02]  /*26850*/  IMAD.MOV.U32 R24, RZ, RZ, R7 ;  /* 0x000000ffff187224 */ /* 0x002fc400078e0007 */
[----:B------:R-:W-:Y:S01]  /*26860*/  IMAD.MOV.U32 R25, RZ, RZ, R6 ;  /* 0x000000ffff197224 */ /* 0x000fe200078e0006 */
[----:B----4-:R-:W-:Y:S04]  /*26870*/  STL.64 [R1+0x1710], R26 ;  /* 0x0017101a01007387 */ /* 0x010fe80000100a00 */
[----:B------:R0:W-:Y:S02]  /*26880*/  STL.64 [R1+0x1708], R24 ;  /* 0x0017081801007387 */ /* 0x0001e40000100a00 */
[----:B0-----:R-:W-:Y:S02]  /*26890*/  IMAD.MOV.U32 R24, RZ, RZ, R2 ;  /* 0x000000ffff187224 */ /* 0x001fe400078e0002 */
[----:B------:R-:W-:Y:S01]  /*268a0*/  IMAD.MOV.U32 R25, RZ, RZ, R3 ;  /* 0x000000ffff197224 */ /* 0x000fe200078e0003 */
[----:B------:R-:W4:Y:S01]  /*268b0*/  LDL.LU R2, [R1+0x1774] ;  /* 0x0017740001027983 */ /* 0x000f220000300800 */
[----:B------:R-:W2:Y:S05]  /*268c0*/  LDL.LU R3, [R1+0x1770] ;  /* 0x0017700001037983 */ /* 0x000eaa0000300800 */
[C---:B------:R-:W-:Y:S01]  /*268d0*/  HMMA.16816.F32.BF16 R24, R8.reuse, R24, R20 ;  /* 0x000000180818723c */ /* 0x040fe20000041814 */
[----:B------:R-:W3:Y:S01]  /*268e0*/  LDL.LU.64 R22, [R1+0x1768] ;  /* 0x0017680001167983 */ /* 0x000ee20000300a00 */
[----:B------:R-:W3:Y:S11]  /*268f0*/  LDL.LU.64 R20, [R1+0x1760] ;  /* 0x0017600001147983 */ /* 0x000ef60000300a00 */
[----:B------:R-:W-:Y:S10]  /*26900*/  @!UPT UIADD3 URZ, URZ, URZ, URZ ;  /* 0x0000003f3f3ff290 */ /* 0x000ff4000fffe03f */
[----:B------:R-:W-:Y:S01]  /*26910*/  STL.64 [R1+0x40], R24 ;  /* 0x0000401801007387 */ /* 0x000fe20000100a00 */
[----:B------:R3:W-:Y:S02]  /*26920*/  STL.64 [R1+0x48], R26 ;  /* 0x0000481a01007387 */ /* 0x0007e40000100a00 */
[C---:B---3--:R-:W-:Y:S01]  /*26930*/  HMMA.16816.F32.BF16 R24, R8.reuse, R16, R20 ;  /* 0x000000100818723c */ /* 0x048fe20000041814 */
[----:B------:R-:W3:Y:S11]  /*26940*/  LDL.LU R20, [R1+0x2b0] ;  /* 0x0002b00001147983 */ /* 0x000ef60000300800 */
[----:B------:R-:W-:Y:S11]  /*26950*/  @!UPT UIADD3 URZ, URZ, URZ, URZ ;  /* 0x0000003f3f3ff290 */ /* 0x000ff6000fffe03f */
[----:B------:R0:W-:Y:S01]  /*26960*/  STL.64 [R1+0x1a0], R24 ;  /* 0x0001a01801007387 */ /* 0x0001e20000100a00 */
[----:B------:R-:W-:Y:S02]  /*26970*/  STL.64 [R1+0x1a8], R26 ;  /* 0x0001a81a01007387 */ /* 0x000fe40000100a00 */
[----:B------:R-:W3:Y:S02]  /*26980*/  LDL.LU R21, [R1+0x2b4] ;  /* 0x0002b40001157983 */ /* 0x000ee40000300800 */
[----:B------:R-:W3:Y:S01]  /*26990*/  LDL.LU R22, [R1+0x2b8] ;  /* 0x0002b80001167983 */ /* 0x000ee20000300800 */
[----:B------:R-:W3:Y:S04]  /*269a0*/  LDL.LU R23, [R1+0x2bc] ;  /* 0x0002bc0001177983 */ /* 0x000ee80000300800 */
[----:B0-----:R-:W2:Y:S04]  /*269b0*/  LDL.LU.64 R24, [R1+0xd0] ;  /* 0x0000d00001187983 */ /* 0x001ea80000300a00 */
[----:B--2---:R0:W-:Y:S04]  /*269c0*/  STL.64 [R1+0x1728], R24 ;  /* 0x0017281801007387 */ /* 0x0041e80000100a00 */
[----:B0-----:R-:W3:Y:S01]  /*269d0*/  LDL.LU.64 R24, [R1+0xf0] ;  /* 0x0000f00001187983 */ /* 0x001ee20000300a00 */
[----:B------:R0:W-:Y:S03]  /*269e0*/  STL.64 [R1+0x16e0], R16 ;  /* 0x0016e01001007387 */ /* 0x0001e60000100a00 */
[----:B0-----:R-:W2:Y:S04]  /*269f0*/  LDL.LU.64 R16, [R1+0xa0] ;  /* 0x0000a00001107983 */ /* 0x001ea80000300a00 */
[----:B--2---:R0:W-:Y:S04]  /*26a00*/  STL.64 [R1+0x16f8], R16 ;  /* 0x0016f81001007387 */ /* 0x0041e80000100a00 */
[----:B0-----:R-:W2:Y:S01]  /*26a10*/  LDL.LU.64 R16, [R1+0xb0] ;  /* 0x0000b00001107983 */ /* 0x001ea20000300a00 */
[----:B------:R-:W-:Y:S03]  /*26a20*/  HMMA.16816.F32.BF16 R12, R8, R4, R12 ;  /* 0x00000004080c723c */ /* 0x000fe6000004180c */
[----:B--2---:R0:W-:Y:S04]  /*26a30*/  STL.64 [R1+0x1700], R16 ;  /* 0x0017001001007387 */ /* 0x0041e80000100a00 */
[----:B0-----:R-:W2:Y:S01]  /*26a40*/  LDL.LU R16, [R1+0x280] ;  /* 0x0002800001107983 */ /* 0x001ea20000300800 */
[----:B------:R-:W2:Y:S02]  /*26a50*/  LDL.LU R17, [R1+0x284] ;  /* 0x0002840001117983 */ /* 0x000ea40000300800 */
[----:B------:R-:W2:Y:S02]  /*26a60*/  LDL.LU R18, [R1+0x288] ;  /* 0x0002880001127983 */ /* 0x000ea40000300800 */
[----:B------:R-:W2:Y:S02]  /*26a70*/  LDL.LU R19, [R1+0x28c] ;  /* 0x00028c0001137983 */ /* 0x000ea40000300800 */
[----:B------:R-:W-:-:S02]  /*26a80*/  IMAD.MOV.U32 R27, RZ, RZ, R4 ;  /* 0x000000ffff1b7224 */ /* 0x000fc400078e0004 */
[----:B------:R-:W-:Y:S01]  /*26a90*/  IMAD.MOV.U32 R26, RZ, RZ, R5 ;  /* 0x000000ffff1a7224 */ /* 0x000fe200078e0005 */
[----:B--2---:R-:W-:Y:S01]  /*26aa0*/  STL.64 [R1+0x1720], R18 ;  /* 0x0017201201007387 */ /* 0x004fe20000100a00 */
[----:B------:R0:W-:Y:S03]  /*26ab0*/  STL.64 [R1+0x1718], R16 ;  /* 0x0017181001007387 */ /* 0x0001e60000100a00 */
[----:B0-----:R-:W2:Y:S01]  /*26ac0*/  LDL.LU R16, [R1+0x290] ;  /* 0x0002900001107983 */ /* 0x001ea20000300800 */
[----:B------:R-:W2:Y:S02]  /*26ad0*/  LDL.LU R17, [R1+0x294] ;  /* 0x0002940001117983 */ /* 0x000ea40000300800 */
[----:B------:R-:W-:Y:S02]  /*26ae0*/  STL.64 [R1+0x2e0], R12 ;  /* 0x0002e00c01007387 */ /* 0x000fe40000100a00 */
[----:B------:R0:W-:Y:S02]  /*26af0*/  STL.64 [R1+0x2e8], R14 ;  /* 0x0002e80e01007387 */ /* 0x0001e40000100a00 */
[----:B0-----:R-:W2:Y:S01]  /*26b00*/  LDL.LU.64 R14, [R1+0x1758] ;  /* 0x00175800010e7983 */ /* 0x001ea20000300a00 */
[----:B------:R-:W2:Y:S02]  /*26b10*/  LDL.LU.64 R12, [R1+0x1750] ;  /* 0x00175000010c7983 */ /* 0x000ea40000300a00 */
[----:B------:R-:W2:Y:S02]  /*26b20*/  LDL.LU.64 R6, [R1+0x1748] ;  /* 0x0017480001067983 */ /* 0x000ea40000300a00 */
[----:B------:R-:W2:Y:S02]  /*26b30*/  LDL.LU.64 R4, [R1+0x1740] ;  /* 0x0017400001047983 */ /* 0x000ea40000300a00 */
[----:B--2---:R-:W-:Y:S01]  /*26b40*/  HMMA.16816.F32.BF16 R8, R8, R4, R12 ;  /* 0x000000040808723c */ /* 0x004fe2000004180c */
[----:B------:R-:W3:Y:S01]  /*26b50*/  LDL.LU.64 R14, [R1+0x1738] ;  /* 0x00173800010e7983 */ /* 0x000ee20000300a00 */
[----:B------:R-:W3:Y:S11]  /*26b60*/  LDL.LU.64 R12, [R1+0x1730] ;  /* 0x00173000010c7983 */ /* 0x000ef60000300a00 */
[----:B------:R-:W-:Y:S10]  /*26b70*/  @!UPT UIADD3 URZ, URZ, URZ, URZ ;  /* 0x0000003f3f3ff290 */ /* 0x000ff4000fffe03f */
[----:B------:R-:W-:Y:S01]  /*26b80*/  STL.64 [R1+0x2d0], R8 ;  /* 0x0002d00801007387 */ /* 0x000fe20000100a00 */
[----:B------:R-:W-:Y:S02]  /*26b90*/  STL.64 [R1+0x16d8], R6 ;  /* 0x0016d80601007387 */ /* 0x000fe40000100a00 */
[----:B------:R0:W-:Y:S02]  /*26ba0*/  STL.64 [R1+0x16d0], R4 ;  /* 0x0016d00401007387 */ /* 0x0001e40000100a00 */
[----:B0-----:R-:W2:Y:S01]  /*26bb0*/  LDL.LU R4, [R1+0x250] ;  /* 0x0002500001047983 */ /* 0x001ea20000300800 */
[----:B------:R-:W2:Y:S02]  /*26bc0*/  LDL.LU R5, [R1+0x254] ;  /* 0x0002540001057983 */ /* 0x000ea40000300800 */
[----:B------:R-:W2:Y:S02]  /*26bd0*/  LDL.LU R6, [R1+0x258] ;  /* 0x0002580001067983 */ /* 0x000ea40000300800 */
[----:B------:R-:W2:Y:S01]  /*26be0*/  LDL.LU R7, [R1+0x25c] ;  /* 0x00025c0001077983 */ /* 0x000ea20000300800 */
[----:B---3--:R-:W-:Y:S01]  /*26bf0*/  HMMA.16816.F32.BF16 R20, R12, R24, R20 ;  /* 0x000000180c14723c */ /* 0x008fe20000041814 */
[----:B--2---:R-:W-:Y:S01]  /*26c00*/  STL.64 [R1+0x16f0], R6 ;  /* 0x0016f00601007387 */ /* 0x004fe20000100a00 */
[----:B------:R0:W-:Y:S03]  /*26c10*/  STL.64 [R1+0x16e8], R4 ;  /* 0x0016e80401007387 */ /* 0x0001e60000100a00 */
[----:B0-----:R-:W2:Y:S01]  /*26c20*/  LDL.LU R4, [R1+0x260] ;  /* 0x0002600001047983 */ /* 0x001ea20000300800 */
[----:B------:R-:W2:Y:S02]  /*26c30*/  LDL.LU R5, [R1+0x264] ;  /* 0x0002640001057983 */ /* 0x000ea40000300800 */
[----:B------:R-:W2:Y:S02]  /*26c40*/  LDL.LU R6, [R1+0x268] ;  /* 0x0002680001067983 */ /* 0x000ea40000300800 */
[----:B------:R-:W2:Y:S11]  /*26c50*/  LDL.LU R7, [R1+0x26c] ;  /* 0x00026c0001077983 */ /* 0x000eb60000300800 */
[----:B------:R-:W-:Y:S02]  /*26c60*/  @!UPT UIADD3 URZ, URZ, URZ, URZ ;  /* 0x0000003f3f3ff290 */ /* 0x000fe4000fffe03f */
[----:B------:R0:W-:Y:S01]  /*26c70*/  STL.64 [R1+0x340], R20 ;  /* 0x0003401401007387 */ /* 0x0001e20000100a00 */
[----:B------:R1:W-:Y:S02]  /*26c80*/  STL.64 [R1+0x348], R22 ;  /* 0x0003481601007387 */ /* 0x0003e40000100a00 */
[----:B0-----:R-:W-:Y:S02]  /*26c90*/  IMAD.MOV.U32 R21, RZ, RZ, R24 ;  /* 0x000000ffff157224 */ /* 0x001fe400078e0018 */
[----:B------:R-:W-:Y:S02]  /*26ca0*/  IMAD.MOV.U32 R20, RZ, RZ, R25 ;  /* 0x000000ffff147224 */ /* 0x000fe400078e0019 */
[----:B------:R-:W3:Y:S01]  /*26cb0*/  LDL.LU.64 R24, [R1+0x1728] ;  /* 0x0017280001187983 */ /* 0x000ee20000300a00 */
[----:B------:R-:W-:Y:S02]  /*26cc0*/  IMAD.MOV.U32 R18, RZ, RZ, R3 ;  /* 0x000000ffff127224 */ /* 0x000fe400078e0003 */
[----:B----4-:R-:W-:-:S02]  /*26cd0*/  IMAD.MOV.U32 R19, RZ, RZ, R2 ;  /* 0x000000ffff137224 */ /* 0x010fc400078e0002 */
[----:B------:R-:W-:Y:S02]  /*26ce0*/  IMAD.MOV.U32 R8, RZ, RZ, R27 ;  /* 0x000000ffff087224 */ /* 0x000fe400078e001b */
[----:B------:R-:W-:-:S03]  /*26cf0*/  IMAD.MOV.U32 R9, RZ, RZ, R26 ;  /* 0x000000ffff097224 */ /* 0x000fc600078e001a */
[C---:B---3--:R-:W-:Y:S01]  /*26d00*/  HMMA.16816.F32.BF16 R16, R12.reuse, R24, R16 ;  /* 0x000000180c10723c */ /* 0x048fe20000041810 */
[----:B-1----:R-:W-:Y:S02]  /*26d10*/  IMAD.MOV.U32 R23, RZ, RZ, R24 ;  /* 0x000000ffff177224 */ /* 0x002fe400078e0018 */
        /* <DEDUP_REMOVED lines=8> */
[C---:B---3--:R-:W-:Y:S11]  /*26da0*/  HMMA.16816.F32.BF16 R16, R12.reuse, R24, R16 ;  /* 0x000000180c10723c */ /* 0x048ff60000041810 */
[----:B------:R-:W-:Y:S11]  /*26db0*/  @!UPT UIADD3 URZ, URZ, URZ, URZ ;  /* 0x0000003f3f3ff290 */ /* 0x000ff6000fffe03f */
[----:B------:R-:W-:Y:S01]  /*26dc0*/  @!UPT UIADD3 URZ, URZ, URZ, URZ ;  /* 0x0000003f3f3ff290 */ /* 0x000fe2000fffe03f */
[----:B------:R0:W-:Y:S01]  /*26dd0*/  STL.64 [R1+0x320], R16 ;  /* 0x0003201001007387 */ /* 0x0001e20000100a00 */
[----:B------:R-:W-:Y:S03]  /*26de0*/  STL.64 [R1+0x328], R18 ;  /* 0x0003281201007387 */ /* 0x000fe60000100a00 */
[----:B0-----:R-:W3:Y:S01]  /*26df0*/  LDL.LU.64 R16, [R1+0x1700] ;  /* 0x0017000001107983 */ /* 0x001ee20000300a00 */
[----:B----4-:R-:W-:Y:S02]  /*26e00*/  STL.64 [R1+0x1670], R26 ;  /* 0x0016701a01007387 */ /* 0x010fe40000100a00 */
[----:B------:R0:W-:Y:S02]  /*26e10*/  STL.64 [R1+0x1668], R24 ;  /* 0x0016681801007387 */ /* 0x0001e40000100a00 */
[----:B0-----:R-:W3:Y:S01]  /*26e20*/  LDL.LU R24, [R1+0x270] ;  /* 0x0002700001187983 */ /* 0x001ee20000300800 */
[----:B------:R-:W3:Y:S02]  /*26e30*/  LDL.LU R25, [R1+0x274] ;  /* 0x0002740001197983 */ /* 0x000ee40000300800 */
[----:B------:R-:W3:Y:S02]  /*26e40*/  LDL.LU R26, [R1+0x278] ;  /* 0x00027800011a7983 */ /* 0x000ee40000300800 */
[----:B------:R-:W3:Y:S02]  /*26e50*/  LDL.LU R27, [R1+0x27c] ;  /* 0x00027c00011b7983 */ /* 0x000ee40000300800 */
[C---:B---3--:R-:W-:Y:S11]  /*26e60*/  HMMA.16816.F32.BF16 R24, R12.reuse, R16, R24 ;  /* 0x000000100c18723c */ /* 0x048ff60000041818 */
        /* <DEDUP_REMOVED lines=14> */
[----:B------:R-:W2:Y:S02]  /*26f50*/  LDL.LU.64 R4, [R1+0x16e8] ;  /* 0x0016e80001047983 */ /* 0x000ea40000300a00 */
[----:B------:R-:W2:Y:S02]  /*26f60*/  LDL.LU.64 R16, [R1+0x16e0] ;  /* 0x0016e00001107983 */ /* 0x000ea40000300a00 */
[----:B------:R-:W-:Y:S02]  /*26f70*/  IMAD.MOV.U32 R3, RZ, RZ, R10 ;  /* 0x000000ffff037224 */ /* 0x000fe400078e000a */
[----:B------:R-:W-:Y:S01]  /*26f80*/  IMAD.MOV.U32 R2, RZ, RZ, R11 ;  /* 0x000000ffff027224 */ /* 0x000fe200078e000b */
[----:B--2---:R-:W-:Y:S01]  /*26f90*/  HMMA.16816.F32.BF16 R4, R12, R16, R4 ;  /* 0x000000100c04723c */ /* 0x004fe20000041804 */
[----:B------:R-:W-:-:S02]  /*26fa0*/  IMAD.MOV.U32 R11, RZ, RZ, R16 ;  /* 0x000000ffff0b7224 */ /* 0x000fc400078e0010 */
[----:B------:R-:W-:Y:S11]  /*26fb0*/  IMAD.MOV.U32 R10, RZ, RZ, R17 ;  /* 0x000000ffff0a7224 */ /* 0x000ff600078e0011 */
[----:B------:R-:W-:Y:S09]  /*26fc0*/  @!UPT UIADD3 URZ, URZ, URZ, URZ ;  /* 0x0000003f3f3ff290 */ /* 0x000ff2000fffe03f */
[----:B------:R-:W-:Y:S01]  /*26fd0*/  STL.64 [R1+0x300], R4 ;  /* 0x0003000401007387 */ /* 0x000fe20000100a00 */
[----:B------:R0:W-:Y:S03]  /*26fe0*/  STL.64 [R1+0x308], R6 ;  /* 0x0003080601007387 */ /* 0x0001e60000100a00 */
[----:B0-----:R-:W2:Y:S01]  /*26ff0*/  LDL.LU.64 R6, [R1+0x16d8] ;  /* 0x0016d80001067983 */ /* 0x001ea20000300a00 */
[----:B------:R-:W3:Y:S02]  /*27000*/  LDL.LU.64 R4, [R1+0x16d0] ;  /* 0x0016d00001047983 */ /* 0x000ee40000300a00 */
[----:B------:R-:W4:Y:S02]  /*27010*/  LDL.LU.64 R18, [R1+0x16c8] ;  /* 0x0016c80001127983 */ /* 0x000f240000300a00 */
        /* <DEDUP_REMOVED lines=9> */
[----:B0-----:R-:W-:Y:S02]  /*270b0*/  IMAD.MOV.U32 R8, RZ, RZ, R11 ;  /* 0x000000ffff087224 */ /* 0x001fe400078e000b */
[----:B------:R-:W-:Y:S01]  /*270c0*/  IMAD.MOV.U32 R9, RZ, RZ, R10 ;  /* 0x000000ffff097224 */ /* 0x000fe200078e000a */
[----:B---3--:R-:W-:Y:S01]  /*270d0*/  HMMA.16816.F32.BF16 R12, R12, R4, R16 ;  /* 0x000000040c0c723c */ /* 0x008fe20000041810 */
[----:B------:R-:W3:Y:S01]  /*270e0*/  LDL.LU.64 R18, [R1+0x16a8] ;  /* 0x0016a80001127983 */ /* 0x000ee20000300a00 */
[----:B------:R-:W3:Y:S11]  /*270f0*/  LDL.LU.64 R16, [R1+0x16a0] ;  /* 0x0016a00001107983 */ /* 0x000ef60000300a00 */
[----:B------:R-:W-:Y:S10]  /*27100*/  @!UPT UIADD3 URZ, URZ, URZ, URZ ;  /* 0x0000003f3f3ff290 */ /* 0x000ff4000fffe03f */
[----:B------:R-:W-:Y:S01]  /*27110*/  STL.64 [R1+0x2c0], R12 ;  /* 0x0002c00c01007387 */ /* 0x000fe20000100a00 */
[----:B------:R-:W-:Y:S02]  /*27120*/  STL.64 [R1+0x2c8], R14 ;  /* 0x0002c80e01007387 */ /* 0x000fe40000100a00 */
[----:B------:R0:W-:Y:S02]  /*27130*/  STL.64 [R1+0x1638], R8 ;  /* 0x0016380801007387 */ /* 0x0001e40000100a00 */
[----:B0-----:R-:W4:Y:S01]  /*27140*/  LDL.LU R8, [R1+0x170] ;  /* 0x0001700001087983 */ /* 0x001f220000300800 */
[----:B------:R-:W4:Y:S02]  /*27150*/  LDL.LU R9, [R1+0x174] ;  /* 0x0001740001097983 */ /* 0x000f240000300800 */
[----:B------:R-:W2:Y:S02]  /*27160*/  LDL.LU R10, [R1+0x178] ;  /* 0x00017800010a7983 */ /* 0x000ea40000300800 */
[----:B------:R-:W2:Y:S02]  /*27170*/  LDL.LU R11, [R1+0x17c] ;  /* 0x00017c00010b7983 */ /* 0x000ea40000300800 */
[----:B--2---:R-:W-:Y:S01]  /*27180*/  STL.64 [R1+0x1648], R10 ;  /* 0x0016480a01007387 */ /* 0x004fe20000100a00 */
[----:B----4-:R0:W-:Y:S02]  /*27190*/  STL.64 [R1+0x1640], R8 ;  /* 0x0016400801007387 */ /* 0x0101e40000100a00 */
[----:B0-----:R-:W-:-:S02]  /*271a0*/  IMAD.MOV.U32 R8, RZ, RZ, R25 ;  /* 0x000000ffff087224 */ /* 0x001fc400078e0019 */
[----:B------:R-:W-:Y:S02]  /*271b0*/  IMAD.MOV.U32 R9, RZ, RZ, R24 ;  /* 0x000000ffff097224 */ /* 0x000fe400078e0018 */
[----:B------:R-:W-:Y:S02]  /*271c0*/  IMAD.MOV.U32 R24, RZ, RZ, R23 ;  /* 0x000000ffff187224 */ /* 0x000fe400078e0017 */
[----:B------:R-:W-:-:S05]  /*271d0*/  IMAD.MOV.U32 R25, RZ, RZ, R22 ;  /* 0x000000ffff197224 */ /* 0x000fca00078e0016 */
[----:B------:R-:W-:Y:S01]  /*271e0*/  STL.64 [R1+0x1688], R24 ;  /* 0x0016881801007387 */ /* 0x000fe20000100a00 */
        /* <DEDUP_REMOVED lines=9> */
[----:B------:R-:W4:Y:S02]  /*27280*/  LDL.LU R10, [R1+0x1d8] ;  /* 0x0001d800010a7983 */ /* 0x000f240000300800 */
[----:B------:R-:W4:Y:S02]  /*27290*/  LDL.LU R11, [R1+0x1dc] ;  /* 0x0001dc00010b7983 */ /* 0x000f240000300800 */
[----:B----4-:R-:W-:Y:S01]  /*272a0*/  STL.64 [R1+0x1698], R10 ;  /* 0x0016980a01007387 */ /* 0x010fe20000100a00 */
[----:B--2---:R0:W-:Y:S03]  /*272b0*/  STL.64 [R1+0x1690], R8 ;  /* 0x0016900801007387 */ /* 0x0041e60000100a00 */
[----:B0-----:R-:W3:Y:S01]  /*272c0*/  LDL.LU R8, [R1+0x1e0] ;  /* 0x0001e00001087983 */ /* 0x001ee20000300800 */
[----:B------:R-:W3:Y:S02]  /*272d0*/  LDL.LU R9, [R1+0x1e4] ;  /* 0x0001e40001097983 */ /* 0x000ee40000300800 */
[----:B------:R-:W3:Y:S02]  /*272e0*/  LDL.LU R10, [R1+0x1e8] ;  /* 0x0001e800010a7983 */ /* 0x000ee40000300800 */
[----:B------:R-:W3:Y:S01]  /*272f0*/  LDL.LU R11, [R1+0x1ec] ;  /* 0x0001ec00010b7983 */ /* 0x000ee20000300800 */
[----:B------:R-:W-:Y:S01]  /*27300*/  STL.64 [R1+0x1618], R6 ;  /* 0x0016180601007387 */ /* 0x000fe20000100a00 */
[----:B------:R0:W-:Y:S03]  /*27310*/  STL.64 [R1+0x1610], R4 ;  /* 0x0016100401007387 */ /* 0x0001e60000100a00 */
[----:B0-----:R-:W2:Y:S01]  /*27320*/  LDL.LU R4, [R1+0x150] ;  /* 0x0001500001047983 */ /* 0x001ea20000300800 */
[----:B------:R-:W2:Y:S02]  /*27330*/  LDL.LU R5, [R1+0x154] ;  /* 0x0001540001057983 */ /* 0x000ea40000300800 */
[----:B------:R-:W4:Y:S02]  /*27340*/  LDL.LU R6, [R1+0x158] ;  /* 0x0001580001067983 */ /* 0x000f240000300800 */
[----:B------:R-:W4:Y:S02]  /*27350*/  LDL.LU R7, [R1+0x15c] ;  /* 0x00015c0001077983 */ /* 0x000f240000300800 */
[----:B------:R-:W-:-:S02]  /*27360*/  IMAD.MOV.U32 R24, RZ, RZ, R21 ;  /* 0x000000ffff187224 */ /* 0x000fc400078e0015 */
[----:B------:R-:W-:Y:S02]  /*27370*/  IMAD.MOV.U32 R25, RZ, RZ, R20 ;  /* 0x000000ffff197224 */ /* 0x000fe400078e0014 */
[----:B------:R-:W-:Y:S02]  /*27380*/  IMAD.MOV.U32 R12, RZ, RZ, R27 ;  /* 0x000000ffff0c7224 */ /* 0x000fe400078e001b */
[----:B------:R-:W-:Y:S01]  /*27390*/  IMAD.MOV.U32 R13, RZ, RZ, R26 ;  /* 0x000000ffff0d7224 */ /* 0x000fe200078e001a */
[----:B----4-:R-:W-:Y:S01]  /*273a0*/  STL.64 [R1+0x1630], R6 ;  /* 0x0016300601007387 */ /* 0x010fe20000100a00 */
[----:B--2---:R0:W-:Y:S03]  /*273b0*/  STL.64 [R1+0x1628], R4 ;  /* 0x0016280401007387 */ /* 0x0041e60000100a00 */
[----:B0-----:R-:W2:Y:S01]  /*273c0*/  LDL.LU R4, [R1+0x160] ;  /* 0x0001600001047983 */ /* 0x001ea20000300800 */
[----:B------:R-:W2:Y:S02]  /*273d0*/  LDL.LU R5, [R1+0x164] ;  /* 0x0001640001057983 */ /* 0x000ea40000300800 */
[----:B------:R-:W4:Y:S02]  /*273e0*/  LDL.LU R6, [R1+0x168] ;  /* 0x0001680001067983 */ /* 0x000f240000300800 */
[----:B------:R-:W4:Y:S01]  /*273f0*/  LDL.LU R7, [R1+0x16c] ;  /* 0x00016c0001077983 */ /* 0x000f220000300800 */
[C---:B---3--:R-:W-:Y:S01]  /*27400*/  HMMA.16816.F32.BF16 R24, R16.reuse, R24, R8 ;  /* 0x000000181018723c */ /* 0x048fe20000041808 */
[----:B----4-:R-:W-:Y:S01]  /*27410*/  STL.64 [R1+0x1658], R6 ;  /* 0x0016580601007387 */ /* 0x010fe20000100a00 */
[----:B--2---:R0:W-:Y:S03]  /*27420*/  STL.64 [R1+0x1650], R4 ;  /* 0x0016500401007387 */ /* 0x0041e60000100a00 */
[----:B0-----:R-:W2:Y:S01]  /*27430*/  LDL.LU R4, [R1+0x1b0] ;  /* 0x0001b00001047983 */ /* 0x001ea20000300800 */
[----:B------:R-:W2:Y:S02]  /*27440*/  LDL.LU R5, [R1+0x1b4] ;  /* 0x0001b40001057983 */ /* 0x000ea40000300800 */
[----:B------:R-:W2:Y:S02]  /*27450*/  LDL.LU R6, [R1+0x1b8] ;  /* 0x0001b80001067983 */ /* 0x000ea40000300800 */
[----:B------:R-:W2:Y:S01]  /*27460*/  LDL.LU R7, [R1+0x1bc] ;  /* 0x0001bc0001077983 */ /* 0x000ea20000300800 */
[----:B------:R-:W3:Y:S01]  /*27470*/  LDL.LU R20, [R1+0x140] ;  /* 0x0001400001147983 */ /* 0x000ee20000300800 */
[----:B------:R-:W3:Y:S02]  /*27480*/  LDL.LU R21, [R1+0x144] ;  /* 0x0001440001157983 */ /* 0x000ee40000300800 */
[----:B------:R-:W3:Y:S02]  /*27490*/  LDL.LU R22, [R1+0x148] ;  /* 0x0001480001167983 */ /* 0x000ee40000300800 */
[----:B------:R-:W3:Y:S01]  /*274a0*/  LDL.LU R23, [R1+0x14c] ;  /* 0x00014c0001177983 */ /* 0x000ee20000300800 */
[----:B------:R-:W4:Y:S04]  /*274b0*/  LDL R14, [R1+0xa8] ;  /* 0x0000a800010e7983 */ /* 0x000f280000100800 */
[----:B------:R-:W4:Y:S01]  /*274c0*/  LDL R15, [R1+0xac] ;  /* 0x0000ac00010f7983 */ /* 0x000f220000100800 */
[----:B------:R-:W2:Y:S02]  /*274d0*/  LDL.LU.64 R10, [R1+0x1698] ;  /* 0x00169800010a7983 */ /* 0x000ea40000300a00 */
[----:B------:R-:W2:Y:S02]  /*274e0*/  LDL.LU.64 R8, [R1+0x1690] ;  /* 0x0016900001087983 */ /* 0x000ea40000300a00 */
[----:B------:R0:W-:Y:S01]  /*274f0*/  STL.64 [R1+0x2b0], R24 ;  /* 0x0002b01801007387 */ /* 0x0001e20000100a00 */
[----:B------:R2:W-:Y:S04]  /*27500*/  STL.64 [R1+0x2b8], R26 ;  /* 0x0002b81a01007387 */ /* 0x0005e80000100a00 */
        /* <DEDUP_REMOVED lines=13> */
[----:B------:R-:W-:Y:S03]  /*275e0*/  STL.64 [R1+0x298], R10 ;  /* 0x0002980a01007387 */ /* 0x000fe60000100a00 */
[----:B0-----:R-:W2:Y:S01]  /*275f0*/  LDL.LU.64 R8, [R1+0x1660] ;  /* 0x0016600001087983 */ /* 0x001ea20000300a00 */
[----:B------:R0:W-:Y:S03]  /*27600*/  STL.64 [R1+0x15e0], R26 ;  /* 0x0015e01a01007387 */ /* 0x0001e60000100a00 */
[----:B0-----:R-:W3:Y:S01]  /*27610*/  LDL.64 R26, [R1+0xd8] ;  /* 0x0000d800011a7983 */ /* 0x001ee20000100a00 */
[C---:B--2---:R-:W-:Y:S03]  /*27620*/  HMMA.16816.F32.BF16 R8, R16.reuse, R8, R4 ;  /* 0x000000081008723c */ /* 0x044fe60000041804 */
[----:B---3--:R0:W-:Y:S04]  /*27630*/  STL.64 [R1+0x15f8], R26 ;  /* 0x0015f81a01007387 */ /* 0x0081e80000100a00 */
[----:B0-----:R-:W2:Y:S01]  /*27640*/  LDL.64 R26, [R1+0xf8] ;  /* 0x0000f800011a7983 */ /* 0x001ea20000100a00 */
[----:B------:R-:W3:Y:S02]  /*27650*/  LDL.LU.64 R6, [R1+0x1658] ;  /* 0x0016580001067983 */ /* 0x000ee40000300a00 */
[----:B------:R-:W3:Y:S11]  /*27660*/  LDL.LU.64 R4, [R1+0x1650] ;  /* 0x0016500001047983 */ /* 0x000ef60000300a00 */
[----:B------:R-:W-:Y:S02]  /*27670*/  @!UPT UIADD3 URZ, URZ, URZ, URZ ;  /* 0x0000003f3f3ff290 */ /* 0x000fe4000fffe03f */
[----:B------:R-:W-:Y:S01]  /*27680*/  STL.64 [R1+0x270], R8 ;  /* 0x0002700801007387 */ /* 0x000fe20000100a00 */
[----:B------:R0:W-:Y:S04]  /*27690*/  STL.64 [R1+0x278], R10 ;  /* 0x0002780a01007387 */ /* 0x0001e80000100a00 */
[----:B0-----:R-:W2:Y:S01]  /*276a0*/  LDL.LU.64 R10, [R1+0x1648] ;  /* 0x00164800010a7983 */ /* 0x001ea20000300a00 */
[----:B------:R-:W2:Y:S02]  /*276b0*/  LDL.LU.64 R8, [R1+0x1640] ;  /* 0x0016400001087983 */ /* 0x000ea40000300a00 */
[C---:B--2---:R-:W-:Y:S11]  /*276c0*/  HMMA.16816.F32.BF16 R8, R16.reuse, R12, R8 ;  /* 0x0000000c1008723c */ /* 0x044ff60000041808 */
[----:B------:R-:W-:Y:S11]  /*276d0*/  @!UPT UIADD3 URZ, URZ, URZ, URZ ;  /* 0x0000003f3f3ff290 */ /* 0x000ff6000fffe03f */
[----:B------:R-:W-:Y:S01]  /*276e0*/  @!UPT UIADD3 URZ, URZ, URZ, URZ ;  /* 0x0000003f3f3ff290 */ /* 0x000fe2000fffe03f */
[----:B------:R0:W-:Y:S01]  /*276f0*/  STL.64 [R1+0x260], R8 ;  /* 0x0002600801007387 */ /* 0x0001e20000100a00 */
[----:B------:R-:W-:Y:S03]  /*27700*/  STL.64 [R1+0x268], R10 ;  /* 0x0002680a01007387 */ /* 0x000fe60000100a00 */
[----:B0-----:R-:W3:Y:S01]  /*27710*/  LDL.LU.64 R8, [R1+0x1638] ;  /* 0x0016380001087983 */ /* 0x001ee20000300a00 */
[----:B----4-:R0:W-:Y:S02]  /*27720*/  STL.64 [R1+0x15d8], R14 ;  /* 0x0015d80e01007387 */ /* 0x0101e40000100a00 */
[----:B------:R-:W2:Y:S02]  /*27730*/  LDL.LU R12, [R1+0x110] ;  /* 0x00011000010c7983 */ /* 0x000ea40000300800 */
[----:B------:R-:W2:Y:S01]  /*27740*/  LDL.LU R13, [R1+0x114] ;  /* 0x00011400010d7983 */ /* 0x000ea20000300800 */
[----:B0-----:R-:W4:Y:S01]  /*27750*/  LDL.LU R14, [R1+0x118] ;  /* 0x00011800010e7983 */ /* 0x001f220000300800 */
[----:B------:R-:W4:Y:S01]  /*27760*/  LDL.LU R15, [R1+0x11c] ;  /* 0x00011c00010f7983 */ /* 0x000f220000300800 */
[C---:B---3--:R-:W-:Y:S02]  /*27770*/  HMMA.16816.F32.BF16 R8, R16.reuse, R8, R4 ;  /* 0x000000081008723c */ /* 0x048fe40000041804 */
[----:B----4-:R-:W-:Y:S01]  /*27780*/  STL.64 [R1+0x15f0], R14 ;  /* 0x0015f00e01007387 */ /* 0x010fe20000100a00 */
[----:B--2---:R0:W-:Y:S03]  /*27790*/  STL.64 [R1+0x15e8], R12 ;  /* 0x0015e80c01007387 */ /* 0x0041e60000100a00 */
[----:B0-----:R-:W2:Y:S01]  /*277a0*/  LDL.LU R12, [R1+0x120] ;  /* 0x00012000010c7983 */ /* 0x001ea20000300800 */
[----:B------:R-:W2:Y:S02]  /*277b0*/  LDL.LU R13, [R1+0x124] ;  /* 0x00012400010d7983 */ /* 0x000ea40000300800 */
[----:B------:R-:W2:Y:S02]  /*277c0*/  LDL.LU R14, [R1+0x128] ;  /* 0x00012800010e7983 */ /* 0x000ea40000300800 */
[----:B------:R-:W2:Y:S01]  /*277d0*/  LDL.LU R15, [R1+0x12c] ;  /* 0x00012c00010f7983 */ /* 0x000ea20000300800 */
[----:B------:R-:W3:Y:S01]  /*277e0*/  LDL.LU.64 R6, [R1+0x1630] ;  /* 0x0016300001067983 */ /* 0x000ee20000300a00 */
[----:B------:R-:W3:Y:S10]  /*277f0*/  LDL.LU.64 R4, [R1+0x1628] ;  /* 0x0016280001047983 */ /* 0x000ef40000300a00 */
[----:B------:R0:W-:Y:S02]  /*27800*/  STL.64 [R1+0x250], R8 ;  /* 0x0002500801007387 */ /* 0x0001e40000100a00 */
[----:B------:R3:W-:Y:S01]  /*27810*/  STL.64 [R1+0x258], R10 ;  /* 0x0002580a01007387 */ /* 0x0007e20000100a00 */
[----:B0-----:R-:W3:Y:S02]  /*27820*/  LDL.LU.64 R8, [R1+0x1620] ;  /* 0x0016200001087983 */ /* 0x001ee40000300a00 */
[C---:B---3--:R-:W-:Y:S02]  /*27830*/  HMMA.16816.F32.BF16 R8, R16.reuse, R8, R4 ;  /* 0x000000081008723c */ /* 0x048fe40000041804 */
[----:B------:R-:W3:Y:S01]  /*27840*/  LDL.LU.64 R6, [R1+0x1618] ;  /* 0x0016180001067983 */ /* 0x000ee20000300a00 */
[----:B------:R-:W4:Y:S11]  /*27850*/  LDL.LU.64 R4, [R1+0x1610] ;  /* 0x0016100001047983 */ /* 0x000f360000300a00 */
[----:B------:R-:W-:Y:S09]  /*27860*/  @!UPT UIADD3 URZ, URZ, URZ, URZ ;  /* 0x0000003f3f3ff290 */ /* 0x000ff2000fffe03f */
[----:B------:R-:W-:Y:S01]  /*27870*/  STL.64 [R1+0x240], R8 ;  /* 0x0002400801007387 */ /* 0x000fe20000100a00 */
[----:B------:R0:W-:Y:S03]  /*27880*/  STL.64 [R1+0x248], R10 ;  /* 0x0002480a01007387 */ /* 0x0001e60000100a00 */
[----:B0-----:R-:W2:Y:S01]  /*27890*/  LDL R11, [R1+0xc58] ;  /* 0x000c5800010b7983 */ /* 0x001ea20000100800 */
[----:B----4-:R-:W-:Y:S03]  /*278a0*/  HMMA.16816.F32.BF16 R16, R16, R4, R20 ;  /* 0x000000041010723c */ /* 0x010fe60000041814 */
[----:B--2---:R0:W-:Y:S01]  /*278b0*/  STL [R1+0x1530], R11 ;  /* 0x0015300b01007387 */ /* 0x0041e20000100800 */
[----:B------:R-:W2:Y:S03]  /*278c0*/  LDL R10, [R1+0xb8] ;  /* 0x0000b800010a7983 */ /* 0x000ea60000100800 */
[----:B0-----:R-:W2:Y:S01]  /*278d0*/  LDL R11, [R1+0xbc] ;  /* 0x0000bc00010b7983 */ /* 0x001ea20000100800 */
[----:B------:R-:W4:Y:S02]  /*278e0*/  LDL.LU.64 R22, [R1+0x1608] ;  /* 0x0016080001167983 */ /* 0x000f240000300a00 */
[----:B------:R-:W4:Y:S11]  /*278f0*/  LDL.LU.64 R20, [R1+0x1600] ;  /* 0x0016000001147983 */ /* 0x000f360000300a00 */
[----:B------:R-:W-:Y:S02]  /*27900*/  @!UPT UIADD3 URZ, URZ, URZ, URZ ;  /* 0x0000003f3f3ff290 */ /* 0x000fe4000fffe03f */
[----:B------:R0:W-:Y:S01]  /*27910*/  STL.64 [R1+0x230], R16 ;  /* 0x0002301001007387 */ /* 0x0001e20000100a00 */
[----:B------:R1:W-:Y:S04]  /*27920*/  STL.64 [R1+0x238], R18 ;  /* 0x0002381201007387 */ /* 0x0003e80000100a00 */
[----:B0-----:R-:W2:Y:S01]  /*27930*/  LDL.LU R16, [R1+0x100] ;  /* 0x0001000001107983 */ /* 0x001ea20000300800 */
[----:B------:R-:W2:Y:S02]  /*27940*/  LDL.LU R17, [R1+0x104] ;  /* 0x0001040001117983 */ /* 0x000ea40000300800 */
[----:B-1----:R-:W2:Y:S02]  /*27950*/  LDL.LU R18, [R1+0x108] ;  /* 0x0001080001127983 */ /* 0x002ea40000300800 */
[----:B------:R-:W2:Y:S01]  /*27960*/  LDL.LU R19, [R1+0x10c] ;  /* 0x00010c0001137983 */ /* 0x000ea20000300800 */
[----:B---3--:R0:W-:Y:S01]  /*27970*/  STL.64 [R1+0x1598], R6 ;  /* 0x0015980601007387 */ /* 0x0081e20000100a00 */
[----:B------:R-:W4:Y:S02]  /*27980*/  LDL.LU R4, [R1+0x130] ;  /* 0x0001300001047983 */ /* 0x000f240000300800 */
[----:B------:R-:W4:Y:S01]  /*27990*/  LDL.LU R5, [R1+0x134] ;  /* 0x0001340001057983 */ /* 0x000f220000300800 */
[----:B0-----:R-:W4:Y:S01]  /*279a0*/  LDL.LU R6, [R1+0x138] ;  /* 0x0001380001067983 */ /* 0x001f220000300800 */
[----:B------:R-:W4:Y:S02]  /*279b0*/  LDL.LU R7, [R1+0x13c] ;  /* 0x00013c0001077983 */ /* 0x000f240000300800 */
[C---:B----4-:R-:W-:Y:S11]  /*279c0*/  HMMA.16816.F32.BF16 R4, R20.reuse, R26, R4 ;  /* 0x0000001a1404723c */ /* 0x050ff60000041804 */
[----:B------:R-:W-:Y:S11]  /*279d0*/  @!UPT UIADD3 URZ, URZ, URZ, URZ ;  /* 0x0000003f3f3ff290 */ /* 0x000ff6000fffe03f */
[----:B------:R-:W-:Y:S01]  /*279e0*/  @!UPT UIADD3 URZ, URZ, URZ, URZ ;  /* 0x0000003f3f3ff290 */ /* 0x000fe2000fffe03f */
[----:B------:R0:W-:Y:S01]  /*279f0*/  STL.64 [R1+0x220], R4 ;  /* 0x0002200401007387 */ /* 0x0001e20000100a00 */
[----:B------:R1:W-:Y:S02]  /*27a00*/  STL.64 [R1+0x228], R6 ;  /* 0x0002280601007387 */ /* 0x0003e40000100a00 */
[----:B0-----:R-:W-:Y:S02]  /*27a10*/  IMAD.MOV.U32 R5, RZ, RZ, R26 ;  /* 0x000000ffff057224 */ /* 0x001fe400078e001a */
[----:B------:R-:W-:Y:S02]  /*27a20*/  IMAD.MOV.U32 R4, RZ, RZ, R27 ;  /* 0x000000ffff047224 */ /* 0x000fe400078e001b */
[----:B------:R-:W3:Y:S02]  /*27a30*/  LDL.LU.64 R26, [R1+0x15f8] ;  /* 0x0015f800011a7983 */ /* 0x000ee40000300a00 */
[----:B---3--:R-:W-:Y:S01]  /*27a40*/  HMMA.16816.F32.BF16 R12, R20, R26, R12 ;  /* 0x0000001a140c723c */ /* 0x008fe2000004180c */
[----:B-1----:R-:W-:-:S02]  /*27a50*/  IMAD.MOV.U32 R7, RZ, RZ, R26 ;  /* 0x000000ffff077224 */ /* 0x002fc400078e001a */
[----:B------:R-:W-:Y:S11]  /*27a60*/  IMAD.MOV.U32 R6, RZ, RZ, R27 ;  /* 0x000000ffff067224 */ /* 0x000ff600078e001b */
[----:B------:R-:W-:Y:S09]  /*27a70*/  @!UPT UIADD3 URZ, URZ, URZ, URZ ;  /* 0x0000003f3f3ff290 */ /* 0x000ff2000fffe03f */
[----:B------:R-:W-:Y:S01]  /*27a80*/  STL.64 [R1+0x210], R12 ;  /* 0x0002100c01007387 */ /* 0x000fe20000100a00 */
[----:B------:R0:W-:Y:S03]  /*27a90*/  STL.64 [R1+0x218], R14 ;  /* 0x0002180e01007387 */ /* 0x0001e60000100a00 */
[----:B0-----:R-:W3:Y:S01]  /*27aa0*/  LDL.LU.64 R14, [R1+0x15f0] ;  /* 0x0015f000010e7983 */ /* 0x001ee20000300a00 */
[----:B------:R-:W3:Y:S02]  /*27ab0*/  LDL.LU.64 R12, [R1+0x15e8] ;  /* 0x0015e800010c7983 */ /* 0x000ee40000300a00 */
[----:B------:R-:W3:Y:S01]  /*27ac0*/  LDL.LU.64 R26, [R1+0x15e0] ;  /* 0x0015e000011a7983 */ /* 0x000ee20000300a00 */
[----:B--2---:R-:W-:Y:S01]  /*27ad0*/  HMMA.16816.F32.BF16 R16, R20, R10, R16 ;  /* 0x0000000a1410723c */ /* 0x004fe20000041810 */
[----:B------:R-:W-:-:S07]  /*27ae0*/  IMAD.MOV.U32 R9, RZ, RZ, R0 ;  /* 0x000000ffff097224 */ /* 0x000fce00078e0000 */
[----:B---3--:R-:W-:Y:S11]  /*27af0*/  HMMA.16816.F32.BF16 R12, R20, R26, R12 ;  /* 0x0000001a140c723c */ /* 0x008ff6000004180c */
[----:B------:R-:W-:Y:S11]  /*27b00*/  @!UPT UIADD3 URZ, URZ, URZ, URZ ;  /* 0x0000003f3f3ff290 */ /* 0x000ff6000fffe03f */
[----:B------:R-:W-:Y:S01]  /*27b10*/  @!UPT UIADD3 URZ, URZ, URZ, URZ ;  /* 0x0000003f3f3ff290 */ /* 0x000fe2000fffe03f */
[----:B------:R-:W-:Y:S01]  /*27b20*/  STL.64 [R1+0x200], R12 ;  /* 0x0002000c01007387 */ /* 0x000fe20000100a00 */
[----:B------:R0:W-:Y:S03]  /*27b30*/  STL.64 [R1+0x208], R14 ;  /* 0x0002080e01007387 */ /* 0x0001e60000100a00 */
[----:B0-----:R-:W2:Y:S01]  /*27b40*/  LDL.LU.64 R14, [R1+0x15d8] ;  /* 0x0015d800010e7983 */ /* 0x001ea20000300a00 */
[----:B------:R0:W-:Y:S02]  /*27b50*/  STL.64 [R1+0x1550], R26 ;  /* 0x0015501a01007387 */ /* 0x0001e40000100a00 */
[----:B0-----:R-:W-:Y:S02]  /*27b60*/  IMAD.MOV.U32 R26, RZ, RZ, R7 ;  /* 0x000000ffff1a7224 */ /* 0x001fe400078e0007 */
[----:B------:R-:W-:-:S05]  /*27b70*/  IMAD.MOV.U32 R27, RZ, RZ, R6 ;  /* 0x000000ffff1b7224 */ /* 0x000fca00078e0006 */
[----:B------:R0:W-:Y:S01]  /*27b80*/  STL.64 [R1+0x1568], R26 ;  /* 0x0015681a01007387 */ /* 0x0001e20000100a00 */
[----:B------:R-:W-:Y:S02]  /*27b90*/  STL.64 [R1+0x1f0], R16 ;  /* 0x0001f01001007387 */ /* 0x000fe40000100a00 */
[----:B------:R-:W-:Y:S02]  /*27ba0*/  STL.64 [R1+0x1f8], R18 ;  /* 0x0001f81201007387 */ /* 0x000fe40000100a00 */
[----:B0-----:R-:W-:Y:S02]  /*27bb0*/  IMAD.MOV.U32 R26, RZ, RZ, R5 ;  /* 0x000000ffff1a7224 */ /* 0x001fe400078e0005 */
[----:B------:R-:W-:-:S05]  /*27bc0*/  IMAD.MOV.U32 R27, RZ, RZ, R4 ;  /* 0x000000ffff1b7224 */ /* 0x000fca00078e0004 */
[----:B------:R-:W-:Y:S01]  /*27bd0*/  STL.64 [R1+0x1590], R26 ;  /* 0x0015901a01007387 */ /* 0x000fe20000100a00 */
[----:B------:R0:W-:Y:S02]  /*27be0*/  STL.64 [R1+0x1548], R10 ;  /* 0x0015480a01007387 */ /* 0x0001e40000100a00 */
[----:B------:R-:W3:Y:S02]  /*27bf0*/  LDL.LU R8, [R1] ;  /* 0x0000000001087983 */ /* 0x000ee40000300800 */
[----:B------:R-:W4:Y:S02]  /*27c00*/  LDL.LU R0, [R1+0x15d0] ;  /* 0x0015d00001007983 */ /* 0x000f240000300800 */
[----:B0-----:R-:W-:Y:S02]  /*27c10*/  IMAD.MOV.U32 R10, RZ, RZ, R28 ;  /* 0x000000ffff0a7224 */ /* 0x001fe400078e001c */
[----:B------:R-:W-:Y:S01]  /*27c20*/  IMAD.MOV.U32 R11, RZ, RZ, R29 ;  /* 0x000000ffff0b7224 */ /* 0x000fe200078e001d */
[----:B------:R-:W2:Y:S01]  /*27c30*/  LDL.LU R28, [R1+0x15cc] ;  /* 0x0015cc00011c7983 */ /* 0x000ea20000300800 */
[----:B------:R-:W2:Y:S02]  /*27c40*/  LDL.LU R29, [R1+0x15c8] ;  /* 0x0015c800011d7983 */ /* 0x000ea40000300800 */
[----:B------:R-:W2:Y:S02]  /*27c50*/  LDL.LU R16, [R1+0x60] ;  /* 0x0000600001107983 */ /* 0x000ea40000300800 */
[----:B------:R-:W2:Y:S01]  /*27c60*/  LDL.LU R17, [R1+0x64] ;  /* 0x0000640001117983 */ /* 0x000ea20000300800 */
[----:B------:R-:W2:Y:S01]  /*27c70*/  LDL.LU R18, [R1+0x68] ;  /* 0x0000680001127983 */ /* 0x000ea20000300800 */
[----:B------:R-:W2:Y:S03]  /*27c80*/  LDL.LU R19, [R1+0x6c] ;  /* 0x00006c0001137983 */ /* 0x000ea60000300800 */
[----:B--2---:R-:W-:Y:S01]  /*27c90*/  STL.64 [R1+0x15c0], R18 ;  /* 0x0015c01201007387 */ /* 0x004fe20000100a00 */
[----:B------:R0:W-:Y:S03]  /*27ca0*/  STL.64 [R1+0x15b8], R16 ;  /* 0x0015b81001007387 */ /* 0x0001e60000100a00 */
[----:B0-----:R-:W2:Y:S01]  /*27cb0*/  LDL.LU R16, [R1+0xe0] ;  /* 0x0000e00001107983 */ /* 0x001ea20000300800 */
[----:B------:R-:W2:Y:S02]  /*27cc0*/  LDL.LU R17, [R1+0xe4] ;  /* 0x0000e40001117983 */ /* 0x000ea40000300800 */
[----:B------:R-:W2:Y:S02]  /*27cd0*/  LDL.LU R18, [R1+0xe8] ;  /* 0x0000e80001127983 */ /* 0x000ea40000300800 */
[----:B------:R-:W2:Y:S01]  /*27ce0*/  LDL.LU R19, [R1+0xec] ;  /* 0x0000ec0001137983 */ /* 0x000ea20000300800 */
[----:B------:R-:W2:Y:S04]  /*27cf0*/  LDL.LU.64 R6, [R1+0x88] ;  /* 0x0000880001067983 */ /* 0x000ea80000300a00 */
[----:B--2---:R0:W-:Y:S04]  /*27d00*/  STL.64 [R1+0x15b0], R6 ;  /* 0x0015b00601007387 */ /* 0x0041e80000100a00 */
[----:B0-----:R-:W2:Y:S01]  /*27d10*/  LDL.64 R6, [R1+0x98] ;  /* 0x0000980001067983 */ /* 0x001ea20000100a00 */
[----:B------:R-:W2:Y:S02]  /*27d20*/  LDL.LU R24, [R1+0x30] ;  /* 0x0000300001187983 */ /* 0x000ea40000300800 */
[----:B------:R-:W2:Y:S02]  /*27d30*/  LDL.LU R25, [R1+0x34] ;  /* 0x0000340001197983 */ /* 0x000ea40000300800 */
[----:B------:R-:W2:Y:S01]  /*27d40*/  LDL.LU R26, [R1+0x38] ;  /* 0x00003800011a7983 */ /* 0x000ea20000300800 */
[----:B------:R-:W2:Y:S01]  /*27d50*/  LDL.LU R27, [R1+0x3c] ;  /* 0x00003c00011b7983 */ /* 0x000ea20000300800 */
[----:B------:R-:W-:Y:S03]  /*27d60*/  HMMA.16816.F32.BF16 R16, R20, R14, R16 ;  /* 0x0000000e1410723c */ /* 0x000fe60000041810 */
[----:B--2---:R-:W-:Y:S01]  /*27d70*/  STL.64 [R1+0x15a8], R26 ;  /* 0x0015a81a01007387 */ /* 0x004fe20000100a00 */
[----:B------:R0:W-:Y:S03]  /*27d80*/  STL.64 [R1+0x15a0], R24 ;  /* 0x0015a01801007387 */ /* 0x0001e60000100a00 */
[----:B0-----:R-:W2:Y:S01]  /*27d90*/  LDL.LU R24, [R1+0x50] ;  /* 0x0000500001187983 */ /* 0x001ea20000300800 */
[----:B------:R-:W2:Y:S02]  /*27da0*/  LDL.LU R25, [R1+0x54] ;  /* 0x0000540001197983 */ /* 0x000ea40000300800 */
[----:B------:R-:W2:Y:S02]  /*27db0*/  LDL.LU R26, [R1+0x58] ;  /* 0x00005800011a7983 */ /* 0x000ea40000300800 */
[----:B------:R-:W2:Y:S01]  /*27dc0*/  LDL.LU R27, [R1+0x5c] ;  /* 0x00005c00011b7983 */ /* 0x000ea20000300800 */
[----:B------:R-:W-:Y:S01]  /*27dd0*/  STL.64 [R1+0x1560], R10 ;  /* 0x0015600a01007387 */ /* 0x000fe20000100a00 */
[----:B---3--:R0:W-:Y:S03]  /*27de0*/  STL.64 [R1+0x1558], R8 ;  /* 0x0015580801007387 */ /* 0x0081e60000100a00 */
[----:B0-----:R-:W3:Y:S01]  /*27df0*/  LDL.LU R8, [R1+0x10] ;  /* 0x0000100001087983 */ /* 0x001ee20000300800 */
[----:B------:R-:W3:Y:S02]  /*27e00*/  LDL.LU R9, [R1+0x14] ;  /* 0x0000140001097983 */ /* 0x000ee40000300800 */
[----:B------:R-:W2:Y:S02]  /*27e10*/  LDL.LU R10, [R1+0x18] ;  /* 0x00001800010a7983 */ /* 0x000ea40000300800 */
[----:B------:R-:W2:Y:S02]  /*27e20*/  LDL.LU R11, [R1+0x1c] ;  /* 0x00001c00010b7983 */ /* 0x000ea40000300800 */
[----:B--2---:R0:W-:Y:S01]  /*27e30*/  STL.64 [R1+0x1578], R10 ;  /* 0x0015780a01007387 */ /* 0x0041e20000100a00 */
[----:B---3--:R1:W-:Y:S02]  /*27e40*/  STL.64 [R1+0x1570], R8 ;  /* 0x0015700801007387 */ /* 0x0083e40000100a00 */
[----:B0-----:R-:W-:Y:S01]  /*27e50*/  IMAD.MOV.U32 R10, RZ, RZ, R28 ;  /* 0x000000ffff0a7224 */ /* 0x001fe200078e001c */
[----:B-1----:R-:W2:Y:S01]  /*27e60*/  LDL.LU R8, [R1+0x20] ;  /* 0x0000200001087983 */ /* 0x002ea20000300800 */
[----:B----4-:R-:W-:-:S02]  /*27e70*/  IMAD.MOV.U32 R11, RZ, RZ, R0 ;  /* 0x000000ffff0b7224 */ /* 0x010fc400078e0000 */
[----:B------:R-:W-:Y:S02]  /*27e80*/  IMAD.MOV.U32 R9, RZ, RZ, R29 ;  /* 0x000000ffff097224 */ /* 0x000fe400078e001d */
[----:B------:R-:W-:Y:S01]  /*27e90*/  IMAD.MOV.U32 R28, RZ, RZ, R18 ;  /* 0x000000ffff1c7224 */ /* 0x000fe200078e0012 */
[----:B------:R0:W-:Y:S01]  /*27ea0*/  STL [R1+0x1e0], R16 ;  /* 0x0001e01001007387 */ /* 0x0001e20000100800 */
[----:B------:R-:W-:Y:S02]  /*27eb0*/  IMAD.MOV.U32 R0, RZ, RZ, R19 ;  /* 0x000000ffff007224 */ /* 0x000fe400078e0013 */
[----:B------:R-:W-:Y:S02]  /*27ec0*/  IMAD.MOV.U32 R29, RZ, RZ, R17 ;  /* 0x000000ffff1d7224 */ /* 0x000fe400078e0011 */
[----:B------:R-:W3:Y:S01]  /*27ed0*/  LDL.LU.64 R18, [R1+0x15c0] ;  /* 0x0015c00001127983 */ /* 0x000ee20000300a00 */
[----:B0-----:R-:W3:Y:S01]  /*27ee0*/  LDL.LU.64 R16, [R1+0x15b8] ;  /* 0x0015b80001107983 */ /* 0x001ee20000300a00 */
[----:B------:R-:W-:Y:S02]  /*27ef0*/  STL [R1+0x13e0], R0 ;  /* 0x0013e00001007387 */ /* 0x000fe40000100800 */
[----:B------:R-:W-:Y:S02]  /*27f00*/  STL [R1+0x13dc], R28 ;  /* 0x0013dc1c01007387 */ /* 0x000fe40000100800 */
[----:B------:R-:W-:Y:S01]  /*27f10*/  STL [R1+0x13d8], R29 ;  /* 0x0013d81d01007387 */ /* 0x000fe20000100800 */
[C---:B---3--:R-:W-:Y:S11]  /*27f20*/  HMMA.16816.F32.BF16 R16, R20.reuse, R6, R16 ;  /* 0x000000061410723c */ /* 0x048ff60000041810 */
[----:B------:R-:W-:Y:S11]  /*27f30*/  @!UPT UIADD3 URZ, URZ, URZ, URZ ;  /* 0x0000003f3f3ff290 */ /* 0x000ff6000fffe03f */
[----:B------:R-:W-:Y:S01]  /*27f40*/  @!UPT UIADD3 URZ, URZ, URZ, URZ ;  /* 0x0000003f3f3ff290 */ /* 0x000fe2000fffe03f */
[----:B------:R0:W-:Y:S01]  /*27f50*/  STL.64 [R1+0x1d0], R16 ;  /* 0x0001d01001007387 */ /* 0x0001e20000100a00 */
[----:B------:R-:W-:Y:S02]  /*27f60*/  STL.64 [R1+0x1d8], R18 ;  /* 0x0001d81201007387 */ /* 0x000fe40000100a00 */
[----:B0-----:R-:W-:Y:S02]  /*27f70*/  IMAD.MOV.U32 R17, RZ, RZ, R6 ;  /* 0x000000ffff117224 */ /* 0x001fe400078e0006 */
[----:B------:R-:W-:Y:S02]  /*27f80*/  IMAD.MOV.U32 R16, RZ, RZ, R7 ;  /* 0x000000ffff107224 */ /* 0x000fe400078e0007 */
[----:B------:R-:W3:Y:S03]  /*27f90*/  LDL.LU.64 R6, [R1+0x15b0] ;  /* 0x0015b00001067983 */ /* 0x000ee60000300a00 */
[----:B------:R0:W-:Y:S02]  /*27fa0*/  STL.64 [R1+0x1528], R16 ;  /* 0x0015281001007387 */ /* 0x0001e40000100a00 */
[----:B0-----:R-:W4:Y:S01]  /*27fb0*/  LDL.LU R16, [R1+0x40] ;  /* 0x0000400001107983 */ /* 0x001f220000300800 */
[----:B------:R-:W4:Y:S02]  /*27fc0*/  LDL.LU R17, [R1+0x44] ;  /* 0x0000440001117983 */ /* 0x000f240000300800 */
[----:B------:R-:W4:Y:S02]  /*27fd0*/  LDL.LU R18, [R1+0x48] ;  /* 0x0000480001127983 */ /* 0x000f240000300800 */
        /* <DEDUP_REMOVED lines=10> */
[----:B---3--:R-:W-:Y:S01]  /*28080*/  HMMA.16816.F32.BF16 R20, R20, R6, R24 ;  /* 0x000000061414723c */ /* 0x008fe20000041818 */
[----:B------:R-:W2:Y:S01]  /*28090*/  LDL.LU.64 R26, [R1+0x1590] ;  /* 0x00159000011a7983 */ /* 0x000ea20000300a00 */
[----:B------:R-:W2:Y:S02]  /*280a0*/  LDL.LU.64 R6, [R1+0x1588] ;  /* 0x0015880001067983 */ /* 0x000ea40000300a00 */
[----:B------:R-:W2:Y:S11]  /*280b0*/  LDL.LU.64 R4, [R1+0x1580] ;  /* 0x0015800001047983 */ /* 0x000eb60000300a00 */
[----:B------:R-:W-:Y:S08]  /*280c0*/  @!UPT UIADD3 URZ, URZ, URZ, URZ ;  /* 0x0000003f3f3ff290 */ /* 0x000ff0000fffe03f */
[----:B------:R-:W-:Y:S01]  /*280d0*/  STL.64 [R1+0x1b0], R20 ;  /* 0x0001b01401007387 */ /* 0x000fe20000100a00 */
[----:B------:R0:W-:Y:S03]  /*280e0*/  STL.64 [R1+0x1b8], R22 ;  /* 0x0001b81601007387 */ /* 0x0001e60000100a00 */
[----:B0-----:R-:W3:Y:S01]  /*280f0*/  LDL R23, [R1+0x384] ;  /* 0x0003840001177983 */ /* 0x001ee20000100800 */
[C---:B--2---:R-:W-:Y:S03]  /*28100*/  HMMA.16816.F32.BF16 R24, R4.reuse, R26, R8 ;  /* 0x0000001a0418723c */ /* 0x044fe60000041808 */
[----:B------:R-:W2:Y:S01]  /*28110*/  LDL.LU.64 R10, [R1+0x1578] ;  /* 0x00157800010a7983 */ /* 0x000ea20000300a00 */
[----:B------:R-:W2:Y:S11]  /*28120*/  LDL.LU.64 R8, [R1+0x1570] ;  /* 0x0015700001087983 */ /* 0x000eb60000300a00 */
[----:B------:R-:W-:Y:S08]  /*28130*/  @!UPT UIADD3 URZ, URZ, URZ, URZ ;  /* 0x0000003f3f3ff290 */ /* 0x000ff0000fffe03f */
        /* <DEDUP_REMOVED lines=18> */
[----:B------:R-:W2:Y:S11]  /*28260*/  LDL.LU R11, [R1+0x1530] ;  /* 0x00153000010b7983 */ /* 0x000eb60000300800 */
[----:B------:R-:W-:Y:S11]  /*28270*/  @!UPT UIADD3 URZ, URZ, URZ, URZ ;  /* 0x0000003f3f3ff290 */ /* 0x000ff6000fffe03f */
[----:B------:R-:W-:Y:S01]  /*28280*/  STL.64 [R1+0x160], R24 ;  /* 0x0001601801007387 */ /* 0x000fe20000100a00 */
[----:B------:R0:W-:Y:S03]  /*28290*/  STL.64 [R1+0x168], R26 ;  /* 0x0001681a01007387 */ /* 0x0001e60000100a00 */
[----:B0-----:R-:W3:Y:S01]  /*282a0*/  LDL R27, [R1+0x38c] ;  /* 0x00038c00011b7983 */ /* 0x001ee20000100800 */
[----:B----4-:R-:W-:Y:S03]  /*282b0*/  HMMA.16816.F32.BF16 R12, R4, R14, R16 ;  /* 0x0000000e040c723c */ /* 0x010fe60000041810 */
[----:B--2---:R-:W0:Y:S04]  /*282c0*/  LDSM.16.MT88.4 R8, [R11+0x5000] ;  /* 0x005000000b08783b */ /* 0x004e280000004200 */
[----:B0-----:R0:W-:Y:S04]  /*282d0*/  STL [R1+0x14f8], R11 ;  /* 0x0014f80b01007387 */ /* 0x0011e80000100800 */
[----:B0-----:R-:W2:Y:S01]  /*282e0*/  LDL R11, [R1+0xc58] ;  /* 0x000c5800010b7983 */ /* 0x001ea20000100800 */
[----:B------:R-:W4:Y:S11]  /*282f0*/  LDL.LU.64 R16, [R1+0x1528] ;  /* 0x0015280001107983 */ /* 0x000f360000300a00 */
[----:B------:R-:W-:Y:S02]  /*28300*/  STL.64 [R1+0x150], R12 ;  /* 0x0001500c01007387 */ /* 0x000fe40000100a00 */
[----:B------:R-:W-:Y:S02]  /*28310*/  STL [R1+0x158], R14 ;  /* 0x0001580e01007387 */ /* 0x000fe40000100800 */
[----:B------:R-:W-:-:S05]  /*28320*/  IMAD.MOV.U32 R0, RZ, RZ, R15 ;  /* 0x000000ffff007224 */ /* 0x000fca00078e000f */
[----:B------:R-:W-:Y:S04]  /*28330*/  STL [R1+0x13e4], R0 ;  /* 0x0013e40001007387 */ /* 0x000fe80000100800 */
[----:B--2---:R-:W0:Y:S04]  /*28340*/  LDSM.16.MT88.4 R12, [R11+0x5080] ;  /* 0x005080000b0c783b */ /* 0x004e280000004200 */
[----:B------:R4:W-:Y:S01]  /*28350*/  STL.64 [R1+0x1508], R10 ;  /* 0x0015080a01007387 */ /* 0x0009e20000100a00 */
[----:B------:R-:W-:Y:S02]  /*28360*/  STL.64 [R1+0x1500], R8 ;  /* 0x0015000801007387 */ /* 0x000fe40000100a00 */
[----:B----4-:R-:W-:-:S02]  /*28370*/  IMAD.MOV.U32 R10, RZ, RZ, R17 ;  /* 0x000000ffff0a7224 */ /* 0x010fc400078e0011 */
[----:B------:R-:W-:Y:S02]  /*28380*/  IMAD.MOV.U32 R11, RZ, RZ, R16 ;  /* 0x000000ffff0b7224 */ /* 0x000fe400078e0010 */
[----:B---3--:R-:W1:Y:S04]  /*28390*/  LDSM.16.MT88.4 R16, [R23+0x6000] ;  /* 0x006000001710783b */ /* 0x008e680000004200 */
[----:B0-----:R-:W-:Y:S01]  /*283a0*/  STL.64 [R1+0x14a8], R14 ;  /* 0x0014a80e01007387 */ /* 0x001fe20000100a00 */
[----:B------:R0:W-:Y:S03]  /*283b0*/  STL.64 [R1+0x14a0], R12 ;  /* 0x0014a00c01007387 */ /* 0x0001e60000100a00 */
[----:B0-----:R-:W2:Y:S01]  /*283c0*/  LDL.LU R12, [R1+0x1a0] ;  /* 0x0001a000010c7983 */ /* 0x001ea20000300800 */
[----:B------:R-:W2:Y:S02]  /*283d0*/  LDL.LU R13, [R1+0x1a4] ;  /* 0x0001a400010d7983 */ /* 0x000ea40000300800 */
[----:B------:R-:W2:Y:S02]  /*283e0*/  LDL.LU R14, [R1+0x1a8] ;  /* 0x0001a800010e7983 */ /* 0x000ea40000300800 */
[----:B------:R-:W2:Y:S01]  /*283f0*/  LDL.LU R15, [R1+0x1ac] ;  /* 0x0001ac00010f7983 */ /* 0x000ea20000300800 */
[----:B------:R0:W-:Y:S01]  /*28400*/  STL [R1+0x1510], R23 ;  /* 0x0015101701007387 */ /* 0x0001e20000100800 */
[----:B------:R-:W3:Y:S02]  /*28410*/  LDL.LU R20, [R1+0x2e0] ;  /* 0x0002e00001147983 */ /* 0x000ee40000300800 */
[----:B------:R-:W3:Y:S02]  /*28420*/  LDL.LU R21, [R1+0x2e4] ;  /* 0x0002e40001157983 */ /* 0x000ee40000300800 */
[----:B------:R-:W4:Y:S01]  /*28430*/  LDL.LU R22, [R1+0x2e8] ;  /* 0x0002e80001167983 */ /* 0x000f220000300800 */
[----:B0-----:R-:W4:Y:S04]  /*28440*/  LDL.LU R23, [R1+0x2ec] ;  /* 0x0002ec0001177983 */ /* 0x001f280000300800 */
[----:B----4-:R-:W-:Y:S01]  /*28450*/  STL.64 [R1+0x1520], R22 ;  /* 0x0015201601007387 */ /* 0x010fe20000100a00 */
[----:B---3--:R-:W-:Y:S02]  /*28460*/  STL.64 [R1+0x1518], R20 ;  /* 0x0015181401007387 */ /* 0x008fe40000100a00 */
[----:B------:R-:W0:Y:S04]  /*28470*/  LDSM.16.M88.4 R20, [R27+0x8080] ;  /* 0x008080001b14783b */ /* 0x000e280000000200 */
[----:B-1----:R-:W-:Y:S01]  /*28480*/  STL.64 [R1+0x13f8], R18 ;  /* 0x0013f81201007387 */ /* 0x002fe20000100a00 */
[----:B------:R-:W-:Y:S04]  /*28490*/  STL.64 [R1+0x13f0], R16 ;  /* 0x0013f01001007387 */ /* 0x000fe80000100a00 */
[----:B0-----:R-:W-:Y:S01]  /*284a0*/  STL.64 [R1+0x60], R20 ;  /* 0x0000601401007387 */ /* 0x001fe20000100a00 */
[----:B------:R2:W-:Y:S02]  /*284b0*/  STL.64 [R1+0x68], R22 ;  /* 0x0000681601007387 */ /* 0x0005e40000100a00 */
[----:B--2---:R-:W-:Y:S01]  /*284c0*/  HMMA.16816.F32.BF16 R20, R4, R10, R12 ;  /* 0x0000000a0414723c */ /* 0x004fe2000004180c */
[----:B------:R-:W0:Y:S04]  /*284d0*/  LDSM.16.M88.4 R8, [R27+0xa080] ;  /* 0x00a080001b08783b */ /* 0x000e280000000200 */
[----:B------:R-:W1:Y:S11]  /*284e0*/  LDSM.16.M88.4 R12, [R27+0x9080] ;  /* 0x009080001b0c783b */ /* 0x000e760000000200 */
[----:B------:R-:W-:Y:S07]  /*284f0*/  @!UPT UIADD3 URZ, URZ, URZ, URZ ;  /* 0x0000003f3f3ff290 */ /* 0x000fee000fffe03f */
[----:B------:R-:W-:Y:S01]  /*28500*/  STL.64 [R1+0x140], R20 ;  /* 0x0001401401007387 */ /* 0x000fe20000100a00 */
[----:B------:R-:W-:Y:S02]  /*28510*/  STL.64 [R1+0x148], R22 ;  /* 0x0001481601007387 */ /* 0x000fe40000100a00 */
[----:B------:R-:W-:Y:S01]  /*28520*/  LDSM.16.M88.4 R20, [R27+0xc080] ;  /* 0x00c080001b14783b */ /* 0x000fe20000000200 */
[----:B0-----:R-:W-:Y:S03]  /*28530*/  STL.64 [R1+0x40], R8 ;  /* 0x0000400801007387 */ /* 0x001fe60000100a00 */
[----:B-1----:R-:W-:Y:S02]  /*28540*/  STL.64 [R1+0x50], R12 ;  /* 0x0000500c01007387 */ /* 0x002fe40000100a00 */
[----:B------:R-:W-:Y:S02]  /*28550*/  STL.64 [R1+0x58], R14 ;  /* 0x0000580e01007387 */ /* 0x000fe40000100a00 */
[----:B------:R-:W-:Y:S02]  /*28560*/  STL.64 [R1+0x48], R10 ;  /* 0x0000480a01007387 */ /* 0x000fe40000100a00 */
[----:B------:R-:W-:-:S02]  /*28570*/  IMAD.MOV.U32 R0, RZ, RZ, R9 ;  /* 0x000000ffff007224 */ /* 0x000fc400078e0009 */
[----:B------:R-:W0:Y:S01]  /*28580*/  LDSM.16.M88.4 R8, [R27+0xb080] ;  /* 0x00b080001b08783b */ /* 0x000e220000000200 */
[----:B------:R-:W-:-:S03]  /*28590*/  IMAD.MOV.U32 R19, RZ, RZ, R28 ;  /* 0x000000ffff137224 */ /* 0x000fc600078e001c */
[----:B------:R-:W-:Y:S01]  /*285a0*/  STL [R1+0x13e8], R0 ;  /* 0x0013e80001007387 */ /* 0x000fe20000100800 */
[----:B0-----:R-:W-:-:S03]  /*285b0*/  IMAD.MOV.U32 R28, RZ, RZ, R8 ;  /* 0x000000ffff1c7224 */ /* 0x001fc600078e0008 */
[----:B------:R-:W-:Y:S01]  /*285c0*/  STL.64 [R1+0x30], R8 ;  /* 0x0000300801007387 */ /* 0x000fe20000100a00 */
[----:B------:R0:W-:Y:S02]  /*285d0*/  STL.64 [R1+0x38], R10 ;  /* 0x0000380a01007387 */ /* 0x0001e40000100a00 */
[----:B------:R-:W2:Y:S02]  /*285e0*/  LDL.LU R12, [R1+0x2d0] ;  /* 0x0002d000010c7983 */ /* 0x000ea40000300800 */
[----:B------:R-:W2:Y:S01]  /*285f0*/  LDL.LU R13, [R1+0x2d4] ;  /* 0x0002d400010d7983 */ /* 0x000ea20000300800 */
[----:B0-----:R-:W2:Y:S01]  /*28600*/  LDL.LU.64 R10, [R1+0x78] ;  /* 0x00007800010a7983 */ /* 0x001ea20000300a00 */
[----:B------:R-:W-:Y:S02]  /*28610*/  STL [R1+0x13ec], R28 ;  /* 0x0013ec1c01007387 */ /* 0x000fe40000100800 */
[----:B------:R-:W-:Y:S02]  /*28620*/  STL.64 [R1+0x20], R20 ;  /* 0x0000201401007387 */ /* 0x000fe40000100a00 */
[----:B------:R-:W-:Y:S02]  /*28630*/  STL.64 [R1+0x28], R22 ;  /* 0x0000281601007387 */ /* 0x000fe40000100a00 */
[----:B------:R-:W0:Y:S04]  /*28640*/  LDSM.16.M88.4 R20, [R27+0xd080] ;  /* 0x00d080001b14783b */ /* 0x000e280000000200 */
[----:B0-----:R-:W-:Y:S01]  /*28650*/  STL.64 [R1+0x10], R20 ;  /* 0x0000101401007387 */ /* 0x001fe20000100a00 */
[----:B------:R-:W-:-:S02]  /*28660*/  IMAD.MOV.U32 R28, RZ, RZ, R20 ;  /* 0x000000ffff1c7224 */ /* 0x000fc400078e0014 */
[----:B------:R-:W-:Y:S02]  /*28670*/  STL.64 [R1+0x18], R22 ;  /* 0x0000181601007387 */ /* 0x000fe40000100a00 */
[----:B------:R-:W-:Y:S02]  /*28680*/  IMAD.MOV.U32 R0, RZ, RZ, R21 ;  /* 0x000000ffff007224 */ /* 0x000fe400078e0015 */
[----:B------:R-:W0:Y:S01]  /*28690*/  LDSM.16.M88.4 R20, [R27+0xe080] ;  /* 0x00e080001b14783b */ /* 0x000e220000000200 */
[----:B------:R-:W-:Y:S02]  /*286a0*/  IMAD.MOV.U32 R14, RZ, RZ, R3 ;  /* 0x000000ffff0e7224 */ /* 0x000fe400078e0003 */
[----:B------:R-:W-:Y:S02]  /*286b0*/  IMAD.MOV.U32 R15, RZ, RZ, R2 ;  /* 0x000000ffff0f7224 */ /* 0x000fe400078e0002 */
[----:B------:R-:W1:Y:S04]  /*286c0*/  LDSM.16.M88.4 R24, [R27+0xf080] ;  /* 0x00f080001b18783b */ /* 0x000e680000000200 */
[----:B0-----:R-:W-:Y:S01]  /*286d0*/  IMAD.MOV.U32 R3, RZ, RZ, R22 ;  /* 0x000000ffff037224 */ /* 0x001fe200078e0016 */
[----:B------:R0:W-:Y:S01]  /*286e0*/  STL.64 [R1], R20 ;  /* 0x0000001401007387 */ /* 0x0001e20000100a00 */
[----:B------:R-:W-:-:S02]  /*286f0*/  IMAD.MOV.U32 R2, RZ, RZ, R23 ;  /* 0x000000ffff027224 */ /* 0x000fc400078e0017 */
[----:B------:R-:W-:Y:S02]  /*28700*/  IMAD.MOV.U32 R17, RZ, RZ, R20 ;  /* 0x000000ffff117224 */ /* 0x000fe400078e0014 */
[----:B------:R-:W-:Y:S01]  /*28710*/  IMAD.MOV.U32 R16, RZ, RZ, R21 ;  /* 0x000000ffff107224 */ /* 0x000fe200078e0015 */
[----:B------:R-:W3:Y:S04]  /*28720*/  LDL.LU.64 R22, [R1+0x1520] ;  /* 0x0015200001167983 */ /* 0x000ee80000300a00 */
[----:B0-----:R-:W3:Y:S01]  /*28730*/  LDL.LU.64 R20, [R1+0x1518] ;  /* 0x0015180001147983 */ /* 0x001ee20000300a00 */
[----:B------:R-:W-:Y:S02]  /*28740*/  IMAD.MOV.U32 R18, RZ, RZ, R29 ;  /* 0x000000ffff127224 */ /* 0x000fe400078e001d */
[----:B------:R-:W-:Y:S02]  /*28750*/  STL [R1+0x1224], R2 ;  /* 0x0012240201007387 */ /* 0x000fe40000100800 */
[----:B------:R-:W-:Y:S01]  /*28760*/  STL [R1+0x1220], R3 ;  /* 0x0012200301007387 */ /* 0x000fe20000100800 */
[----:B-1----:R0:W-:Y:S01]  /*28770*/  STL [R1+0x1168], R26 ;  /* 0x0011681a01007387 */ /* 0x0021e20000100800 */
[----:B------:R1:W-:Y:S01]  /*28780*/  STL [R1+0x1164], R27 ;  /* 0x0011641b01007387 */ /* 0x0003e20000100800 */
[C---:B---3--:R-:W-:Y:S11]  /*28790*/  HMMA.16816.F32.BF16 R20, R4.reuse, R18, R20 ;  /* 0x000000120414723c */ /* 0x048ff60000041814 */
[----:B------:R-:W-:Y:S11]  /*287a0*/  @!UPT UIADD3 URZ, URZ, URZ, URZ ;  /* 0x0000003f3f3ff290 */ /* 0x000ff6000fffe03f */
[----:B------:R-:W-:Y:S01]  /*287b0*/  @!UPT UIADD3 URZ, URZ, URZ, URZ ;  /* 0x0000003f3f3ff290 */ /* 0x000fe2000fffe03f */
[----:B------:R-:W-:Y:S01]  /*287c0*/  STL.64 [R1+0x130], R20 ;  /* 0x0001301401007387 */ /* 0x000fe20000100a00 */
[----:B0-----:R-:W-:Y:S02]  /*287d0*/  IMAD.MOV.U32 R26, RZ, RZ, R23 ;  /* 0x000000ffff1a7224 */ /* 0x001fe400078e0017 */
[----:B------:R-:W3:Y:S02]  /*287e0*/  LDL.LU R23, [R1+0x1510] ;  /* 0x0015100001177983 */ /* 0x000ee40000300800 */
[----:B-1----:R-:W-:Y:S01]  /*287f0*/  IMAD.MOV.U32 R27, RZ, RZ, R22 ;  /* 0x000000ffff1b7224 */ /* 0x002fe200078e0016 */
[----:B--2---:R-:W-:Y:S01]  /*28800*/  HMMA.16816.F32.BF16 R4, R4, R10, R12 ;  /* 0x0000000a0404723c */ /* 0x004fe2000004180c */
[----:B------:R-:W-:Y:S01]  /*28810*/  STL.64 [R1+0x14c0], R18 ;  /* 0x0014c01201007387 */ /* 0x000fe20000100a00 */
[----:B------:R0:W-:Y:S03]  /*28820*/  STL.64 [R1+0x14b8], R16 ;  /* 0x0014b81001007387 */ /* 0x0001e60000100a00 */
[----:B0-----:R-:W2:Y:S01]  /*28830*/  LDL.LU R16, [R1+0x330] ;  /* 0x0003300001107983 */ /* 0x001ea20000300800 */
[----:B------:R-:W2:Y:S02]  /*28840*/  LDL.LU R17, [R1+0x334] ;  /* 0x0003340001117983 */ /* 0x000ea40000300800 */
[----:B------:R-:W2:Y:S02]  /*28850*/  LDL.LU R18, [R1+0x338] ;  /* 0x0003380001127983 */ /* 0x000ea40000300800 */
[----:B------:R-:W2:Y:S01]  /*28860*/  LDL.LU R19, [R1+0x33c] ;  /* 0x00033c0001137983 */ /* 0x000ea20000300800 */
[----:B------:R0:W-:Y:S01]  /*28870*/  STL.64 [R1+0x1388], R26 ;  /* 0x0013881a01007387 */ /* 0x0001e20000100a00 */
[----:B------:R-:W-:Y:S02]  /*28880*/  STL.64 [R1+0x1380], R24 ;  /* 0x0013801801007387 */ /* 0x000fe40000100a00 */
[----:B------:R-:W-:-:S02]  /*28890*/  IMAD.MOV.U32 R15, RZ, RZ, R10 ;  /* 0x000000ffff0f7224 */ /* 0x000fc400078e000a */
[----:B------:R-:W-:Y:S01]  /*288a0*/  IMAD.MOV.U32 R14, RZ, RZ, R11 ;  /* 0x000000ffff0e7224 */ /* 0x000fe200078e000b */
[----:B0-----:R-:W4:Y:S04]  /*288b0*/  LDL.LU.64 R26, [R1+0xd8] ;  /* 0x0000d800011a7983 */ /* 0x001f280000300a00 */
[----:B---3--:R-:W0:Y:S04]  /*288c0*/  LDSM.16.MT88.4 R20, [R23+0x6080] ;  /* 0x006080001714783b */ /* 0x008e280000004200 */
[----:B0-----:R0:W-:Y:S01]  /*288d0*/  STL.64 [R1+0x1378], R22 ;  /* 0x0013781601007387 */ /* 0x0011e20000100a00 */
[----:B------:R-:W-:Y:S03]  /*288e0*/  STL.64 [R1+0x1370], R20 ;  /* 0x0013701401007387 */ /* 0x000fe60000100a00 */
[----:B0-----:R-:W3:Y:S01]  /*288f0*/  LDL.LU.64 R22, [R1+0xf8] ;  /* 0x0000f80001167983 */ /* 0x001ee20000300a00 */
[----:B------:R-:W-:Y:S02]  /*28900*/  STL.64 [R1+0xe0], R4 ;  /* 0x0000e00401007387 */ /* 0x000fe40000100a00 */
[----:B------:R-:W-:Y:S02]  /*28910*/  STL.64 [R1+0xe8], R6 ;  /* 0x0000e80601007387 */ /* 0x000fe40000100a00 */
[----:B------:R-:W2:Y:S02]  /*28920*/  LDL.LU.64 R10, [R1+0x1508] ;  /* 0x00150800010a7983 */ /* 0x000ea40000300a00 */
[----:B------:R-:W-:-:S02]  /*28930*/  IMAD.MOV.U32 R29, RZ, RZ, R9 ;  /* 0x000000ffff1d7224 */ /* 0x000fc400078e0009 */
[----:B------:R-:W3:Y:S04]  /*28940*/  LDL.LU.64 R8, [R1+0x1500] ;  /* 0x0015000001087983 */ /* 0x000ee80000300a00 */
[----:B--2---:R0:W1:Y:S04]  /*28950*/  LDSM.16.MT88.4 R4, [R11+0x6000] ;  /* 0x006000000b04783b */ /* 0x0040680000004200 */
[----:B0-----:R-:W2:Y:S04]  /*28960*/  LDL.LU R11, [R1+0x14f8] ;  /* 0x0014f800010b7983 */ /* 0x001ea80000300800 */
[----:B-1----:R0:W-:Y:S01]  /*28970*/  STL [R1+0x12dc], R4 ;  /* 0x0012dc0401007387 */ /* 0x0021e20000100800 */
[----:B------:R1:W-:Y:S02]  /*28980*/  STL [R1+0x12d8], R5 ;  /* 0x0012d80501007387 */ /* 0x0003e40000100800 */
[----:B------:R3:W-:Y:S02]  /*28990*/  STL [R1+0x12d4], R6 ;  /* 0x0012d40601007387 */ /* 0x0007e40000100800 */
[----:B------:R4:W-:Y:S01]  /*289a0*/  STL [R1+0x12d0], R7 ;  /* 0x0012d00701007387 */ /* 0x0009e20000100800 */
[----:B0-----:R-:W2:Y:S01]  /*289b0*/  LDL.LU R4, [R1+0x340] ;  /* 0x0003400001047983 */ /* 0x001ea20000300800 */
[----:B-1----:R-:W2:Y:S02]  /*289c0*/  LDL.LU R5, [R1+0x344] ;  /* 0x0003440001057983 */ /* 0x002ea40000300800 */
[----:B---3--:R-:W2:Y:S02]  /*289d0*/  LDL.LU R6, [R1+0x348] ;  /* 0x0003480001067983 */ /* 0x008ea40000300800 */
[----:B----4-:R-:W2:Y:S02]  /*289e0*/  LDL.LU R7, [R1+0x34c] ;  /* 0x00034c0001077983 */ /* 0x010ea40000300800 */
[----:B------:R-:W-:-:S02]  /*289f0*/  IMAD.MOV.U32 R13, RZ, RZ, R26 ;  /* 0x000000ffff0d7224 */ /* 0x000fc400078e001a */
[----:B------:R-:W-:Y:S02]  /*28a00*/  IMAD.MOV.U32 R12, RZ, RZ, R27 ;  /* 0x000000ffff0c7224 */ /* 0x000fe400078e001b */
[----:B------:R-:W-:Y:S02]  /*28a10*/  IMAD.MOV.U32 R3, RZ, RZ, R22 ;  /* 0x000000ffff037224 */ /* 0x000fe400078e0016 */
[----:B------:R-:W-:Y:S01]  /*28a20*/  IMAD.MOV.U32 R2, RZ, RZ, R23 ;  /* 0x000000ffff027224 */ /* 0x000fe200078e0017 */
[C---:B--2---:R-:W-:Y:S11]  /*28a30*/  HMMA.16816.F32.BF16 R4, R8.reuse, R22, R4 ;  /* 0x000000160804723c */ /* 0x044ff60000041804 */
[----:B------:R-:W-:Y:S11]  /*28a40*/  @!UPT UIADD3 URZ, URZ, URZ, URZ ;  /* 0x0000003f3f3ff290 */ /* 0x000ff6000fffe03f */
[----:B------:R-:W-:Y:S01]  /*28a50*/  @!UPT UIADD3 URZ, URZ, URZ, URZ ;  /* 0x0000003f3f3ff290 */ /* 0x000fe2000fffe03f */
[----:B------:R-:W-:Y:S01]  /*28a60*/  STL.64 [R1+0x120], R4 ;  /* 0x0001200401007387 */ /* 0x000fe20000100a00 */
[----:B------:R-:W-:Y:S02]  /*28a70*/  STL.64 [R1+0x128], R6 ;  /* 0x0001280601007387 */ /* 0x000fe40000100a00 */
[----:B------:R-:W-:Y:S02]  /*28a80*/  STL.64 [R1+0x14d0], R14 ;  /* 0x0014d00e01007387 */ /* 0x000fe40000100a00 */
[----:B------:R0:W-:Y:S01]  /*28a90*/  STL.64 [R1+0x14c8], R12 ;  /* 0x0014c80c01007387 */ /* 0x0001e20000100a00 */
[----:B------:R-:W2:Y:S01]  /*28aa0*/  LDL.LU R20, [R1+0x220] ;  /* 0x0002200001147983 */ /* 0x000ea20000300800 */
[----:B------:R-:W2:Y:S02]  /*28ab0*/  LDL.LU R21, [R1+0x224] ;  /* 0x0002240001157983 */ /* 0x000ea40000300800 */
[----:B------:R-:W3:Y:S02]  /*28ac0*/  LDL.LU R22, [R1+0x228] ;  /* 0x0002280001167983 */ /* 0x000ee40000300800 */
[----:B------:R-:W3:Y:S01]  /*28ad0*/  LDL.LU R23, [R1+0x22c] ;  /* 0x00022c0001177983 */ /* 0x000ee20000300800 */
[----:B0-----:R-:W4:Y:S01]  /*28ae0*/  LDL.LU R12, [R1+0x310] ;  /* 0x00031000010c7983 */ /* 0x001f220000300800 */
[----:B------:R-:W4:Y:S02]  /*28af0*/  LDL.LU R13, [R1+0x314] ;  /* 0x00031400010d7983 */ /* 0x000f240000300800 */
[----:B------:R-:W2:Y:S02]  /*28b00*/  LDL.LU R14, [R1+0x318] ;  /* 0x00031800010e7983 */ /* 0x000ea40000300800 */
[----:B------:R-:W2:Y:S01]  /*28b10*/  LDL.LU R15, [R1+0x31c] ;  /* 0x00031c00010f7983 */ /* 0x000ea20000300800 */
[C---:B------:R-:W-:Y:S11]  /*28b20*/  HMMA.16816.F32.BF16 R16, R8.reuse, R26, R16 ;  /* 0x0000001a0810723c */ /* 0x040ff60000041810 */
[----:B------:R-:W-:Y:S11]  /*28b30*/  @!UPT UIADD3 URZ, URZ, URZ, URZ ;  /* 0x0000003f3f3ff290 */ /* 0x000ff6000fffe03f */
[----:B------:R-:W-:Y:S02]  /*28b40*/  @!UPT UIADD3 URZ, URZ, URZ, URZ ;  /* 0x0000003f3f3ff290 */ /* 0x000fe4000fffe03f */
[----:B------:R-:W-:Y:S02]  /*28b50*/  IMAD.MOV.U32 R4, RZ, RZ, R16 ;  /* 0x000000ffff047224 */ /* 0x000fe400078e0010 */
[----:B------:R-:W-:Y:S02]  /*28b60*/  IMAD.MOV.U32 R5, RZ, RZ, R17 ;  /* 0x000000ffff057224 */ /* 0x000fe400078e0011 */
[----:B------:R-:W-:Y:S02]  /*28b70*/  IMAD.MOV.U32 R6, RZ, RZ, R18 ;  /* 0x000000ffff067224 */ /* 0x000fe400078e0012 */
[----:B------:R-:W-:Y:S01]  /*28b80*/  IMAD.MOV.U32 R7, RZ, RZ, R19 ;  /* 0x000000ffff077224 */ /* 0x000fe200078e0013 */
[----:B--2---:R0:W-:Y:S01]  /*28b90*/  STL.64 [R1+0x14e0], R14 ;  /* 0x0014e00e01007387 */ /* 0x0041e20000100a00 */
[----:B----4-:R-:W-:Y:S03]  /*28ba0*/  STL.64 [R1+0x14d8], R12 ;  /* 0x0014d80c01007387 */ /* 0x010fe60000100a00 */
[----:B0-----:R-:W2:Y:S01]  /*28bb0*/  LDL.LU.64 R14, [R1+0xc8] ;  /* 0x0000c800010e7983 */ /* 0x001ea20000300a00 */
[----:B------:R-:W4:Y:S02]  /*28bc0*/  LDL.LU R16, [R1+0x280] ;  /* 0x0002800001107983 */ /* 0x000f240000300800 */
[----:B------:R-:W4:Y:S02]  /*28bd0*/  LDL.LU R17, [R1+0x284] ;  /* 0x0002840001117983 */ /* 0x000f240000300800 */
[----:B------:R-:W2:Y:S01]  /*28be0*/  LDL.LU R18, [R1+0x288] ;  /* 0x0002880001127983 */ /* 0x000ea20000300800 */
[----:B------:R-:W2:Y:S04]  /*28bf0*/  LDL.LU R19, [R1+0x28c] ;  /* 0x00028c0001137983 */ /* 0x000ea80000300800 */
[----:B--2---:R-:W-:Y:S01]  /*28c00*/  STL.64 [R1+0x14f0], R18 ;  /* 0x0014f01201007387 */ /* 0x004fe20000100a00 */
[----:B----4-:R0:W-:Y:S03]  /*28c10*/  STL.64 [R1+0x14e8], R16 ;  /* 0x0014e81001007387 */ /* 0x0101e60000100a00 */
[----:B0-----:R-:W2:Y:S01]  /*28c20*/  LDL.LU R16, [R1+0x320] ;  /* 0x0003200001107983 */ /* 0x001ea20000300800 */
[----:B------:R-:W2:Y:S02]  /*28c30*/  LDL.LU R17, [R1+0x324] ;  /* 0x0003240001117983 */ /* 0x000ea40000300800 */
[----:B------:R-:W2:Y:S02]  /*28c40*/  LDL.LU R18, [R1+0x328] ;  /* 0x0003280001127983 */ /* 0x000ea40000300800 */
[----:B------:R-:W2:Y:S01]  /*28c50*/  LDL.LU R19, [R1+0x32c] ;  /* 0x00032c0001137983 */ /* 0x000ea20000300800 */
[----:B---3--:R-:W-:Y:S01]  /*28c60*/  STL.64 [R1+0x1408], R22 ;  /* 0x0014081601007387 */ /* 0x008fe20000100a00 */
[----:B------:R0:W-:Y:S03]  /*28c70*/  STL.64 [R1+0x1400], R20 ;  /* 0x0014001401007387 */ /* 0x0001e60000100a00 */
[----:B0-----:R-:W3:Y:S01]  /*28c80*/  LDL.LU R20, [R1+0x240] ;  /* 0x0002400001147983 */ /* 0x001ee20000300800 */
[----:B------:R-:W3:Y:S02]  /*28c90*/  LDL.LU R21, [R1+0x244] ;  /* 0x0002440001157983 */ /* 0x000ee40000300800 */
[----:B------:R-:W4:Y:S02]  /*28ca0*/  LDL.LU R22, [R1+0x248] ;  /* 0x0002480001167983 */ /* 0x000f240000300800 */
[----:B------:R-:W4:Y:S02]  /*28cb0*/  LDL.LU R23, [R1+0x24c] ;  /* 0x00024c0001177983 */ /* 0x000f240000300800 */
[----:B----4-:R0:W-:Y:S01]  /*28cc0*/  STL.64 [R1+0x1418], R22 ;  /* 0x0014181601007387 */ /* 0x0101e20000100a00 */
[----:B---3--:R-:W-:Y:S03]  /*28cd0*/  STL.64 [R1+0x1410], R20 ;  /* 0x0014101401007387 */ /* 0x008fe60000100a00 */
[----:B0-----:R-:W3:Y:S01]  /*28ce0*/  LDL.LU R22, [R1+0x98] ;  /* 0x0000980001167983 */ /* 0x001ee20000300800 */
[----:B------:R-:W3:Y:S02]  /*28cf0*/  LDL.LU R23, [R1+0x9c] ;  /* 0x00009c0001177983 */ /* 0x000ee40000300800 */
[----:B------:R-:W4:Y:S01]  /*28d00*/  LDL.64 R24, [R1+0x60] ;  /* 0x0000600001187983 */ /* 0x000f220000100a00 */
[----:B--2---:R-:W-:Y:S01]  /*28d10*/  HMMA.16816.F32.BF16 R16, R8, R14, R16 ;  /* 0x0000000e0810723c */ /* 0x004fe20000041810 */
[----:B----4-:R0:W-:Y:S04]  /*28d20*/  STL.64 [R1+0x1420], R24 ;  /* 0x0014201801007387 */ /* 0x0101e80000100a00 */
[----:B0-----:R-:W2:Y:S01]  /*28d30*/  LDL.LU R24, [R1+0x250] ;  /* 0x0002500001187983 */ /* 0x001ea20000300800 */
[----:B------:R-:W2:Y:S02]  /*28d40*/  LDL.LU R25, [R1+0x254] ;  /* 0x0002540001197983 */ /* 0x000ea40000300800 */
[----:B------:R-:W4:Y:S02]  /*28d50*/  LDL.LU R26, [R1+0x258] ;  /* 0x00025800011a7983 */ /* 0x000f240000300800 */
[----:B------:R-:W4:Y:S02]  /*28d60*/  LDL.LU R27, [R1+0x25c] ;  /* 0x00025c00011b7983 */ /* 0x000f240000300800 */
[----:B------:R-:W-:-:S02]  /*28d70*/  IMAD.MOV.U32 R21, RZ, RZ, R14 ;  /* 0x000000ffff157224 */ /* 0x000fc400078e000e */
[----:B------:R-:W-:Y:S01]  /*28d80*/  IMAD.MOV.U32 R20, RZ, RZ, R15 ;  /* 0x000000ffff147224 */ /* 0x000fe200078e000f */
[----:B----4-:R0:W-:Y:S01]  /*28d90*/  STL.64 [R1+0x1430], R26 ;  /* 0x0014301a01007387 */ /* 0x0101e20000100a00 */
[----:B--2---:R-:W-:Y:S03]  /*28da0*/  STL.64 [R1+0x1428], R24 ;  /* 0x0014281801007387 */ /* 0x004fe60000100a00 */
[----:B0-----:R-:W2:Y:S01]  /*28db0*/  LDL.LU R26, [R1+0xa8] ;  /* 0x0000a800011a7983 */ /* 0x001ea20000300800 */
[----:B------:R-:W2:Y:S02]  /*28dc0*/  LDL.LU R27, [R1+0xac] ;  /* 0x0000ac00011b7983 */ /* 0x000ea40000300800 */
[----:B------:R-:W-:Y:S02]  /*28dd0*/  STL [R1+0x12ec], R7 ;  /* 0x0012ec0701007387 */ /* 0x000fe40000100800 */
[----:B------:R0:W-:Y:S01]  /*28de0*/  STL [R1+0x12e8], R6 ;  /* 0x0012e80601007387 */ /* 0x0001e20000100800 */
[----:B------:R-:W-:Y:S01]  /*28df0*/  STL [R1+0x12e4], R5 ;  /* 0x0012e40501007387 */ /* 0x000fe20000100800 */
[----:B------:R-:W-:Y:S03]  /*28e00*/  STL [R1+0x12e0], R4 ;  /* 0x0012e00401007387 */ /* 0x000fe60000100800 */
[----:B0-----:R-:W4:Y:S01]  /*28e10*/  LDL.LU.64 R6, [R1+0xb8] ;  /* 0x0000b80001067983 */ /* 0x001f220000300a00 */
[----:B------:R-:W-:Y:S02]  /*28e20*/  STL.64 [R1+0x100], R16 ;  /* 0x0001001001007387 */ /* 0x000fe40000100a00 */
[----:B------:R0:W-:Y:S02]  /*28e30*/  STL.64 [R1+0x108], R18 ;  /* 0x0001081201007387 */ /* 0x0001e40000100a00 */
[----:B0-----:R-:W2:Y:S01]  /*28e40*/  LDL.LU.64 R18, [R1+0x14f0] ;  /* 0x0014f00001127983 */ /* 0x001ea20000300a00 */
[----:B------:R-:W2:Y:S02]  /*28e50*/  LDL.LU.64 R16, [R1+0x14e8] ;  /* 0x0014e80001107983 */ /* 0x000ea40000300a00 */
[----:B------:R-:W4:Y:S02]  /*28e60*/  LDL.LU.64 R14, [R1+0x14e0] ;  /* 0x0014e000010e7983 */ /* 0x000f240000300a00 */
[----:B------:R-:W4:Y:S01]  /*28e70*/  LDL.LU.64 R12, [R1+0x14d8] ;  /* 0x0014d800010c7983 */ /* 0x000f220000300a00 */
[C---:B--2---:R-:W-:Y:S08]  /*28e80*/  HMMA.16816.F32.BF16 R16, R8.reuse, R26, R16 ;  /* 0x0000001a0810723c */ /* 0x044ff00000041810 */
[----:B----4-:R-:W-:Y:S01]  /*28e90*/  HMMA.16816.F32.BF16 R12, R8, R6, R12 ;  /* 0x00000006080c723c */ /* 0x010fe2000004180c */
[----:B------:R-:W-:-:S02]  /*28ea0*/  IMAD.MOV.U32 R25, RZ, RZ, R6 ;  /* 0x000000ffff197224 */ /* 0x000fc400078e0006 */
[----:B------:R-:W-:Y:S11]  /*28eb0*/  IMAD.MOV.U32 R24, RZ, RZ, R7 ;  /* 0x000000ffff187224 */ /* 0x000ff600078e0007 */
[----:B------:R-:W-:Y:S09]  /*28ec0*/  @!UPT UIADD3 URZ, URZ, URZ, URZ ;  /* 0x0000003f3f3ff290 */ /* 0x000ff2000fffe03f */
[----:B------:R-:W-:Y:S01]  /*28ed0*/  STL.64 [R1+0x1a0], R12 ;  /* 0x0001a00c01007387 */ /* 0x000fe20000100a00 */
[----:B------:R0:W-:Y:S02]  /*28ee0*/  STL.64 [R1+0x1a8], R14 ;  /* 0x0001a80e01007387 */ /* 0x0001e40000100a00 */
[----:B------:R-:W-:Y:S02]  /*28ef0*/  IMAD.MOV.U32 R5, RZ, RZ, R18 ;  /* 0x000000ffff057224 */ /* 0x000fe400078e0012 */
[----:B------:R-:W-:Y:S02]  /*28f00*/  IMAD.MOV.U32 R4, RZ, RZ, R19 ;  /* 0x000000ffff047224 */ /* 0x000fe400078e0013 */
[----:B------:R-:W-:Y:S02]  /*28f10*/  IMAD.MOV.U32 R7, RZ, RZ, R16 ;  /* 0x000000ffff077224 */ /* 0x000fe400078e0010 */
[----:B------:R-:W-:Y:S01]  /*28f20*/  IMAD.MOV.U32 R6, RZ, RZ, R17 ;  /* 0x000000ffff067224 */ /* 0x000fe200078e0011 */
[----:B0-----:R-:W2:Y:S01]  /*28f30*/  LDL.LU.64 R14, [R1+0x14d0] ;  /* 0x0014d000010e7983 */ /* 0x001ea20000300a00 */
[----:B------:R-:W4:Y:S02]  /*28f40*/  LDL.LU.64 R12, [R1+0x14c8] ;  /* 0x0014c800010c7983 */ /* 0x000f240000300a00 */
[----:B------:R-:W3:Y:S02]  /*28f50*/  LDL.LU.64 R18, [R1+0x14c0] ;  /* 0x0014c00001127983 */ /* 0x000ee40000300a00 */
[----:B------:R-:W3:Y:S01]  /*28f60*/  LDL.LU.64 R16, [R1+0x14b8] ;  /* 0x0014b80001107983 */ /* 0x000ee20000300a00 */
[----:B------:R0:W-:Y:S02]  /*28f70*/  STL.64 [R1+0x1440], R26 ;  /* 0x0014401a01007387 */ /* 0x0001e40000100a00 */
[----:B0-----:R-:W-:-:S02]  /*28f80*/  IMAD.MOV.U32 R26, RZ, RZ, R25 ;  /* 0x000000ffff1a7224 */ /* 0x001fc400078e0019 */
[----:B------:R-:W-:-:S05]  /*28f90*/  IMAD.MOV.U32 R27, RZ, RZ, R24 ;  /* 0x000000ffff1b7224 */ /* 0x000fca00078e0018 */
[----:B------:R0:W-:Y:S02]  /*28fa0*/  STL.64 [R1+0x1458], R26 ;  /* 0x0014581a01007387 */ /* 0x0001e40000100a00 */
[----:B0-----:R-:W-:Y:S02]  /*28fb0*/  IMAD.MOV.U32 R26, RZ, RZ, R21 ;  /* 0x000000ffff1a7224 */ /* 0x001fe400078e0015 */
[----:B------:R-:W-:-:S05]  /*28fc0*/  IMAD.MOV.U32 R27, RZ, RZ, R20 ;  /* 0x000000ffff1b7224 */ /* 0x000fca00078e0014 */
[----:B------:R0:W-:Y:S01]  /*28fd0*/  STL.64 [R1+0x1470], R26 ;  /* 0x0014701a01007387 */ /* 0x0001e20000100a00 */
[----:B------:R-:W3:Y:S02]  /*28fe0*/  LDL.LU R24, [R1+0x300] ;  /* 0x0003000001187983 */ /* 0x000ee40000300800 */
[----:B------:R-:W3:Y:S01]  /*28ff0*/  LDL.LU R25, [R1+0x304] ;  /* 0x0003040001197983 */ /* 0x000ee20000300800 */
[----:B0-----:R-:W3:Y:S01]  /*29000*/  LDL.LU R26, [R1+0x308] ;  /* 0x00030800011a7983 */ /* 0x001ee20000300800 */
[----:B------:R-:W3:Y:S02]  /*29010*/  LDL.LU R27, [R1+0x30c] ;  /* 0x00030c00011b7983 */ /* 0x000ee40000300800 */
[----:B------:R2:W-:Y:S02]  /*29020*/  STL.64 [R1+0x12f8], R6 ;  /* 0x0012f80601007387 */ /* 0x0005e40000100a00 */
[----:B------:R-:W-:Y:S02]  /*29030*/  STL.64 [R1+0x12f0], R4 ;  /* 0x0012f00401007387 */ /* 0x000fe40000100a00 */
[----:B--2---:R-:W-:-:S02]  /*29040*/  IMAD.MOV.U32 R6, RZ, RZ, R15 ;  /* 0x000000ffff067224 */ /* 0x004fc400078e000f */
[----:B------:R-:W-:-:S05]  /*29050*/  IMAD.MOV.U32 R7, RZ, RZ, R14 ;  /* 0x000000ffff077224 */ /* 0x000fca00078e000e */
[----:B------:R3:W-:Y:S02]  /*29060*/  STL.64 [R1+0x14b0], R6 ;  /* 0x0014b00601007387 */ /* 0x0007e40000100a00 */
[C---:B---3--:R-:W-:Y:S07]  /*29070*/  HMMA.16816.F32.BF16 R4, R8.reuse, R22, R24 ;  /* 0x000000160804723c */ /* 0x048fee0000041818 */
[----:B----4-:R-:W-:Y:S02]  /*29080*/  IMAD.MOV.U32 R27, RZ, RZ, R12 ;  /* 0x000000ffff1b7224 */ /* 0x010fe400078e000c */
[----:B------:R-:W-:Y:S11]  /*29090*/  IMAD.MOV.U32 R26, RZ, RZ, R13 ;  /* 0x000000ffff1a7224 */ /* 0x000ff600078e000d */
[----:B------:R-:W-:Y:S03]  /*290a0*/  @!UPT UIADD3 URZ, URZ, URZ, URZ ;  /* 0x0000003f3f3ff290 */ /* 0x000fe6000fffe03f */
[----:B------:R0:W-:Y:S01]  /*290b0*/  STL.64 [R1+0x300], R4 ;  /* 0x0003000401007387 */ /* 0x0001e20000100a00 */
[----:B------:R1:W-:Y:S02]  /*290c0*/  STL.64 [R1+0x308], R6 ;  /* 0x0003080601007387 */ /* 0x0003e40000100a00 */
[----:B------:R-:W2:Y:S02]  /*290d0*/  LDL.LU R12, [R1+0x2c0] ;  /* 0x0002c000010c7983 */ /* 0x000ea40000300800 */
[----:B------:R-:W2:Y:S01]  /*290e0*/  LDL.LU R13, [R1+0x2c4] ;  /* 0x0002c400010d7983 */ /* 0x000ea20000300800 */
[----:B------:R-:W2:Y:S01]  /*290f0*/  LDL.LU R14, [R1+0x2c8] ;  /* 0x0002c800010e7983 */ /* 0x000ea20000300800 */
[----:B------:R-:W2:Y:S03]  /*29100*/  LDL.LU R15, [R1+0x2cc] ;  /* 0x0002cc00010f7983 */ /* 0x000ea60000300800 */
[----:B0-----:R-:W3:Y:S01]  /*29110*/  LDL.LU R4, [R1+0x2f0] ;  /* 0x0002f00001047983 */ /* 0x001ee20000300800 */
[----:B------:R-:W3:Y:S02]  /*29120*/  LDL.LU R5, [R1+0x2f4] ;  /* 0x0002f40001057983 */ /* 0x000ee40000300800 */
[----:B-1----:R-:W3:Y:S02]  /*29130*/  LDL.LU R6, [R1+0x2f8] ;  /* 0x0002f80001067983 */ /* 0x002ee40000300800 */
[----:B------:R-:W3:Y:S01]  /*29140*/  LDL.LU R7, [R1+0x2fc] ;  /* 0x0002fc0001077983 */ /* 0x000ee20000300800 */
[----:B------:R-:W-:Y:S01]  /*29150*/  STL.64 [R1+0x1488], R26 ;  /* 0x0014881a01007387 */ /* 0x000fe20000100a00 */
[----:B------:R0:W-:Y:S02]  /*29160*/  STL.64 [R1+0x1438], R22 ;  /* 0x0014381601007387 */ /* 0x0001e40000100a00 */
[----:B------:R-:W4:Y:S02]  /*29170*/  LDL.LU R20, [R1+0x260] ;  /* 0x0002600001147983 */ /* 0x000f240000300800 */
[----:B------:R-:W4:Y:S01]  /*29180*/  LDL.LU R21, [R1+0x264] ;  /* 0x0002640001157983 */ /* 0x000f220000300800 */
[----:B0-----:R-:W2:Y:S01]  /*29190*/  LDL.LU R22, [R1+0x268] ;  /* 0x0002680001167983 */ /* 0x001ea20000300800 */
[----:B------:R-:W2:Y:S03]  /*291a0*/  LDL.LU R23, [R1+0x26c] ;  /* 0x00026c0001177983 */ /* 0x000ea60000300800 */
[----:B--2---:R-:W-:Y:S01]  /*291b0*/  STL.64 [R1+0x1450], R22 ;  /* 0x0014501601007387 */ /* 0x004fe20000100a00 */
[----:B----4-:R0:W-:Y:S03]  /*291c0*/  STL.64 [R1+0x1448], R20 ;  /* 0x0014481401007387 */ /* 0x0101e60000100a00 */
        /* <DEDUP_REMOVED lines=25> */
[----:B0-----:R-:W3:Y:S02]  /*29360*/  LDL.LU.64 R6, [R1+0x14b0] ;  /* 0x0014b00001067983 */ /* 0x001ee40000300a00 */
[----:B---3--:R-:W-:Y:S11]  /*29370*/  HMMA.16816.F32.BF16 R12, R8, R6, R12 ;  /* 0x00000006080c723c */ /* 0x008ff6000004180c */
[----:B------:R-:W-:Y:S11]  /*29380*/  @!UPT UIADD3 URZ, URZ, URZ, URZ ;  /* 0x0000003f3f3ff290 */ /* 0x000ff6000fffe03f */
[----:B------:R-:W-:Y:S01]  /*29390*/  @!UPT UIADD3 URZ, URZ, URZ, URZ ;  /* 0x0000003f3f3ff290 */ /* 0x000fe2000fffe03f */
[----:B------:R0:W-:Y:S01]  /*293a0*/  STL.64 [R1+0x310], R12 ;  /* 0x0003100c01007387 */ /* 0x0001e20000100a00 */
[----:B------:R-:W-:Y:S02]  /*293b0*/  IMAD.MOV.U32 R11, RZ, RZ, R14 ;  /* 0x000000ffff0b7224 */ /* 0x000fe400078e000e */
[----:B------:R-:W-:Y:S02]  /*293c0*/  IMAD.MOV.U32 R10, RZ, RZ, R15 ;  /* 0x000000ffff0a7224 */ /* 0x000fe400078e000f */
[----:B------:R-:W2:Y:S04]  /*293d0*/  LDL.LU.64 R14, [R1+0x14a8] ;  /* 0x0014a800010e7983 */ /* 0x000ea80000300a00 */
[----:B0-----:R-:W2:Y:S01]  /*293e0*/  LDL.LU.64 R12, [R1+0x14a0] ;  /* 0x0014a000010c7983 */ /* 0x001ea20000300a00 */
[----:B------:R-:W-:-:S02]  /*293f0*/  IMAD.MOV.U32 R26, RZ, RZ, R3 ;  /* 0x000000ffff1a7224 */ /* 0x000fc400078e0003 */
[----:B------:R-:W-:Y:S02]  /*29400*/  IMAD.MOV.U32 R27, RZ, RZ, R2 ;  /* 0x000000ffff1b7224 */ /* 0x000fe400078e0002 */
[----:B------:R-:W-:Y:S02]  /*29410*/  IMAD.MOV.U32 R8, RZ, RZ, R17 ;  /* 0x000000ffff087224 */ /* 0x000fe400078e0011 */
[----:B------:R-:W-:Y:S01]  /*29420*/  IMAD.MOV.U32 R9, RZ, RZ, R16 ;  /* 0x000000ffff097224 */ /* 0x000fe200078e0010 */
[----:B------:R-:W-:Y:S04]  /*29430*/  STL.64 [R1+0x1278], R10 ;  /* 0x0012780a01007387 */ /* 0x000fe80000100a00 */
[----:B------:R0:W-:Y:S04]  /*29440*/  STL.64 [R1+0x1390], R8 ;  /* 0x0013900801007387 */ /* 0x0001e80000100a00 */
[----:B0-----:R-:W3:Y:S01]  /*29450*/  LDL.LU R8, [R1+0x230] ;  /* 0x0002300001087983 */ /* 0x001ee20000300800 */
[----:B------:R-:W3:Y:S02]  /*29460*/  LDL.LU R9, [R1+0x234] ;  /* 0x0002340001097983 */ /* 0x000ee40000300800 */
[----:B------:R-:W3:Y:S02]  /*29470*/  LDL.LU R10, [R1+0x238] ;  /* 0x00023800010a7983 */ /* 0x000ee40000300800 */
[----:B------:R-:W3:Y:S01]  /*29480*/  LDL.LU R11, [R1+0x23c] ;  /* 0x00023c00010b7983 */ /* 0x000ee20000300800 */
        /* <DEDUP_REMOVED lines=48> */
[----:B0-----:R-:W4:Y:S01]  /*29790*/  LDL.LU.64 R18, [R1+0x13f8] ;  /* 0x0013f80001127983 */ /* 0x001f220000300a00 */
[----:B------:R-:W4:Y:S01]  /*297a0*/  LDL.LU.64 R16, [R1+0x13f0] ;  /* 0x0013f00001107983 */ /* 0x000f220000300a00 */
[----:B---3--:R-:W-:Y:S07]  /*297b0*/  HMMA.16816.F32.BF16 R4, R12, R6, R8 ;  /* 0x000000060c04723c */ /* 0x008fee0000041808 */
[----:B------:R-:W-:-:S02]  /*297c0*/  IMAD.MOV.U32 R12, RZ, RZ, R28 ;  /* 0x000000ffff0c7224 */ /* 0x000fc400078e001c */
[----:B------:R-:W3:Y:S11]  /*297d0*/  LDL.LU R28, [R1+0x13ec] ;  /* 0x0013ec00011c7983 */ /* 0x000ef60000300800 */
[----:B------:R-:W-:Y:S03]  /*297e0*/  @!UPT UIADD3 URZ, URZ, URZ, URZ ;  /* 0x0000003f3f3ff290 */ /* 0x000fe6000fffe03f */
[----:B------:R-:W-:Y:S01]  /*297f0*/  STL.64 [R1+0x270], R4 ;  /* 0x0002700401007387 */ /* 0x000fe20000100a00 */
[----:B------:R4:W-:Y:S02]  /*29800*/  STL.64 [R1+0x278], R6 ;  /* 0x0002780601007387 */ /* 0x0009e40000100a00 */
[----:B------:R-:W-:Y:S02]  /*29810*/  IMAD.MOV.U32 R13, RZ, RZ, R0 ;  /* 0x000000ffff0d7224 */ /* 0x000fe400078e0000 */
[----:B------:R-:W3:Y:S03]  /*29820*/  LDL.LU R0, [R1+0x13e8] ;  /* 0x0013e80001007983 */ /* 0x000ee60000300800 */
[----:B------:R-:W-:Y:S02]  /*29830*/  STL.64 [R1+0x1398], R12 ;  /* 0x0013980c01007387 */ /* 0x000fe40000100a00 */
[----:B--2---:R-:W-:-:S02]  /*29840*/  IMAD.MOV.U32 R15, RZ, RZ, R24 ;  /* 0x000000ffff0f7224 */ /* 0x004fc400078e0018 */
[----:B------:R-:W-:Y:S01]  /*29850*/  IMAD.MOV.U32 R14, RZ, RZ, R25 ;  /* 0x000000ffff0e7224 */ /* 0x000fe200078e0019 */
[----:B----4-:R-:W-:Y:S11]  /*29860*/  HMMA.16816.F32.BF16 R4, R16, R24, R20 ;  /* 0x000000181004723c */ /* 0x010ff60000041814 */
[----:B------:R-:W-:Y:S11]  /*29870*/  @!UPT UIADD3 URZ, URZ, URZ, URZ ;  /* 0x0000003f3f3ff290 */ /* 0x000ff6000fffe03f */
[----:B------:R-:W-:Y:S01]  /*29880*/  @!UPT UIADD3 URZ, URZ, URZ, URZ ;  /* 0x0000003f3f3ff290 */ /* 0x000fe2000fffe03f */
[----:B------:R0:W-:Y:S01]  /*29890*/  STL.64 [R1+0x260], R4 ;  /* 0x0002600401007387 */ /* 0x0001e20000100a00 */
[----:B------:R1:W-:Y:S03]  /*298a0*/  STL.64 [R1+0x268], R6 ;  /* 0x0002680601007387 */ /* 0x0003e60000100a00 */
[----:B0-----:R-:W2:Y:S01]  /*298b0*/  LDL.LU R4, [R1+0x140] ;  /* 0x0001400001047983 */ /* 0x001ea20000300800 */
[----:B------:R-:W2:Y:S02]  /*298c0*/  LDL.LU R5, [R1+0x144] ;  /* 0x0001440001057983 */ /* 0x000ea40000300800 */
[----:B-1----:R-:W4:Y:S02]  /*298d0*/  LDL.LU R6, [R1+0x148] ;  /* 0x0001480001067983 */ /* 0x002f240000300800 */
[----:B------:R-:W4:Y:S01]  /*298e0*/  LDL.LU R7, [R1+0x14c] ;  /* 0x00014c0001077983 */ /* 0x000f220000300800 */
[----:B------:R-:W2:Y:S01]  /*298f0*/  LDL.LU R24, [R1+0x1f0] ;  /* 0x0001f00001187983 */ /* 0x000ea20000300800 */
[----:B------:R-:W2:Y:S02]  /*29900*/  LDL.LU R25, [R1+0x1f4] ;  /* 0x0001f40001197983 */ /* 0x000ea40000300800 */
[----:B------:R-:W2:Y:S02]  /*29910*/  LDL.LU R26, [R1+0x1f8] ;  /* 0x0001f800011a7983 */ /* 0x000ea40000300800 */
[----:B------:R-:W2:Y:S02]  /*29920*/  LDL.LU R27, [R1+0x1fc] ;  /* 0x0001fc00011b7983 */ /* 0x000ea40000300800 */
[----:B---3--:R-:W-:Y:S01]  /*29930*/  IMAD.MOV.U32 R21, RZ, RZ, R0 ;  /* 0x000000ffff157224 */ /* 0x008fe200078e0000 */
[----:B--2---:R-:W-:Y:S01]  /*29940*/  STL.64 [R1+0x13b8], R26 ;  /* 0x0013b81a01007387 */ /* 0x004fe20000100a00 */
[----:B------:R-:W-:Y:S02]  /*29950*/  STL.64 [R1+0x13b0], R24 ;  /* 0x0013b01801007387 */ /* 0x000fe40000100a00 */
[----:B------:R-:W2:Y:S02]  /*29960*/  LDL R20, [R1+0x40] ;  /* 0x0000400001147983 */ /* 0x000ea40000100800 */
[----:B------:R-:W3:Y:S01]  /*29970*/  LDL.LU R0, [R1+0x13e4] ;  /* 0x0013e40001007983 */ /* 0x000ee20000300800 */
[----:B--2---:R0:W-:Y:S04]  /*29980*/  STL.64 [R1+0x13c0], R20 ;  /* 0x0013c01401007387 */ /* 0x0041e80000100a00 */
[----:B0-----:R-:W2:Y:S01]  /*29990*/  LDL.LU R20, [R1+0x210] ;  /* 0x0002100001147983 */ /* 0x001ea20000300800 */
[----:B------:R-:W2:Y:S02]  /*299a0*/  LDL.LU R21, [R1+0x214] ;  /* 0x0002140001157983 */ /* 0x000ea40000300800 */
[----:B------:R-:W2:Y:S02]  /*299b0*/  LDL.LU R22, [R1+0x218] ;  /* 0x0002180001167983 */ /* 0x000ea40000300800 */
[----:B------:R-:W2:Y:S01]  /*299c0*/  LDL.LU R23, [R1+0x21c] ;  /* 0x00021c0001177983 */ /* 0x000ea20000300800 */
[----:B------:R-:W2:Y:S01]  /*299d0*/  LDL.LU R24, [R1+0x200] ;  /* 0x0002000001187983 */ /* 0x000ea20000300800 */
[----:B------:R-:W2:Y:S02]  /*299e0*/  LDL.LU R25, [R1+0x204] ;  /* 0x0002040001197983 */ /* 0x000ea40000300800 */
[----:B------:R-:W2:Y:S02]  /*299f0*/  LDL.LU R26, [R1+0x208] ;  /* 0x00020800011a7983 */ /* 0x000ea40000300800 */
[----:B------:R-:W2:Y:S02]  /*29a00*/  LDL.LU R27, [R1+0x20c] ;  /* 0x00020c00011b7983 */ /* 0x000ea40000300800 */
[----:B--2---:R-:W-:Y:S01]  /*29a10*/  STL.64 [R1+0x13d0], R26 ;  /* 0x0013d01a01007387 */ /* 0x004fe20000100a00 */
[----:B------:R0:W-:Y:S03]  /*29a20*/  STL.64 [R1+0x13c8], R24 ;  /* 0x0013c81801007387 */ /* 0x0001e60000100a00 */
[----:B0-----:R-:W2:Y:S01]  /*29a30*/  LDL.64 R24, [R1+0x50] ;  /* 0x0000500001187983 */ /* 0x001ea20000100a00 */
[----:B----4-:R-:W-:Y:S02]  /*29a40*/  STL.64 [R1+0x1308], R6 ;  /* 0x0013080601007387 */ /* 0x010fe40000100a00 */
[----:B------:R0:W-:Y:S02]  /*29a50*/  STL.64 [R1+0x1300], R4 ;  /* 0x0013000401007387 */ /* 0x0001e40000100a00 */
[----:B0-----:R-:W4:Y:S01]  /*29a60*/  LDL.LU R4, [R1+0x150] ;  /* 0x0001500001047983 */ /* 0x001f220000300800 */
[----:B------:R-:W4:Y:S02]  /*29a70*/  LDL.LU R5, [R1+0x154] ;  /* 0x0001540001057983 */ /* 0x000f240000300800 */
[----:B------:R-:W2:Y:S02]  /*29a80*/  LDL.LU R6, [R1+0x158] ;  /* 0x0001580001067983 */ /* 0x000ea40000300800 */
[----:B---3--:R-:W-:-:S02]  /*29a90*/  IMAD.MOV.U32 R7, RZ, RZ, R0 ;  /* 0x000000ffff077224 */ /* 0x008fc400078e0000 */
[----:B------:R-:W3:Y:S04]  /*29aa0*/  LDL.LU R0, [R1+0x13e0] ;  /* 0x0013e00001007983 */ /* 0x000ee80000300800 */
[----:B--2---:R-:W-:Y:S01]  /*29ab0*/  STL.64 [R1+0x1318], R6 ;  /* 0x0013180601007387 */ /* 0x004fe20000100a00 */
[----:B----4-:R0:W-:Y:S02]  /*29ac0*/  STL.64 [R1+0x1310], R4 ;  /* 0x0013100401007387 */ /* 0x0101e40000100a00 */
[----:B0-----:R-:W-:Y:S02]  /*29ad0*/  IMAD.MOV.U32 R4, RZ, RZ, R28 ;  /* 0x000000ffff047224 */ /* 0x001fe400078e001c */
[----:B------:R-:W-:Y:S01]  /*29ae0*/  IMAD.MOV.U32 R5, RZ, RZ, R29 ;  /* 0x000000ffff057224 */ /* 0x000fe200078e001d */
[----:B------:R-:W2:Y:S01]  /*29af0*/  LDL.LU R28, [R1+0x13dc] ;  /* 0x0013dc00011c7983 */ /* 0x000ea20000300800 */
[----:B------:R-:W4:Y:S02]  /*29b00*/  LDL.LU R29, [R1+0x13d8] ;  /* 0x0013d800011d7983 */ /* 0x000f240000300800 */
[----:B------:R-:W2:Y:S02]  /*29b10*/  LDL.LU R8, [R1+0x1d0] ;  /* 0x0001d00001087983 */ /* 0x000ea40000300800 */
[----:B------:R-:W2:Y:S01]  /*29b20*/  LDL.LU R9, [R1+0x1d4] ;  /* 0x0001d40001097983 */ /* 0x000ea20000300800 */
[----:B------:R-:W2:Y:S01]  /*29b30*/  LDL.LU R10, [R1+0x1d8] ;  /* 0x0001d800010a7983 */ /* 0x000ea20000300800 */
[----:B------:R-:W2:Y:S01]  /*29b40*/  LDL.LU R11, [R1+0x1dc] ;  /* 0x0001dc00010b7983 */ /* 0x000ea20000300800 */
[----:B------:R-:W-:Y:S01]  /*29b50*/  HMMA.16816.F32.BF16 R20, R16, R24, R20 ;  /* 0x000000181014723c */ /* 0x000fe20000041814 */
[----:B------:R-:W-:-:S02]  /*29b60*/  IMAD.MOV.U32 R7, RZ, RZ, R24 ;  /* 0x000000ffff077224 */ /* 0x000fc400078e0018 */
[----:B------:R-:W-:Y:S11]  /*29b70*/  IMAD.MOV.U32 R6, RZ, RZ, R25 ;  /* 0x000000ffff067224 */ /* 0x000ff600078e0019 */
[----:B------:R-:W-:Y:S10]  /*29b80*/  @!UPT UIADD3 URZ, URZ, URZ, URZ ;  /* 0x0000003f3f3ff290 */ /* 0x000ff4000fffe03f */
[----:B------:R-:W-:Y:S01]  /*29b90*/  IMAD.MOV.U32 R2, RZ, RZ, R21 ;  /* 0x000000ffff027224 */ /* 0x000fe200078e0015 */
[----:B--2---:R-:W-:Y:S01]  /*29ba0*/  STL.64 [R1+0x13a8], R10 ;  /* 0x0013a80a01007387 */ /* 0x004fe20000100a00 */
[----:B------:R0:W-:Y:S02]  /*29bb0*/  STL.64 [R1+0x13a0], R8 ;  /* 0x0013a00801007387 */ /* 0x0001e40000100a00 */
[----:B------:R-:W2:Y:S02]  /*29bc0*/  LDL R12, [R1+0x20] ;  /* 0x00002000010c7983 */ /* 0x000ea40000100800 */
[----:B------:R-:W2:Y:S01]  /*29bd0*/  LDL R13, [R1+0x24] ;  /* 0x00002400010d7983 */ /* 0x000ea20000100800 */
[----:B0-----:R-:W2:Y:S01]  /*29be0*/  LDL.LU R8, [R1+0x1e0] ;  /* 0x0001e00001087983 */ /* 0x001ea20000300800 */
[----:B------:R-:W2:Y:S02]  /*29bf0*/  LDL.LU.64 R26, [R1+0x13d0] ;  /* 0x0013d000011a7983 */ /* 0x000ea40000300a00 */
[----:B------:R-:W2:Y:S02]  /*29c00*/  LDL.LU.64 R24, [R1+0x13c8] ;  /* 0x0013c80001187983 */ /* 0x000ea40000300a00 */
[----:B------:R0:W-:Y:S02]  /*29c10*/  STL [R1+0x250], R20 ;  /* 0x0002501401007387 */ /* 0x0001e40000100800 */
[----:B0-----:R-:W2:Y:S01]  /*29c20*/  LDL.LU.64 R20, [R1+0x13c0] ;  /* 0x0013c00001147983 */ /* 0x001ea20000300a00 */
[----:B---3--:R-:W-:-:S02]  /*29c30*/  IMAD.MOV.U32 R11, RZ, RZ, R0 ;  /* 0x000000ffff0b7224 */ /* 0x008fc400078e0000 */
[----:B------:R-:W-:Y:S02]  /*29c40*/  IMAD.MOV.U32 R0, RZ, RZ, R23 ;  /* 0x000000ffff007224 */ /* 0x000fe400078e0017 */
[----:B------:R-:W-:-:S03]  /*29c50*/  IMAD.MOV.U32 R3, RZ, RZ, R22 ;  /* 0x000000ffff037224 */ /* 0x000fc600078e0016 */
[----:B------:R-:W-:Y:S02]  /*29c60*/  STL [R1+0x1238], R0 ;  /* 0x0012380001007387 */ /* 0x000fe40000100800 */
[----:B------:R-:W-:Y:S02]  /*29c70*/  STL [R1+0x1234], R3 ;  /* 0x0012340301007387 */ /* 0x000fe40000100800 */
[----:B------:R0:W-:Y:S02]  /*29c80*/  STL [R1+0x1230], R2 ;  /* 0x0012300201007387 */ /* 0x0001e40000100800 */
[----:B0-----:R-:W3:Y:S01]  /*29c90*/  LDL R2, [R1+0xc58] ;  /* 0x000c580001027983 */ /* 0x001ee20000100800 */
[C---:B--2---:R-:W-:Y:S03]  /*29ca0*/  HMMA.16816.F32.BF16 R20, R16.reuse, R20, R24 ;  /* 0x000000141014723c */ /* 0x044fe60000041818 */
[----:B------:R-:W2:Y:S01]  /*29cb0*/  LDL.LU.64 R26, [R1+0x13b8] ;  /* 0x0013b800011a7983 */ /* 0x000ea20000300a00 */
[----:B------:R-:W2:Y:S11]  /*29cc0*/  LDL.LU.64 R24, [R1+0x13b0] ;  /* 0x0013b00001187983 */ /* 0x000eb60000300a00 */
[----:B------:R-:W-:Y:S08]  /*29cd0*/  @!UPT UIADD3 URZ, URZ, URZ, URZ ;  /* 0x0000003f3f3ff290 */ /* 0x000ff0000fffe03f */
[----:B------:R-:W-:Y:S01]  /*29ce0*/  STL.64 [R1+0x240], R20 ;  /* 0x0002401401007387 */ /* 0x000fe20000100a00 */
[----:B------:R2:W-:Y:S02]  /*29cf0*/  STL.64 [R1+0x248], R22 ;  /* 0x0002481601007387 */ /* 0x0005e40000100a00 */
[----:B--2---:R-:W-:Y:S11]  /*29d00*/  HMMA.16816.F32.BF16 R20, R16, R4, R24 ;  /* 0x000000041014723c */ /* 0x004ff60000041818 */
[----:B------:R-:W-:Y:S11]  /*29d10*/  @!UPT UIADD3 URZ, URZ, URZ, URZ ;  /* 0x0000003f3f3ff290 */ /* 0x000ff6000fffe03f */
[----:B------:R-:W-:Y:S01]  /*29d20*/  @!UPT UIADD3 URZ, URZ, URZ, URZ ;  /* 0x0000003f3f3ff290 */ /* 0x000fe2000fffe03f */
[----:B------:R-:W-:Y:S01]  /*29d30*/  STL.64 [R1+0x230], R20 ;  /* 0x0002301401007387 */ /* 0x000fe20000100a00 */
[----:B------:R0:W-:Y:S03]  /*29d40*/  STL.64 [R1+0x1328], R4 ;  /* 0x0013280401007387 */ /* 0x0001e60000100a00 */
[----:B0-----:R-:W2:Y:S01]  /*29d50*/  LDL.64 R4, [R1+0x40] ;  /* 0x0000400001047983 */ /* 0x001ea20000100a00 */
[----:B----4-:R-:W-:Y:S02]  /*29d60*/  IMAD.MOV.U32 R9, RZ, RZ, R29 ;  /* 0x000000ffff097224 */ /* 0x010fe400078e001d */
[----:B------:R-:W-:Y:S02]  /*29d70*/  IMAD.MOV.U32 R10, RZ, RZ, R28 ;  /* 0x000000ffff0a7224 */ /* 0x000fe400078e001c */
[----:B------:R-:W-:Y:S02]  /*29d80*/  IMAD.MOV.U32 R29, RZ, RZ, R22 ;  /* 0x000000ffff1d7224 */ /* 0x000fe400078e0016 */
[----:B------:R-:W-:Y:S01]  /*29d90*/  IMAD.MOV.U32 R28, RZ, RZ, R23 ;  /* 0x000000ffff1c7224 */ /* 0x000fe200078e0017 */
[----:B--2---:R0:W-:Y:S01]  /*29da0*/  STL.64 [R1+0x1340], R4 ;  /* 0x0013400401007387 */ /* 0x0041e20000100a00 */
[----:B------:R-:W2:Y:S02]  /*29db0*/  LDL.LU R20, [R1+0x1b0] ;  /* 0x0001b00001147983 */ /* 0x000ea40000300800 */
[----:B------:R-:W2:Y:S02]  /*29dc0*/  LDL.LU R21, [R1+0x1b4] ;  /* 0x0001b40001157983 */ /* 0x000ea40000300800 */
[----:B------:R-:W2:Y:S01]  /*29dd0*/  LDL.LU R22, [R1+0x1b8] ;  /* 0x0001b80001167983 */ /* 0x000ea20000300800 */
[----:B------:R-:W2:Y:S01]  /*29de0*/  LDL.LU R23, [R1+0x1bc] ;  /* 0x0001bc0001177983 */ /* 0x000ea20000300800 */
[----:B------:R-:W4:Y:S02]  /*29df0*/  LDL.LU R24, [R1+0x1c0] ;  /* 0x0001c00001187983 */ /* 0x000f240000300800 */
[----:B------:R-:W4:Y:S02]  /*29e00*/  LDL.LU R25, [R1+0x1c4] ;  /* 0x0001c40001197983 */ /* 0x000f240000300800 */
[----:B------:R-:W4:Y:S01]  /*29e10*/  LDL.LU R26, [R1+0x1c8] ;  /* 0x0001c800011a7983 */ /* 0x000f220000300800 */
[----:B------:R-:W4:Y:S01]  /*29e20*/  LDL.LU R27, [R1+0x1cc] ;  /* 0x0001cc00011b7983 */ /* 0x000f220000300800 */
[----:B0-----:R-:W-:-:S02]  /*29e30*/  IMAD.MOV.U32 R4, RZ, RZ, R7 ;  /* 0x000000ffff047224 */ /* 0x001fc400078e0007 */
[----:B------:R-:W-:-:S05]  /*29e40*/  IMAD.MOV.U32 R5, RZ, RZ, R6 ;  /* 0x000000ffff057224 */ /* 0x000fca00078e0006 */
[----:B------:R0:W-:Y:S02]  /*29e50*/  STL.64 [R1+0x1358], R4 ;  /* 0x0013580401007387 */ /* 0x0001e40000100a00 */
[----:B0-----:R-:W-:Y:S02]  /*29e60*/  IMAD.MOV.U32 R4, RZ, RZ, R15 ;  /* 0x000000ffff047224 */ /* 0x001fe400078e000f */
[----:B------:R-:W-:Y:S02]  /*29e70*/  IMAD.MOV.U32 R5, RZ, RZ, R14 ;  /* 0x000000ffff057224 */ /* 0x000fe400078e000e */
[C---:B------:R-:W-:Y:S01]  /*29e80*/  HMMA.16816.F32.BF16 R12, R16.reuse, R12, R8 ;  /* 0x0000000c100c723c */ /* 0x040fe20000041808 */
[----:B------:R-:W-:Y:S01]  /*29e90*/  STL [R1+0x116c], R28 ;  /* 0x00116c1c01007387 */ /* 0x000fe20000100800 */
[----:B------:R-:W-:Y:S02]  /*29ea0*/  STL [R1+0x1160], R29 ;  /* 0x0011601d01007387 */ /* 0x000fe40000100800 */
[----:B------:R-:W2:Y:S02]  /*29eb0*/  LDL.LU.64 R10, [R1+0x13a8] ;  /* 0x0013a800010a7983 */ /* 0x000ea40000300a00 */
[----:B------:R-:W2:Y:S11]  /*29ec0*/  LDL.LU.64 R8, [R1+0x13a0] ;  /* 0x0013a00001087983 */ /* 0x000eb60000300a00 */
[----:B------:R-:W-:Y:S06]  /*29ed0*/  @!UPT UIADD3 URZ, URZ, URZ, URZ ;  /* 0x0000003f3f3ff290 */ /* 0x000fec000fffe03f */
[----:B------:R0:W-:Y:S01]  /*29ee0*/  STL.64 [R1+0x220], R12 ;  /* 0x0002200c01007387 */ /* 0x0001e20000100a00 */
[----:B------:R-:W-:Y:S03]  /*29ef0*/  STL.64 [R1+0x228], R14 ;  /* 0x0002280e01007387 */ /* 0x000fe60000100a00 */
[----:B0-----:R-:W2:Y:S02]  /*29f00*/  LDL.LU.64 R12, [R1+0x1398] ;  /* 0x00139800010c7983 */ /* 0x001ea40000300a00 */
[C---:B--2---:R-:W-:Y:S11]  /*29f10*/  HMMA.16816.F32.BF16 R8, R16.reuse, R12, R8 ;  /* 0x0000000c1008723c */ /* 0x044ff60000041808 */
[----:B------:R-:W-:Y:S11]  /*29f20*/  @!UPT UIADD3 URZ, URZ, URZ, URZ ;  /* 0x0000003f3f3ff290 */ /* 0x000ff6000fffe03f */
[----:B------:R-:W-:Y:S01]  /*29f30*/  @!UPT UIADD3 URZ, URZ, URZ, URZ ;  /* 0x0000003f3f3ff290 */ /* 0x000fe2000fffe03f */
[----:B------:R0:W-:Y:S01]  /*29f40*/  STL.64 [R1+0x210], R8 ;  /* 0x0002100801007387 */ /* 0x0001e20000100a00 */
[----:B------:R-:W-:Y:S03]  /*29f50*/  STL.64 [R1+0x218], R10 ;  /* 0x0002180a01007387 */ /* 0x000fe60000100a00 */
[----:B0-----:R-:W4:Y:S01]  /*29f60*/  LDL.LU.64 R8, [R1+0x1390] ;  /* 0x0013900001087983 */ /* 0x001f220000300a00 */
        /* <DEDUP_REMOVED lines=26> */
[----:B0-----:R-:W4:Y:S01]  /*2a110*/  LDL.LU.64 R26, [R1+0x1388] ;  /* 0x00138800011a7983 */ /* 0x001f220000300a00 */
[----:B------:R-:W2:Y:S02]  /*2a120*/  LDL.LU.64 R24, [R1+0x1380] ;  /* 0x0013800001187983 */ /* 0x000ea40000300a00 */
[----:B--2---:R-:W-:Y:S01]  /*2a130*/  HMMA.16816.F32.BF16 R16, R16, R24, R20 ;  /* 0x000000181010723c */ /* 0x004fe20000041814 */
[----:B------:R-:W2:Y:S01]  /*2a140*/  LDL.LU.64 R22, [R1+0x1378] ;  /* 0x0013780001167983 */ /* 0x000ea20000300a00 */
[----:B------:R-:W2:Y:S11]  /*2a150*/  LDL.LU.64 R20, [R1+0x1370] ;  /* 0x0013700001147983 */ /* 0x000eb60000300a00 */
[----:B------:R-:W-:Y:S10]  /*2a160*/  @!UPT UIADD3 URZ, URZ, URZ, URZ ;  /* 0x0000003f3f3ff290 */ /* 0x000ff4000fffe03f */
[----:B------:R0:W-:Y:S01]  /*2a170*/  STL.64 [R1+0x1f0], R16 ;  /* 0x0001f01001007387 */ /* 0x0001e20000100a00 */
[----:B------:R-:W-:Y:S03]  /*2a180*/  STL.64 [R1+0x1f8], R18 ;  /* 0x0001f81201007387 */ /* 0x000fe60000100a00 */
[----:B0-----:R-:W3:Y:S01]  /*2a190*/  LDL.LU.64 R16, [R1+0x20] ;  /* 0x0000200001107983 */ /* 0x001ee20000300a00 */
[C---:B--2---:R-:W-:Y:S03]  /*2a1a0*/  HMMA.16816.F32.BF16 R4, R20.reuse, R4, R12 ;  /* 0x000000041404723c */ /* 0x044fe6000004180c */
[----:B------:R-:W2:Y:S01]  /*2a1b0*/  LDL.LU.64 R14, [R1+0x1368] ;  /* 0x00136800010e7983 */ /* 0x000ea20000300a00 */
[----:B------:R-:W2:Y:S11]  /*2a1c0*/  LDL.LU.64 R12, [R1+0x1360] ;  /* 0x00136000010c7983 */ /* 0x000eb60000300a00 */
[----:B------:R-:W-:Y:S08]  /*2a1d0*/  @!UPT UIADD3 URZ, URZ, URZ, URZ ;  /* 0x0000003f3f3ff290 */ /* 0x000ff0000fffe03f */
[----:B------:R0:W-:Y:S01]  /*2a1e0*/  STL.64 [R1+0x1e0], R4 ;  /* 0x0001e00401007387 */ /* 0x0001e20000100a00 */
[----:B------:R2:W-:Y:S03]  /*2a1f0*/  STL.64 [R1+0x1e8], R6 ;  /* 0x0001e80601007387 */ /* 0x0005e60000100a00 */
[----:B0-----:R-:W2:Y:S02]  /*2a200*/  LDL.LU.64 R4, [R1+0x1358] ;  /* 0x0013580001047983 */ /* 0x001ea40000300a00 */
[C---:B--2---:R-:W-:Y:S02]  /*2a210*/  HMMA.16816.F32.BF16 R4, R20.reuse, R4, R12 ;  /* 0x000000041404723c */ /* 0x044fe4000004180c */
[----:B------:R-:W2:Y:S01]  /*2a220*/  LDL.LU.64 R14, [R1+0x1350] ;  /* 0x00135000010e7983 */ /* 0x000ea20000300a00 */
[----:B------:R-:W2:Y:S11]  /*2a230*/  LDL.LU.64 R12, [R1+0x1348] ;  /* 0x00134800010c7983 */ /* 0x000eb60000300a00 */
[----:B------:R-:W-:Y:S09]  /*2a240*/  @!UPT UIADD3 URZ, URZ, URZ, URZ ;  /* 0x0000003f3f3ff290 */ /* 0x000ff2000fffe03f */
[----:B------:R0:W-:Y:S01]  /*2a250*/  STL.64 [R1+0x1d0], R4 ;  /* 0x0001d00401007387 */ /* 0x0001e20000100a00 */
[----:B------:R-:W-:Y:S03]  /*2a260*/  STL.64 [R1+0x1d8], R6 ;  /* 0x0001d80601007387 */ /* 0x000fe60000100a00 */
[----:B0-----:R-:W2:Y:S02]  /*2a270*/  LDL.LU.64 R4, [R1+0x1340] ;  /* 0x0013400001047983 */ /* 0x001ea40000300a00 */
[C---:B--2---:R-:W-:Y:S01]  /*2a280*/  HMMA.16816.F32.BF16 R12, R20.reuse, R4, R12 ;  /* 0x00000004140c723c */ /* 0x044fe2000004180c */
[----:B------:R-:W-:Y:S02]  /*2a290*/  IMAD.MOV.U32 R3, RZ, RZ, R4 ;  /* 0x000000ffff037224 */ /* 0x000fe400078e0004 */
[----:B------:R-:W-:Y:S11]  /*2a2a0*/  IMAD.MOV.U32 R0, RZ, RZ, R5 ;  /* 0x000000ffff007224 */ /* 0x000ff600078e0005 */
[----:B------:R-:W-:Y:S09]  /*2a2b0*/  @!UPT UIADD3 URZ, URZ, URZ, URZ ;  /* 0x0000003f3f3ff290 */ /* 0x000ff2000fffe03f */
[----:B------:R-:W-:Y:S01]  /*2a2c0*/  STL.64 [R1+0x1c0], R12 ;  /* 0x0001c00c01007387 */ /* 0x000fe20000100a00 */
[----:B------:R0:W-:Y:S03]  /*2a2d0*/  STL.64 [R1+0x1c8], R14 ;  /* 0x0001c80e01007387 */ /* 0x0001e60000100a00 */
[----:B0-----:R-:W2:Y:S01]  /*2a2e0*/  LDL.LU.64 R14, [R1+0x1338] ;  /* 0x00133800010e7983 */ /* 0x001ea20000300a00 */
[----:B------:R-:W2:Y:S02]  /*2a2f0*/  LDL.LU.64 R12, [R1+0x1330] ;  /* 0x00133000010c7983 */ /* 0x000ea40000300a00 */
[----:B------:R-:W2:Y:S02]  /*2a300*/  LDL.LU.64 R4, [R1+0x1328] ;  /* 0x0013280001047983 */ /* 0x000ea40000300a00 */
[C---:B--2---:R-:W-:Y:S01]  /*2a310*/  HMMA.16816.F32.BF16 R4, R20.reuse, R4, R12 ;  /* 0x000000041404723c */ /* 0x044fe2000004180c */
[----:B------:R-:W2:Y:S11]  /*2a320*/  LDL.LU.64 R12, [R1+0x1320] ;  /* 0x00132000010c7983 */ /* 0x000eb60000300a00 */
[----:B------:R-:W-:Y:S11]  /*2a330*/  @!UPT UIADD3 URZ, URZ, URZ, URZ ;  /* 0x0000003f3f3ff290 */ /* 0x000ff6000fffe03f */
[----:B------:R-:W-:Y:S01]  /*2a340*/  STL.64 [R1+0x1b0], R4 ;  /* 0x0001b00401007387 */ /* 0x000fe20000100a00 */
[----:B------:R0:W-:Y:S03]  /*2a350*/  STL.64 [R1+0x1b8], R6 ;  /* 0x0001b80601007387 */ /* 0x0001e60000100a00 */
[----:B0-----:R-:W3:Y:S01]  /*2a360*/  LDL.LU.64 R6, [R1+0x1318] ;  /* 0x0013180001067983 */ /* 0x001ee20000300a00 */
[----:B------:R-:W3:Y:S02]  /*2a370*/  LDL.LU.64 R4, [R1+0x1310] ;  /* 0x0013100001047983 */ /* 0x000ee40000300a00 */
[C---:B---3--:R-:W-:Y:S11]  /*2a380*/  HMMA.16816.F32.BF16 R4, R20.reuse, R16, R4 ;  /* 0x000000101404723c */ /* 0x048ff60000041804 */
[----:B------:R-:W-:Y:S11]  /*2a390*/  @!UPT UIADD3 URZ, URZ, URZ, URZ ;  /* 0x0000003f3f3ff290 */ /* 0x000ff6000fffe03f */
[----:B------:R-:W-:Y:S01]  /*2a3a0*/  @!UPT UIADD3 URZ, URZ, URZ, URZ ;  /* 0x0000003f3f3ff290 */ /* 0x000fe2000fffe03f */
[----:B------:R-:W-:Y:S01]  /*2a3b0*/  STL.64 [R1+0x190], R4 ;  /* 0x0001900401007387 */ /* 0x000fe20000100a00 */
[----:B------:R0:W-:Y:S03]  /*2a3c0*/  STL.64 [R1+0x198], R6 ;  /* 0x0001980601007387 */ /* 0x0001e60000100a00 */
[----:B0-----:R-:W2:Y:S01]  /*2a3d0*/  LDL.LU.64 R6, [R1+0x1308] ;  /* 0x0013080001067983 */ /* 0x001ea20000300a00 */
[----:B------:R-:W2:Y:S02]  /*2a3e0*/  LDL.LU.64 R4, [R1+0x1300] ;  /* 0x0013000001047983 */ /* 0x000ea40000300a00 */
[----:B------:R0:W-:Y:S02]  /*2a3f0*/  STL.64 [R1+0x1288], R16 ;  /* 0x0012881001007387 */ /* 0x0001e40000100a00 */
[----:B0-----:R-:W3:Y:S01]  /*2a400*/  LDL.LU R16, [R1+0x130] ;  /* 0x0001300001107983 */ /* 0x001ee20000300800 */
[----:B------:R-:W3:Y:S01]  /*2a410*/  LDL.LU R17, [R1+0x134] ;  /* 0x0001340001117983 */ /* 0x000ee20000300800 */
[----:B--2---:R-:W-:Y:S02]  /*2a420*/  HMMA.16816.F32.BF16 R12, R20, R12, R4 ;  /* 0x0000000c140c723c */ /* 0x004fe40000041804 */
[----:B------:R-:W2:Y:S01]  /*2a430*/  LDL.LU.64 R6, [R1+0x12f8] ;  /* 0x0012f80001067983 */ /* 0x000ea20000300a00 */
[----:B------:R-:W2:Y:S11]  /*2a440*/  LDL.LU.64 R4, [R1+0x12f0] ;  /* 0x0012f00001047983 */ /* 0x000eb60000300a00 */
[----:B------:R-:W-:Y:S09]  /*2a450*/  @!UPT UIADD3 URZ, URZ, URZ, URZ ;  /* 0x0000003f3f3ff290 */ /* 0x000ff2000fffe03f */
[----:B------:R-:W-:Y:S01]  /*2a460*/  STL.64 [R1+0x180], R12 ;  /* 0x0001800c01007387 */ /* 0x000fe20000100a00 */
[----:B------:R0:W-:Y:S03]  /*2a470*/  STL.64 [R1+0x188], R14 ;  /* 0x0001880e01007387 */ /* 0x0001e60000100a00 */
[----:B0-----:R-:W2:Y:S01]  /*2a480*/  LDL R15, [R1+0x384] ;  /* 0x00038400010f7983 */ /* 0x001ea20000100800 */
[----:B----4-:R-:W-:Y:S02]  /*2a490*/  IMAD.MOV.U32 R18, RZ, RZ, R27 ;  /* 0x000000ffff127224 */ /* 0x010fe400078e001b */
[----:B------:R-:W-:-:S07]  /*2a4a0*/  IMAD.MOV.U32 R19, RZ, RZ, R26 ;  /* 0x000000ffff137224 */ /* 0x000fce00078e001a */
[----:B---3--:R-:W-:Y:S11]  /*2a4b0*/  HMMA.16816.F32.BF16 R8, R20, R8, R16 ;  /* 0x000000081408723c */ /* 0x008ff60000041810 */
[----:B------:R-:W-:Y:S11]  /*2a4c0*/  @!UPT UIADD3 URZ, URZ, URZ, URZ ;  /* 0x0000003f3f3ff290 */ /* 0x000ff6000fffe03f */
[----:B------:R-:W-:Y:S02]  /*2a4d0*/  @!UPT UIADD3 URZ, URZ, URZ, URZ ;  /* 0x0000003f3f3ff290 */ /* 0x000fe4000fffe03f */
[----:B------:R-:W-:Y:S02]  /*2a4e0*/  IMAD.MOV.U32 R28, RZ, RZ, R8 ;  /* 0x000000ffff1c7224 */ /* 0x000fe400078e0008 */
[----:B------:R-:W-:Y:S02]  /*2a4f0*/  IMAD.MOV.U32 R26, RZ, RZ, R9 ;  /* 0x000000ffff1a7224 */ /* 0x000fe400078e0009 */
[----:B------:R-:W-:Y:S02]  /*2a500*/  IMAD.MOV.U32 R27, RZ, RZ, R10 ;  /* 0x000000ffff1b7224 */ /* 0x000fe400078e000a */
[----:B------:R-:W-:Y:S01]  /*2a510*/  IMAD.MOV.U32 R29, RZ, RZ, R11 ;  /* 0x000000ffff1d7224 */ /* 0x000fe200078e000b */
[----:B--2---:R-:W-:Y:S01]  /*2a520*/  STL [R1+0x1280], R15 ;  /* 0x0012800f01007387 */ /* 0x004fe20000100800 */
[----:B------:R-:W2:Y:S02]  /*2a530*/  LDL.LU R8, [R1+0xe0] ;  /* 0x0000e00001087983 */ /* 0x000ea40000300800 */
[----:B------:R-:W2:Y:S02]  /*2a540*/  LDL.LU R9, [R1+0xe4] ;  /* 0x0000e40001097983 */ /* 0x000ea40000300800 */
[----:B------:R-:W2:Y:S01]  /*2a550*/  LDL.LU R10, [R1+0xe8] ;  /* 0x0000e800010a7983 */ /* 0x000ea20000300800 */
[----:B------:R-:W2:Y:S01]  /*2a560*/  LDL.LU R11, [R1+0xec] ;  /* 0x0000ec00010b7983 */ /* 0x000ea20000300800 */
[----:B------:R-:W3:Y:S02]  /*2a570*/  LDL.LU R16, [R1+0x1a0] ;  /* 0x0001a00001107983 */ /* 0x000ee40000300800 */
[----:B------:R-:W3:Y:S02]  /*2a580*/  LDL.LU R17, [R1+0x1a4] ;  /* 0x0001a40001117983 */ /* 0x000ee40000300800 */
[----:B------:R-:W4:Y:S01]  /*2a590*/  LDL.LU R18, [R1+0x1a8] ;  /* 0x0001a80001127983 */ /* 0x000f220000300800 */
[----:B------:R-:W4:Y:S04]  /*2a5a0*/  LDL.LU R19, [R1+0x1ac] ;  /* 0x0001ac0001137983 */ /* 0x000f280000300800 */
[----:B----4-:R-:W-:Y:S01]  /*2a5b0*/  STL.64 [R1+0x1298], R18 ;  /* 0x0012981201007387 */ /* 0x010fe20000100a00 */
[----:B---3--:R0:W-:Y:S02]  /*2a5c0*/  STL.64 [R1+0x1290], R16 ;  /* 0x0012901001007387 */ /* 0x0081e40000100a00 */
[----:B0-----:R-:W-:-:S02]  /*2a5d0*/  IMAD.MOV.U32 R16, RZ, RZ, R3 ;  /* 0x000000ffff107224 */ /* 0x001fc400078e0003 */
[----:B------:R-:W-:-:S05]  /*2a5e0*/  IMAD.MOV.U32 R17, RZ, RZ, R0 ;  /* 0x000000ffff117224 */ /* 0x000fca00078e0000 */
[----:B------:R0:W-:Y:S04]  /*2a5f0*/  STL.64 [R1+0x12b0], R16 ;  /* 0x0012b01001007387 */ /* 0x0001e80000100a00 */
[----:B0-----:R-:W3:Y:S01]  /*2a600*/  LDL.LU.64 R16, [R1+0x50] ;  /* 0x0000500001107983 */ /* 0x001ee20000300a00 */
[----:B------:R-:W-:Y:S02]  /*2a610*/  IMAD.MOV.U32 R12, RZ, RZ, R7 ;  /* 0x000000ffff0c7224 */ /* 0x000fe400078e0007 */
[----:B------:R-:W-:Y:S02]  /*2a620*/  IMAD.MOV.U32 R14, RZ, RZ, R5 ;  /* 0x000000ffff0e7224 */ /* 0x000fe400078e0005 */
[----:B------:R-:W-:Y:S02]  /*2a630*/  IMAD.MOV.U32 R15, RZ, RZ, R4 ;  /* 0x000000ffff0f7224 */ /* 0x000fe400078e0004 */
[----:B------:R-:W-:Y:S01]  /*2a640*/  IMAD.MOV.U32 R13, RZ, RZ, R6 ;  /* 0x000000ffff0d7224 */ /* 0x000fe200078e0006 */
[----:B---3--:R0:W-:Y:S04]  /*2a650*/  STL.64 [R1+0x12c8], R16 ;  /* 0x0012c81001007387 */ /* 0x0081e80000100a00 */
[----:B0-----:R-:W3:Y:S01]  /*2a660*/  LDL.LU R16, [R1+0x120] ;  /* 0x0001200001107983 */ /* 0x001ee20000300800 */
[----:B------:R-:W3:Y:S02]  /*2a670*/  LDL.LU R17, [R1+0x124] ;  /* 0x0001240001117983 */ /* 0x000ee40000300800 */
[----:B------:R-:W3:Y:S02]  /*2a680*/  LDL.LU R18, [R1+0x128] ;  /* 0x0001280001127983 */ /* 0x000ee40000300800 */
[----:B------:R-:W3:Y:S01]  /*2a690*/  LDL.LU R19, [R1+0x12c] ;  /* 0x00012c0001137983 */ /* 0x000ee20000300800 */
[----:B------:R-:W4:Y:S01]  /*2a6a0*/  LDL.LU R7, [R1+0x12ec] ;  /* 0x0012ec0001077983 */ /* 0x000f220000300800 */
[----:B------:R-:W3:Y:S02]  /*2a6b0*/  LDL.LU R6, [R1+0x12e8] ;  /* 0x0012e80001067983 */ /* 0x000ee40000300800 */
[----:B------:R-:W3:Y:S02]  /*2a6c0*/  LDL.LU R5, [R1+0x12e4] ;  /* 0x0012e40001057983 */ /* 0x000ee40000300800 */
[----:B------:R-:W3:Y:S01]  /*2a6d0*/  LDL.LU R4, [R1+0x12e0] ;  /* 0x0012e00001047983 */ /* 0x000ee20000300800 */
[----:B------:R-:W-:Y:S01]  /*2a6e0*/  STL.64 [R1+0x12a8], R14 ;  /* 0x0012a80e01007387 */ /* 0x000fe20000100a00 */
[----:B------:R0:W-:Y:S03]  /*2a6f0*/  STL.64 [R1+0x12a0], R12 ;  /* 0x0012a00c01007387 */ /* 0x0001e60000100a00 */
[----:B0-----:R-:W3:Y:S01]  /*2a700*/  LDL.LU R12, [R1+0x100] ;  /* 0x00010000010c7983 */ /* 0x001ee20000300800 */
[----:B------:R-:W3:Y:S02]  /*2a710*/  LDL.LU R13, [R1+0x104] ;  /* 0x00010400010d7983 */ /* 0x000ee40000300800 */
[----:B------:R-:W3:Y:S02]  /*2a720*/  LDL.LU R14, [R1+0x108] ;  /* 0x00010800010e7983 */ /* 0x000ee40000300800 */
[----:B------:R-:W3:Y:S01]  /*2a730*/  LDL.LU R15, [R1+0x10c] ;  /* 0x00010c00010f7983 */ /* 0x000ee20000300800 */
[----:B--2---:R-:W-:Y:S01]  /*2a740*/  HMMA.16816.F32.BF16 R8, R20, R24, R8 ;  /* 0x000000181408723c */ /* 0x004fe20000041808 */
[----:B---3--:R-:W-:Y:S01]  /*2a750*/  STL.64 [R1+0x12c0], R14 ;  /* 0x0012c00e01007387 */ /* 0x008fe20000100a00 */
[----:B------:R0:W-:Y:S02]  /*2a760*/  STL.64 [R1+0x12b8], R12 ;  /* 0x0012b80c01007387 */ /* 0x0001e40000100a00 */
[----:B0-----:R-:W-:-:S02]  /*2a770*/  IMAD.MOV.U32 R12, RZ, RZ, R4 ;  /* 0x000000ffff0c7224 */ /* 0x001fc400078e0004 */
[----:B------:R-:W-:Y:S01]  /*2a780*/  IMAD.MOV.U32 R13, RZ, RZ, R5 ;  /* 0x000000ffff0d7224 */ /* 0x000fe200078e0005 */
[----:B------:R-:W2:Y:S01]  /*2a790*/  LDL.LU R4, [R1+0x12dc] ;  /* 0x0012dc0001047983 */ /* 0x000ea20000300800 */
[----:B------:R-:W2:Y:S02]  /*2a7a0*/  LDL.LU R5, [R1+0x12d8] ;  /* 0x0012d80001057983 */ /* 0x000ea40000300800 */
[----:B------:R-:W-:Y:S02]  /*2a7b0*/  IMAD.MOV.U32 R14, RZ, RZ, R6 ;  /* 0x000000ffff0e7224 */ /* 0x000fe400078e0006 */
[----:B----4-:R-:W-:Y:S01]  /*2a7c0*/  IMAD.MOV.U32 R15, RZ, RZ, R7 ;  /* 0x000000ffff0f7224 */ /* 0x010fe200078e0007 */
[----:B------:R-:W2:Y:S01]  /*2a7d0*/  LDL.LU R6, [R1+0x12d4] ;  /* 0x0012d40001067983 */ /* 0x000ea20000300800 */
[----:B------:R-:W2:Y:S02]  /*2a7e0*/  LDL.LU R7, [R1+0x12d0] ;  /* 0x0012d00001077983 */ /* 0x000ea40000300800 */
[----:B------:R-:W-:Y:S02]  /*2a7f0*/  STL [R1+0x1240], R29 ;  /* 0x0012401d01007387 */ /* 0x000fe40000100800 */
[----:B------:R-:W-:Y:S01]  /*2a800*/  STL [R1+0x123c], R28 ;  /* 0x00123c1c01007387 */ /* 0x000fe20000100800 */
[----:B------:R-:W3:Y:S04]  /*2a810*/  LDL.LU.64 R20, [R1+0x30] ;  /* 0x0000300001147983 */ /* 0x000ee80000300a00 */
[----:B------:R0:W-:Y:S02]  /*2a820*/  STL.64 [R1+0x160], R8 ;  /* 0x0001600801007387 */ /* 0x0001e40000100a00 */
[----:B------:R1:W-:Y:S01]  /*2a830*/  STL.64 [R1+0x168], R10 ;  /* 0x0001680a01007387 */ /* 0x0003e20000100a00 */
[----:B0-----:R-:W4:Y:S01]  /*2a840*/  LDL.LU R8, [R1+0x300] ;  /* 0x0003000001087983 */ /* 0x001f220000300800 */
[----:B------:R-:W4:Y:S02]  /*2a850*/  LDL.LU R9, [R1+0x304] ;  /* 0x0003040001097983 */ /* 0x000f240000300800 */
[----:B-1----:R-:W4:Y:S02]  /*2a860*/  LDL.LU R10, [R1+0x308] ;  /* 0x00030800010a7983 */ /* 0x002f240000300800 */
[----:B------:R-:W4:Y:S01]  /*2a870*/  LDL.LU R11, [R1+0x30c] ;  /* 0x00030c00010b7983 */ /* 0x000f220000300800 */
[----:B------:R-:W-:Y:S01]  /*2a880*/  STL.64 [R1+0x1260], R26 ;  /* 0x0012601a01007387 */ /* 0x000fe20000100a00 */
[----:B------:R0:W-:Y:S03]  /*2a890*/  STL.64 [R1+0x1258], R24 ;  /* 0x0012581801007387 */ /* 0x0001e60000100a00 */
[----:B0-----:R-:W2:Y:S02]  /*2a8a0*/  LDL.LU.64 R24, [R1+0x60] ;  /* 0x0000600001187983 */ /* 0x001ea40000300a00 */
[----:B--2---:R-:W-:Y:S01]  /*2a8b0*/  HMMA.16816.F32.BF16 R16, R4, R24, R16 ;  /* 0x000000180410723c */ /* 0x004fe20000041810 */
[----:B------:R-:W-:-:S02]  /*2a8c0*/  IMAD.MOV.U32 R29, RZ, RZ, R24 ;  /* 0x000000ffff1d7224 */ /* 0x000fc400078e0018 */
[----:B------:R-:W-:Y:S11]  /*2a8d0*/  IMAD.MOV.U32 R28, RZ, RZ, R25 ;  /* 0x000000ffff1c7224 */ /* 0x000ff600078e0019 */
[----:B------:R-:W-:Y:S09]  /*2a8e0*/  @!UPT UIADD3 URZ, URZ, URZ, URZ ;  /* 0x0000003f3f3ff290 */ /* 0x000ff2000fffe03f */
[----:B------:R0:W-:Y:S01]  /*2a8f0*/  STL.64 [R1+0x150], R16 ;  /* 0x0001501001007387 */ /* 0x0001e20000100a00 */
[----:B------:R-:W-:Y:S03]  /*2a900*/  STL.64 [R1+0x158], R18 ;  /* 0x0001581201007387 */ /* 0x000fe60000100a00 */
[----:B0-----:R-:W2:Y:S01]  /*2a910*/  LDL.LU.64 R16, [R1+0x12c8] ;  /* 0x0012c80001107983 */ /* 0x001ea20000300a00 */
[----:B------:R-:W3:Y:S02]  /*2a920*/  LDL.LU R24, [R1+0x320] ;  /* 0x0003200001187983 */ /* 0x000ee40000300800 */
[----:B------:R-:W3:Y:S02]  /*2a930*/  LDL.LU R25, [R1+0x324] ;  /* 0x0003240001197983 */ /* 0x000ee40000300800 */
[----:B------:R-:W3:Y:S01]  /*2a940*/  LDL.LU R26, [R1+0x328] ;  /* 0x00032800011a7983 */ /* 0x000ee20000300800 */
[----:B------:R-:W3:Y:S01]  /*2a950*/  LDL.LU R27, [R1+0x32c] ;  /* 0x00032c00011b7983 */ /* 0x000ee20000300800 */
[----:B--2---:R-:W-:Y:S03]  /*2a960*/  HMMA.16816.F32.BF16 R12, R4, R16, R12 ;  /* 0x00000010040c723c */ /* 0x004fe6000004180c */
[----:B---3--:R-:W-:Y:S01]  /*2a970*/  STL.64 [R1+0x1270], R26 ;  /* 0x0012701a01007387 */ /* 0x008fe20000100a00 */
[----:B------:R0:W-:Y:S02]  /*2a980*/  STL.64 [R1+0x1268], R24 ;  /* 0x0012681801007387 */ /* 0x0001e40000100a00 */
[----:B------:R-:W-:-:S02]  /*2a990*/  IMAD.MOV.U32 R0, RZ, RZ, R16 ;  /* 0x000000ffff007224 */ /* 0x000fc400078e0010 */
[----:B------:R-:W-:Y:S01]  /*2a9a0*/  IMAD.MOV.U32 R3, RZ, RZ, R17 ;  /* 0x000000ffff037224 */ /* 0x000fe200078e0011 */
[----:B0-----:R-:W4:Y:S01]  /*2a9b0*/  LDL.LU.64 R24, [R1+0x10] ;  /* 0x0000100001187983 */ /* 0x001f220000300a00 */
[----:B------:R-:W-:Y:S02]  /*2a9c0*/  STL [R1+0x1248], R29 ;  /* 0x0012481d01007387 */ /* 0x000fe40000100800 */
[----:B------:R-:W-:Y:S11]  /*2a9d0*/  STL [R1+0x1244], R28 ;  /* 0x0012441c01007387 */ /* 0x000ff60000100800 */
[----:B------:R-:W-:Y:S01]  /*2a9e0*/  STL.64 [R1+0x140], R12 ;  /* 0x0001400c01007387 */ /* 0x000fe20000100a00 */
[----:B------:R0:W-:Y:S03]  /*2a9f0*/  STL.64 [R1+0x148], R14 ;  /* 0x0001480e01007387 */ /* 0x0001e60000100a00 */
[----:B0-----:R-:W2:Y:S01]  /*2aa00*/  LDL.LU.64 R14, [R1+0x12c0] ;  /* 0x0012c000010e7983 */ /* 0x001ea20000300a00 */
[----:B------:R-:W2:Y:S02]  /*2aa10*/  LDL.LU.64 R12, [R1+0x12b8] ;  /* 0x0012b800010c7983 */ /* 0x000ea40000300a00 */
[----:B------:R-:W2:Y:S02]  /*2aa20*/  LDL.LU.64 R16, [R1+0x12b0] ;  /* 0x0012b00001107983 */ /* 0x000ea40000300a00 */
[----:B------:R-:W-:Y:S01]  /*2aa30*/  STL [R1+0x1250], R3 ;  /* 0x0012500301007387 */ /* 0x000fe20000100800 */
[----:B------:R-:W-:Y:S01]  /*2aa40*/  STL [R1+0x124c], R0 ;  /* 0x00124c0001007387 */ /* 0x000fe20000100800 */
[C---:B--2---:R-:W-:Y:S03]  /*2aa50*/  HMMA.16816.F32.BF16 R16, R4.reuse, R16, R12 ;  /* 0x000000100410723c */ /* 0x044fe6000004180c */
[----:B------:R-:W2:Y:S01]  /*2aa60*/  LDL.LU.64 R14, [R1+0x12a8] ;  /* 0x0012a800010e7983 */ /* 0x000ea20000300a00 */
[----:B------:R-:W2:Y:S11]  /*2aa70*/  LDL.LU.64 R12, [R1+0x12a0] ;  /* 0x0012a000010c7983 */ /* 0x000eb60000300a00 */
[----:B------:R-:W-:Y:S08]  /*2aa80*/  @!UPT UIADD3 URZ, URZ, URZ, URZ ;  /* 0x0000003f3f3ff290 */ /* 0x000ff0000fffe03f */
[----:B------:R-:W-:Y:S01]  /*2aa90*/  STL.64 [R1+0x130], R16 ;  /* 0x0001301001007387 */ /* 0x000fe20000100a00 */
[----:B------:R0:W-:Y:S03]  /*2aaa0*/  STL.64 [R1+0x138], R18 ;  /* 0x0001381201007387 */ /* 0x0001e60000100a00 */
[----:B0-----:R-:W3:Y:S01]  /*2aab0*/  LDL.LU.64 R18, [R1+0x1298] ;  /* 0x0012980001127983 */ /* 0x001ee20000300a00 */
[----:B------:R-:W3:Y:S02]  /*2aac0*/  LDL.LU.64 R16, [R1+0x1290] ;  /* 0x0012900001107983 */ /* 0x000ee40000300a00 */
[C---:B---3--:R-:W-:Y:S11]  /*2aad0*/  HMMA.16816.F32.BF16 R16, R4.reuse, R20, R16 ;  /* 0x000000140410723c */ /* 0x048ff60000041810 */
[----:B------:R-:W-:Y:S11]  /*2aae0*/  @!UPT UIADD3 URZ, URZ, URZ, URZ ;  /* 0x0000003f3f3ff290 */ /* 0x000ff6000fffe03f */
[----:B------:R-:W-:Y:S01]  /*2aaf0*/  @!UPT UIADD3 URZ, URZ, URZ, URZ ;  /* 0x0000003f3f3ff290 */ /* 0x000fe2000fffe03f */
[----:B------:R0:W-:Y:S01]  /*2ab00*/  STL.64 [R1+0x120], R16 ;  /* 0x0001201001007387 */ /* 0x0001e20000100a00 */
[----:B------:R-:W-:Y:S03]  /*2ab10*/  STL.64 [R1+0x128], R18 ;  /* 0x0001281201007387 */ /* 0x000fe60000100a00 */
        /* <DEDUP_REMOVED lines=8> */
[----:B------:R-:W-:Y:S01]  /*2aba0*/  IMAD.MOV.U32 R0, RZ, RZ, R17 ;  /* 0x000000ffff007224 */ /* 0x000fe200078e0011 */
[C---:B----4-:R-:W-:Y:S01]  /*2abb0*/  HMMA.16816.F32.BF16 R8, R4.reuse, R24, R8 ;  /* 0x000000180408723c */ /* 0x050fe20000041808 */
[----:B--2---:R-:W0:Y:S02]  /*2abc0*/  LDSM.16.MT88.4 R16, [R15+0x7000] ;  /* 0x007000000f10783b */ /* 0x004e240000004200 */
[----:B------:R-:W1:Y:S02]  /*2abd0*/  LDSM.16.MT88.4 R12, [R15+0x7080] ;  /* 0x007080000f0c783b */ /* 0x000e640000004200 */
[----:B0-----:R-:W-:Y:S02]  /*2abe0*/  STL.64 [R1+0x1188], R18 ;  /* 0x0011881201007387 */ /* 0x001fe40000100a00 */
[----:B------:R0:W-:Y:S02]  /*2abf0*/  STL.64 [R1+0x1180], R16 ;  /* 0x0011801001007387 */ /* 0x0001e40000100a00 */
[----:B0-----:R-:W2:Y:S11]  /*2ac00*/  LDL.LU.64 R16, [R1] ;  /* 0x0000000001107983 */ /* 0x001eb60000300a00 */
[----:B------:R-:W-:Y:S03]  /*2ac10*/  @!UPT UIADD3 URZ, URZ, URZ, URZ ;  /* 0x0000003f3f3ff290 */ /* 0x000fe6000fffe03f */
[----:B------:R0:W-:Y:S02]  /*2ac20*/  STL.64 [R1+0x100], R8 ;  /* 0x0001000801007387 */ /* 0x0001e40000100a00 */
[----:B------:R3:W-:Y:S02]  /*2ac30*/  STL.64 [R1+0x108], R10 ;  /* 0x0001080a01007387 */ /* 0x0007e40000100a00 */
[----:B0-----:R-:W-:Y:S01]  /*2ac40*/  IMAD.MOV.U32 R9, RZ, RZ, R24 ;  /* 0x000000ffff097224 */ /* 0x001fe200078e0018 */
[----:B---3--:R-:W3:Y:S01]  /*2ac50*/  LDL.LU.64 R10, [R1+0x1278] ;  /* 0x00127800010a7983 */ /* 0x008ee20000300a00 */
[----:B------:R-:W-:Y:S02]  /*2ac60*/  IMAD.MOV.U32 R8, RZ, RZ, R25 ;  /* 0x000000ffff087224 */ /* 0x000fe400078e0019 */
[----:B------:R-:W2:Y:S02]  /*2ac70*/  LDL.LU.64 R26, [R1+0x1270] ;  /* 0x00127000011a7983 */ /* 0x000ea40000300a00 */
[----:B------:R-:W2:Y:S01]  /*2ac80*/  LDL.LU.64 R24, [R1+0x1268] ;  /* 0x0012680001187983 */ /* 0x000ea20000300a00 */
[----:B-1----:R-:W-:Y:S01]  /*2ac90*/  STL.64 [R1+0x1130], R14 ;  /* 0x0011300e01007387 */ /* 0x002fe20000100a00 */
[----:B------:R0:W-:Y:S03]  /*2aca0*/  STL.64 [R1+0x1128], R12 ;  /* 0x0011280c01007387 */ /* 0x0001e60000100a00 */
[----:B0-----:R-:W4:Y:S01]  /*2acb0*/  LDL.LU.64 R12, [R1+0x40] ;  /* 0x00004000010c7983 */ /* 0x001f220000300a00 */
[----:B------:R-:W3:Y:S01]  /*2acc0*/  LDL.64 R14, [R1+0x48] ;  /* 0x00004800010e7983 */ /* 0x000ee20000100a00 */
[----:B--2---:R-:W-:Y:S02]  /*2acd0*/  HMMA.16816.F32.BF16 R24, R4, R16, R24 ;  /* 0x000000100418723c */ /* 0x004fe40000041818 */
[----:B---3--:R-:W-:Y:S01]  /*2ace0*/  STL.64 [R1+0x1208], R14 ;  /* 0x0012080e01007387 */ /* 0x008fe20000100a00 */
[----:B----4-:R0:W-:Y:S03]  /*2acf0*/  STL.64 [R1+0x1200], R12 ;  /* 0x0012000c01007387 */ /* 0x0101e60000100a00 */
[----:B0-----:R-:W2:Y:S01]  /*2ad00*/  LDL.LU R12, [R1+0x310] ;  /* 0x00031000010c7983 */ /* 0x001ea20000300800 */
[----:B------:R-:W2:Y:S11]  /*2ad10*/  LDL.LU R13, [R1+0x314] ;  /* 0x00031400010d7983 */ /* 0x000eb60000300800 */
[----:B------:R-:W-:Y:S05]  /*2ad20*/  @!UPT UIADD3 URZ, URZ, URZ, URZ ;  /* 0x0000003f3f3ff290 */ /* 0x000fea000fffe03f */
[----:B------:R-:W-:Y:S02]  /*2ad30*/  STL.64 [R1+0xf0], R24 ;  /* 0x0000f01801007387 */ /* 0x000fe40000100a00 */
[----:B------:R0:W-:Y:S02]  /*2ad40*/  STL.64 [R1+0xf8], R26 ;  /* 0x0000f81a01007387 */ /* 0x0001e40000100a00 */
[----:B------:R-:W-:Y:S02]  /*2ad50*/  IMAD.MOV.U32 R14, RZ, RZ, R11 ;  /* 0x000000ffff0e7224 */ /* 0x000fe400078e000b */
[----:B------:R-:W-:Y:S02]  /*2ad60*/  IMAD.MOV.U32 R15, RZ, RZ, R10 ;  /* 0x000000ffff0f7224 */ /* 0x000fe400078e000a */
[----:B------:R-:W-:Y:S02]  /*2ad70*/  IMAD.MOV.U32 R11, RZ, RZ, R16 ;  /* 0x000000ffff0b7224 */ /* 0x000fe400078e0010 */
[----:B------:R-:W-:Y:S01]  /*2ad80*/  IMAD.MOV.U32 R10, RZ, RZ, R17 ;  /* 0x000000ffff0a7224 */ /* 0x000fe200078e0011 */
[----:B0-----:R-:W3:Y:S01]  /*2ad90*/  LDL.LU.64 R26, [R1+0x1260] ;  /* 0x00126000011a7983 */ /* 0x001ee20000300a00 */
[----:B------:R-:W2:Y:S02]  /*2ada0*/  LDL.LU.64 R24, [R1+0x1258] ;  /* 0x0012580001187983 */ /* 0x000ea40000300a00 */
[----:B------:R-:W4:Y:S02]  /*2adb0*/  LDL.LU R16, [R1+0x270] ;  /* 0x0002700001107983 */ /* 0x000f240000300800 */
[----:B------:R-:W4:Y:S01]  /*2adc0*/  LDL.LU R17, [R1+0x274] ;  /* 0x0002740001117983 */ /* 0x000f220000300800 */
[----:B------:R-:W2:Y:S01]  /*2add0*/  LDL.LU R18, [R1+0x278] ;  /* 0x0002780001127983 */ /* 0x000ea20000300800 */
[----:B------:R-:W2:Y:S02]  /*2ade0*/  LDL.LU R19, [R1+0x27c] ;  /* 0x00027c0001137983 */ /* 0x000ea40000300800 */
[----:B------:R-:W-:-:S02]  /*2adf0*/  IMAD.MOV.U32 R29, RZ, RZ, R20 ;  /* 0x000000ffff1d7224 */ /* 0x000fc400078e0014 */
[----:B------:R-:W-:Y:S02]  /*2ae00*/  IMAD.MOV.U32 R28, RZ, RZ, R21 ;  /* 0x000000ffff1c7224 */ /* 0x000fe400078e0015 */
[----:B------:R-:W-:Y:S04]  /*2ae10*/  LDSM.16.MT88.4 R20, [R2+0x6080] ;  /* 0x006080000214783b */ /* 0x000fe80000004200 */
[----:B--2---:R-:W-:Y:S01]  /*2ae20*/  STL.64 [R1+0x1198], R18 ;  /* 0x0011981201007387 */ /* 0x004fe20000100a00 */
[----:B----4-:R0:W-:Y:S02]  /*2ae30*/  STL.64 [R1+0x1190], R16 ;  /* 0x0011901001007387 */ /* 0x0101e40000100a00 */
[----:B0-----:R-:W-:Y:S02]  /*2ae40*/  IMAD.MOV.U32 R16, RZ, RZ, R11 ;  /* 0x000000ffff107224 */ /* 0x001fe400078e000b */
[----:B------:R-:W-:-:S05]  /*2ae50*/  IMAD.MOV.U32 R17, RZ, RZ, R10 ;  /* 0x000000ffff117224 */ /* 0x000fca00078e000a */
[----:B------:R0:W-:Y:S02]  /*2ae60*/  STL.64 [R1+0x11b0], R16 ;  /* 0x0011b01001007387 */ /* 0x0001e40000100a00 */
[----:B0-----:R-:W-:Y:S02]  /*2ae70*/  IMAD.MOV.U32 R16, RZ, RZ, R9 ;  /* 0x000000ffff107224 */ /* 0x001fe400078e0009 */
[----:B------:R-:W-:Y:S02]  /*2ae80*/  IMAD.MOV.U32 R17, RZ, RZ, R8 ;  /* 0x000000ffff117224 */ /* 0x000fe400078e0008 */
[----:B------:R-:W0:Y:S01]  /*2ae90*/  LDSM.16.MT88.4 R8, [R2+0x7000] ;  /* 0x007000000208783b */ /* 0x000e220000004200 */
[----:B------:R-:W-:Y:S03]  /*2aea0*/  HMMA.16816.F32.BF16 R4, R4, R24, R12 ;  /* 0x000000180404723c */ /* 0x000fe6000004180c */
[----:B------:R1:W-:Y:S02]  /*2aeb0*/  STL.64 [R1+0x11c8], R16 ;  /* 0x0011c81001007387 */ /* 0x0003e40000100a00 */
[----:B-1----:R-:W-:-:S02]  /*2aec0*/  IMAD.MOV.U32 R16, RZ, RZ, R3 ;  /* 0x000000ffff107224 */ /* 0x002fc400078e0003 */
[----:B------:R-:W-:Y:S01]  /*2aed0*/  IMAD.MOV.U32 R17, RZ, RZ, R0 ;  /* 0x000000ffff117224 */ /* 0x000fe200078e0000 */
[----:B0-----:R-:W-:Y:S01]  /*2aee0*/  STL.64 [R1+0x1088], R10 ;  /* 0x0010880a01007387 */ /* 0x001fe20000100a00 */
[----:B------:R-:W-:Y:S02]  /*2aef0*/  STL.64 [R1+0x1080], R8 ;  /* 0x0010800801007387 */ /* 0x000fe40000100a00 */
[----:B------:R-:W2:Y:S11]  /*2af00*/  LDL.LU R3, [R1+0x1250] ;  /* 0x0012500001037983 */ /* 0x000eb60000300800 */
[----:B------:R-:W-:Y:S01]  /*2af10*/  @!UPT UIADD3 URZ, URZ, URZ, URZ ;  /* 0x0000003f3f3ff290 */ /* 0x000fe2000fffe03f */
[----:B------:R-:W-:Y:S01]  /*2af20*/  STL.64 [R1+0xe0], R4 ;  /* 0x0000e00401007387 */ /* 0x000fe20000100a00 */
[----:B------:R-:W-:Y:S01]  /*2af30*/  STL.64 [R1+0xe8], R6 ;  /* 0x0000e80601007387 */ /* 0x000fe20000100a00 */
[----:B------:R-:W4:Y:S02]  /*2af40*/  LDL.LU R0, [R1+0x124c] ;  /* 0x00124c0001007983 */ /* 0x000f240000300800 */
[----:B------:R0:W-:Y:S02]  /*2af50*/  STL.64 [R1+0x11e0], R16 ;  /* 0x0011e01001007387 */ /* 0x0001e40000100a00 */
[----:B---3--:R-:W-:Y:S01]  /*2af60*/  STL.64 [R1+0x11a8], R26 ;  /* 0x0011a81a01007387 */ /* 0x008fe20000100a00 */
[----:B------:R1:W-:Y:S04]  /*2af70*/  STL.64 [R1+0x11a0], R24 ;  /* 0x0011a01801007387 */ /* 0x0003e80000100a00 */
[----:B------:R-:W3:Y:S01]  /*2af80*/  LDSM.16.MT88.4 R4, [R2+0x7080] ;  /* 0x007080000204783b */ /* 0x000ee20000004200 */
[----:B0-----:R-:W-:-:S02]  /*2af90*/  IMAD.MOV.U32 R16, RZ, RZ, R29 ;  /* 0x000000ffff107224 */ /* 0x001fc400078e001d */
[----:B------:R-:W-:Y:S01]  /*2afa0*/  IMAD.MOV.U32 R17, RZ, RZ, R28 ;  /* 0x000000ffff117224 */ /* 0x000fe200078e001c */
[----:B-1----:R-:W3:Y:S01]  /*2afb0*/  LDL.LU R24, [R1+0x290] ;  /* 0x0002900001187983 */ /* 0x002ee20000300800 */
[----:B------:R-:W3:Y:S02]  /*2afc0*/  LDL.LU R25, [R1+0x294] ;  /* 0x0002940001197983 */ /* 0x000ee40000300800 */
[----:B------:R-:W3:Y:S02]  /*2afd0*/  LDL.LU R26, [R1+0x298] ;  /* 0x00029800011a7983 */ /* 0x000ee40000300800 */
[----:B------:R-:W3:Y:S01]  /*2afe0*/  LDL.LU R27, [R1+0x29c] ;  /* 0x00029c00011b7983 */ /* 0x000ee20000300800 */
[----:B------:R-:W3:Y:S01]  /*2aff0*/  LDL.LU R29, [R1+0x1248] ;  /* 0x00124800011d7983 */ /* 0x000ee20000300800 */
[----:B------:R-:W3:Y:S02]  /*2b000*/  LDL.LU R28, [R1+0x1244] ;  /* 0x00124400011c7983 */ /* 0x000ee40000300800 */
[----:B------:R0:W-:Y:S02]  /*2b010*/  STL.64 [R1+0x11f8], R16 ;  /* 0x0011f81001007387 */ /* 0x0001e40000100a00 */
[----:B0-----:R-:W3:Y:S01]  /*2b020*/  LDL.LU R16, [R1+0x2d0] ;  /* 0x0002d00001107983 */ /* 0x001ee20000300800 */
[----:B------:R-:W3:Y:S02]  /*2b030*/  LDL.LU R17, [R1+0x2d4] ;  /* 0x0002d40001117983 */ /* 0x000ee40000300800 */
[----:B------:R-:W3:Y:S02]  /*2b040*/  LDL.LU R18, [R1+0x2d8] ;  /* 0x0002d80001127983 */ /* 0x000ee40000300800 */
[----:B------:R-:W3:Y:S02]  /*2b050*/  LDL.LU R19, [R1+0x2dc] ;  /* 0x0002dc0001137983 */ /* 0x000ee40000300800 */
[----:B--2---:R-:W-:-:S02]  /*2b060*/  IMAD.MOV.U32 R13, RZ, RZ, R3 ;  /* 0x000000ffff0d7224 */ /* 0x004fc400078e0003 */
[----:B----4-:R-:W-:Y:S02]  /*2b070*/  IMAD.MOV.U32 R12, RZ, RZ, R0 ;  /* 0x000000ffff0c7224 */ /* 0x010fe400078e0000 */
[----:B---3--:R-:W-:Y:S02]  /*2b080*/  IMAD.MOV.U32 R8, RZ, RZ, R29 ;  /* 0x000000ffff087224 */ /* 0x008fe400078e001d */
[----:B------:R-:W-:Y:S01]  /*2b090*/  IMAD.MOV.U32 R9, RZ, RZ, R28 ;  /* 0x000000ffff097224 */ /* 0x000fe200078e001c */
[----:B------:R-:W2:Y:S01]  /*2b0a0*/  LDL.LU R29, [R1+0x1240] ;  /* 0x00124000011d7983 */ /* 0x000ea20000300800 */
[----:B------:R-:W3:Y:S03]  /*2b0b0*/  LDL.LU R28, [R1+0x123c] ;  /* 0x00123c00011c7983 */ /* 0x000ee60000300800 */
[----:B------:R-:W-:Y:S01]  /*2b0c0*/  STL.64 [R1+0x1218], R18 ;  /* 0x0012181201007387 */ /* 0x000fe20000100a00 */
[----:B------:R-:W-:Y:S02]  /*2b0d0*/  STL.64 [R1+0x1210], R16 ;  /* 0x0012101001007387 */ /* 0x000fe40000100a00 */
[----:B------:R-:W4:Y:S02]  /*2b0e0*/  LDL.LU R0, [R1+0x1238] ;  /* 0x0012380001007983 */ /* 0x000f240000300800 */
[----:B------:R-:W2:Y:S01]  /*2b0f0*/  LDL.LU R3, [R1+0x1234] ;  /* 0x0012340001037983 */ /* 0x000ea20000300800 */
[----:B------:R0:W-:Y:S04]  /*2b100*/  STL.64 [R1+0x1228], R12 ;  /* 0x0012280c01007387 */ /* 0x0001e80000100a00 */
[----:B0-----:R-:W2:Y:S01]  /*2b110*/  LDL.LU R12, [R1+0x2f0] ;  /* 0x0002f000010c7983 */ /* 0x001ea20000300800 */
[----:B------:R-:W2:Y:S02]  /*2b120*/  LDL.LU R13, [R1+0x2f4] ;  /* 0x0002f400010d7983 */ /* 0x000ea40000300800 */
[----:B------:R-:W2:Y:S02]  /*2b130*/  LDL.LU R14, [R1+0x2f8] ;  /* 0x0002f800010e7983 */ /* 0x000ea40000300800 */
[----:B------:R-:W2:Y:S01]  /*2b140*/  LDL.LU R15, [R1+0x2fc] ;  /* 0x0002fc00010f7983 */ /* 0x000ea20000300800 */
[----:B------:R-:W2:Y:S01]  /*2b150*/  LDL.LU R16, [R1+0x2e0] ;  /* 0x0002e00001107983 */ /* 0x000ea20000300800 */
[----:B------:R-:W2:Y:S02]  /*2b160*/  LDL.LU R17, [R1+0x2e4] ;  /* 0x0002e40001117983 */ /* 0x000ea40000300800 */
[----:B------:R-:W2:Y:S02]  /*2b170*/  LDL.LU R18, [R1+0x2e8] ;  /* 0x0002e80001127983 */ /* 0x000ea40000300800 */
[----:B------:R-:W2:Y:S01]  /*2b180*/  LDL.LU R19, [R1+0x2ec] ;  /* 0x0002ec0001137983 */ /* 0x000ea20000300800 */
[----:B------:R-:W-:Y:S01]  /*2b190*/  STL.64 [R1+0x11c0], R26 ;  /* 0x0011c01a01007387 */ /* 0x000fe20000100a00 */
        /* <DEDUP_REMOVED lines=11> */
[----:B------:R-:W-:Y:S01]  /*2b250*/  HMMA.16816.F32.BF16 R8, R20, R8, R12 ;  /* 0x000000081408723c */ /* 0x000fe2000004180c */
[----:B--2---:R-:W-:Y:S01]  /*2b260*/  STL.64 [R1+0x11f0], R26 ;  /* 0x0011f01a01007387 */ /* 0x004fe20000100a00 */
[----:B------:R0:W-:Y:S03]  /*2b270*/  STL.64 [R1+0x11e8], R24 ;  /* 0x0011e81801007387 */ /* 0x0001e60000100a00 */
[----:B0-----:R-:W2:Y:S01]  /*2b280*/  LDL.LU R24, [R1+0x2c0] ;  /* 0x0002c00001187983 */ /* 0x001ea20000300800 */
[----:B------:R-:W2:Y:S02]  /*2b290*/  LDL.LU R25, [R1+0x2c4] ;  /* 0x0002c40001197983 */ /* 0x000ea40000300800 */
[----:B------:R-:W2:Y:S02]  /*2b2a0*/  LDL.LU R26, [R1+0x2c8] ;  /* 0x0002c800011a7983 */ /* 0x000ea40000300800 */
[----:B------:R-:W2:Y:S01]  /*2b2b0*/  LDL.LU R27, [R1+0x2cc] ;  /* 0x0002cc00011b7983 */ /* 0x000ea20000300800 */
[----:B------:R-:W2:Y:S01]  /*2b2c0*/  LDL.LU R2, [R1+0x1230] ;  /* 0x0012300001027983 */ /* 0x000ea20000300800 */
[----:B------:R-:W-:Y:S02]  /*2b2d0*/  STL.64 [R1+0x1010], R6 ;  /* 0x0010100601007387 */ /* 0x000fe40000100a00 */
[----:B------:R0:W-:Y:S02]  /*2b2e0*/  STL.64 [R1+0x1008], R4 ;  /* 0x0010080401007387 */ /* 0x0001e40000100a00 */
[----:B0-----:R-:W3:Y:S01]  /*2b2f0*/  LDL.LU R4, [R1+0x260] ;  /* 0x0002600001047983 */ /* 0x001ee20000300800 */
[----:B------:R-:W3:Y:S02]  /*2b300*/  LDL.LU R5, [R1+0x264] ;  /* 0x0002640001057983 */ /* 0x000ee40000300800 */
[----:B------:R-:W3:Y:S02]  /*2b310*/  LDL.LU R6, [R1+0x268] ;  /* 0x0002680001067983 */ /* 0x000ee40000300800 */
[----:B------:R-:W3:Y:S01]  /*2b320*/  LDL.LU R7, [R1+0x26c] ;  /* 0x00026c0001077983 */ /* 0x000ee20000300800 */
[----:B------:R-:W3:Y:S01]  /*2b330*/  LDL.LU.64 R12, [R1+0x1228] ;  /* 0x00122800010c7983 */ /* 0x000ee20000300a00 */
[----:B------:R0:W-:Y:S02]  /*2b340*/  STL.64 [R1+0xd0], R8 ;  /* 0x0000d00801007387 */ /* 0x0001e40000100a00 */
[----:B------:R1:W-:Y:S01]  /*2b350*/  STL.64 [R1+0xd8], R10 ;  /* 0x0000d80a01007387 */ /* 0x0003e20000100a00 */
[----:B0-----:R-:W3:Y:S01]  /*2b360*/  LDL.LU R8, [R1+0x250] ;  /* 0x0002500001087983 */ /* 0x001ee20000300800 */
[----:B-1----:R-:W-:-:S02]  /*2b370*/  IMAD.MOV.U32 R10, RZ, RZ, R3 ;  /* 0x000000ffff0a7224 */ /* 0x002fc400078e0003 */
[----:B----4-:R-:W-:Y:S02]  /*2b380*/  IMAD.MOV.U32 R11, RZ, RZ, R0 ;  /* 0x000000ffff0b7224 */ /* 0x010fe400078e0000 */
[----:B--2---:R-:W-:Y:S02]  /*2b390*/  IMAD.MOV.U32 R9, RZ, RZ, R2 ;  /* 0x000000ffff097224 */ /* 0x004fe400078e0002 */
[----:B------:R-:W2:Y:S01]  /*2b3a0*/  LDL.LU R2, [R1+0x1224] ;  /* 0x0012240001027983 */ /* 0x000ea20000300800 */
[----:B------:R-:W4:Y:S01]  /*2b3b0*/  LDL.LU R3, [R1+0x1220] ;  /* 0x0012200001037983 */ /* 0x000f220000300800 */
[C---:B---3--:R-:W-:Y:S02]  /*2b3c0*/  HMMA.16816.F32.BF16 R12, R20.reuse, R12, R16 ;  /* 0x0000000c140c723c */ /* 0x048fe40000041810 */
[----:B------:R0:W-:Y:S04]  /*2b3d0*/  STL.64 [R1+0x1178], R10 ;  /* 0x0011780a01007387 */ /* 0x0001e80000100a00 */
[----:B------:R-:W-:Y:S04]  /*2b3e0*/  STL.64 [R1+0x1170], R8 ;  /* 0x0011700801007387 */ /* 0x000fe80000100a00 */
[----:B0-----:R-:W3:Y:S01]  /*2b3f0*/  LDL.64 R10, [R1+0x68] ;  /* 0x00006800010a7983 */ /* 0x001ee20000100a00 */
[----:B------:R-:W2:Y:S02]  /*2b400*/  LDL.LU.64 R18, [R1+0x1218] ;  /* 0x0012180001127983 */ /* 0x000ea40000300a00 */
[----:B------:R-:W2:Y:S10]  /*2b410*/  LDL.LU.64 R16, [R1+0x1210] ;  /* 0x0012100001107983 */ /* 0x000eb40000300a00 */
[----:B------:R-:W-:Y:S01]  /*2b420*/  STL.64 [R1+0xc0], R12 ;  /* 0x0000c00c01007387 */ /* 0x000fe20000100a00 */
[----:B------:R0:W-:Y:S03]  /*2b430*/  STL.64 [R1+0xc8], R14 ;  /* 0x0000c80e01007387 */ /* 0x0001e60000100a00 */
[----:B0-----:R-:W2:Y:S01]  /*2b440*/  LDL.LU.64 R14, [R1+0x1208] ;  /* 0x00120800010e7983 */ /* 0x001ea20000300a00 */
[----:B------:R-:W2:Y:S02]  /*2b450*/  LDL.LU.64 R12, [R1+0x1200] ;  /* 0x00120000010c7983 */ /* 0x000ea40000300a00 */
[----:B--2---:R-:W-:Y:S11]  /*2b460*/  HMMA.16816.F32.BF16 R16, R20, R12, R16 ;  /* 0x0000000c1410723c */ /* 0x004ff60000041810 */
[----:B------:R-:W-:Y:S11]  /*2b470*/  @!UPT UIADD3 URZ, URZ, URZ, URZ ;  /* 0x0000003f3f3ff290 */ /* 0x000ff6000fffe03f */
[----:B------:R-:W-:Y:S01]  /*2b480*/  @!UPT UIADD3 URZ, URZ, URZ, URZ ;  /* 0x0000003f3f3ff290 */ /* 0x000fe2000fffe03f */
[----:B------:R0:W-:Y:S01]  /*2b490*/  STL.64 [R1+0xb0], R16 ;  /* 0x0000b01001007387 */ /* 0x0001e20000100a00 */
[----:B------:R1:W-:Y:S03]  /*2b4a0*/  STL [R1+0xb8], R18 ;  /* 0x0000b81201007387 */ /* 0x0003e60000100800 */
[----:B0-----:R-:W1:Y:S01]  /*2b4b0*/  LDL.LU.64 R16, [R1+0x11f8] ;  /* 0x0011f80001107983 */ /* 0x001e620000300a00 */
[----:B------:R-:W-:-:S05]  /*2b4c0*/  IMAD.MOV.U32 R0, RZ, RZ, R19 ;  /* 0x000000ffff007224 */ /* 0x000fca00078e0013 */
[----:B------:R-:W-:Y:S01]  /*2b4d0*/  STL [R1+0xfe4], R0 ;  /* 0x000fe40001007387 */ /* 0x000fe20000100800 */
[C---:B-1----:R-:W-:Y:S03]  /*2b4e0*/  HMMA.16816.F32.BF16 R16, R20.reuse, R16, R24 ;  /* 0x000000101410723c */ /* 0x042fe60000041818 */
[----:B------:R-:W2:Y:S01]  /*2b4f0*/  LDL.LU.64 R26, [R1+0x11f0] ;  /* 0x0011f000011a7983 */ /* 0x000ea20000300a00 */
[----:B------:R-:W2:Y:S11]  /*2b500*/  LDL.LU.64 R24, [R1+0x11e8] ;  /* 0x0011e80001187983 */ /* 0x000eb60000300a00 */
[----:B------:R-:W-:Y:S08]  /*2b510*/  @!UPT UIADD3 URZ, URZ, URZ, URZ ;  /* 0x0000003f3f3ff290 */ /* 0x000ff0000fffe03f */
[----:B------:R0:W-:Y:S01]  /*2b520*/  STL.64 [R1+0xa0], R16 ;  /* 0x0000a01001007387 */ /* 0x0001e20000100a00 */
[----:B------:R2:W-:Y:S03]  /*2b530*/  STL.64 [R1+0xa8], R18 ;  /* 0x0000a81201007387 */ /* 0x0005e60000100a00 */
[----:B0-----:R-:W2:Y:S02]  /*2b540*/  LDL.LU.64 R16, [R1+0x11e0] ;  /* 0x0011e00001107983 */ /* 0x001ea40000300a00 */
[----:B--2---:R-:W-:Y:S02]  /*2b550*/  HMMA.16816.F32.BF16 R16, R20, R16, R24 ;  /* 0x000000101410723c */ /* 0x004fe40000041818 */
[----:B------:R-:W2:Y:S01]  /*2b560*/  LDL.LU.64 R26, [R1+0x11d8] ;  /* 0x0011d800011a7983 */ /* 0x000ea20000300a00 */
[----:B------:R-:W2:Y:S11]  /*2b570*/  LDL.LU.64 R24, [R1+0x11d0] ;  /* 0x0011d00001187983 */ /* 0x000eb60000300a00 */
[----:B------:R-:W-:Y:S09]  /*2b580*/  @!UPT UIADD3 URZ, URZ, URZ, URZ ;  /* 0x0000003f3f3ff290 */ /* 0x000ff2000fffe03f */
[----:B------:R0:W-:Y:S01]  /*2b590*/  STL.64 [R1+0x90], R16 ;  /* 0x0000901001007387 */ /* 0x0001e20000100a00 */
[----:B------:R2:W-:Y:S03]  /*2b5a0*/  STL [R1+0x98], R18 ;  /* 0x0000981201007387 */ /* 0x0005e60000100800 */
[----:B0-----:R-:W2:Y:S01]  /*2b5b0*/  LDL.LU.64 R16, [R1+0x11c8] ;  /* 0x0011c80001107983 */ /* 0x001ea20000300a00 */
[----:B------:R-:W-:-:S05]  /*2b5c0*/  IMAD.MOV.U32 R0, RZ, RZ, R19 ;  /* 0x000000ffff007224 */ /* 0x000fca00078e0013 */
[----:B------:R-:W-:Y:S01]  /*2b5d0*/  STL [R1+0xfe8], R0 ;  /* 0x000fe80001007387 */ /* 0x000fe20000100800 */
        /* <DEDUP_REMOVED lines=11> */
[----:B------:R-:W-:Y:S01]  /*2b690*/  STL.64 [R1+0x70], R16 ;  /* 0x0000701001007387 */ /* 0x000fe20000100a00 */
[----:B------:R0:W-:Y:S02]  /*2b6a0*/  STL [R1+0x78], R18 ;  /* 0x0000781201007387 */ /* 0x0001e40000100800 */
[----:B------:R-:W-:Y:S02]  /*2b6b0*/  IMAD.MOV.U32 R0, RZ, RZ, R19 ;  /* 0x000000ffff007224 */ /* 0x000fe400078e0013 */
[----:B0-----:R-:W2:Y:S01]  /*2b6c0*/  LDL.LU.64 R18, [R1+0x1198] ;  /* 0x0011980001127983 */ /* 0x001ea20000300a00 */
[----:B------:R-:W2:Y:S02]  /*2b6d0*/  LDL.LU.64 R16, [R1+0x1190] ;  /* 0x0011900001107983 */ /* 0x000ea40000300a00 */
[----:B--2---:R-:W-:Y:S01]  /*2b6e0*/  HMMA.16816.F32.BF16 R20, R20, R24, R16 ;  /* 0x000000181414723c */ /* 0x004fe20000041810 */
[----:B------:R-:W2:Y:S01]  /*2b6f0*/  LDL.LU.64 R18, [R1+0x1188] ;  /* 0x0011880001127983 */ /* 0x000ea20000300a00 */
[----:B------:R-:W2:Y:S11]  /*2b700*/  LDL.LU.64 R16, [R1+0x1180] ;  /* 0x0011800001107983 */ /* 0x000eb60000300a00 */
[----:B------:R-:W-:Y:S10]  /*2b710*/  @!UPT UIADD3 URZ, URZ, URZ, URZ ;  /* 0x0000003f3f3ff290 */ /* 0x000ff4000fffe03f */
[----:B------:R-:W-:Y:S01]  /*2b720*/  STL.64 [R1+0xf68], R22 ;  /* 0x000f681601007387 */ /* 0x000fe20000100a00 */
[----:B------:R3:W-:Y:S02]  /*2b730*/  STL.64 [R1+0xf60], R20 ;  /* 0x000f601401007387 */ /* 0x0007e40000100a00 */
[----:B---3--:R-:W-:Y:S02]  /*2b740*/  IMAD.MOV.U32 R21, RZ, RZ, R10 ;  /* 0x000000ffff157224 */ /* 0x008fe400078e000a */
[----:B------:R-:W-:Y:S02]  /*2b750*/  IMAD.MOV.U32 R20, RZ, RZ, R11 ;  /* 0x000000ffff147224 */ /* 0x000fe400078e000b */
[----:B------:R-:W-:Y:S02]  /*2b760*/  IMAD.MOV.U32 R23, RZ, RZ, R2 ;  /* 0x000000ffff177224 */ /* 0x000fe400078e0002 */
[----:B----4-:R-:W-:Y:S01]  /*2b770*/  IMAD.MOV.U32 R22, RZ, RZ, R3 ;  /* 0x000000ffff167224 */ /* 0x010fe200078e0003 */
[C---:B--2---:R-:W-:Y:S01]  /*2b780*/  HMMA.16816.F32.BF16 R4, R16.reuse, R10, R4 ;  /* 0x0000000a1004723c */ /* 0x044fe20000041804 */
[----:B------:R-:W2:Y:S01]  /*2b790*/  LDL.LU.64 R10, [R1+0x1178] ;  /* 0x00117800010a7983 */ /* 0x000ea20000300a00 */
[----:B------:R-:W2:Y:S11]  /*2b7a0*/  LDL.LU.64 R8, [R1+0x1170] ;  /* 0x0011700001087983 */ /* 0x000eb60000300a00 */
[----:B------:R-:W-:Y:S10]  /*2b7b0*/  @!UPT UIADD3 URZ, URZ, URZ, URZ ;  /* 0x0000003f3f3ff290 */ /* 0x000ff4000fffe03f */
[----:B------:R0:W-:Y:S01]  /*2b7c0*/  STL.64 [R1+0x2b0], R4 ;  /* 0x0002b00401007387 */ /* 0x0001e20000100a00 */
[----:B------:R1:W-:Y:S02]  /*2b7d0*/  STL.64 [R1+0x2b8], R6 ;  /* 0x0002b80601007387 */ /* 0x0003e40000100a00 */
[----:B------:R-:W-:Y:S02]  /*2b7e0*/  IMAD.MOV.U32 R2, RZ, RZ, R4 ;  /* 0x000000ffff027224 */ /* 0x000fe400078e0004 */
[----:B------:R-:W-:Y:S01]  /*2b7f0*/  IMAD.MOV.U32 R3, RZ, RZ, R5 ;  /* 0x000000ffff037224 */ /* 0x000fe200078e0005 */
[----:B0-----:R-:W3:Y:S01]  /*2b800*/  LDL.LU R4, [R1+0x240] ;  /* 0x0002400001047983 */ /* 0x001ee20000300800 */
[----:B------:R-:W3:Y:S02]  /*2b810*/  LDL.LU R5, [R1+0x244] ;  /* 0x0002440001057983 */ /* 0x000ee40000300800 */
[----:B-1----:R-:W3:Y:S02]  /*2b820*/  LDL.LU R6, [R1+0x248] ;  /* 0x0002480001067983 */ /* 0x002ee40000300800 */
[----:B------:R-:W3:Y:S01]  /*2b830*/  LDL.LU R7, [R1+0x24c] ;  /* 0x00024c0001077983 */ /* 0x000ee20000300800 */
[----:B------:R0:W-:Y:S01]  /*2b840*/  STL.64 [R1+0x1148], R22 ;  /* 0x0011481601007387 */ /* 0x0001e20000100a00 */
[----:B------:R-:W-:Y:S03]  /*2b850*/  STL.64 [R1+0x1140], R20 ;  /* 0x0011401401007387 */ /* 0x000fe60000100a00 */
[----:B0-----:R-:W2:Y:S01]  /*2b860*/  LDL.64 R22, [R1+0x58] ;  /* 0x0000580001167983 */ /* 0x001ea20000100a00 */
[----:B------:R-:W-:Y:S02]  /*2b870*/  STL [R1+0xe64], R2 ;  /* 0x000e640201007387 */ /* 0x000fe40000100800 */
[----:B------:R-:W-:Y:S01]  /*2b880*/  STL [R1+0xe60], R3 ;  /* 0x000e600301007387 */ /* 0x000fe20000100800 */
[----:B--2---:R-:W-:Y:S11]  /*2b890*/  HMMA.16816.F32.BF16 R8, R16, R22, R8 ;  /* 0x000000161008723c */ /* 0x004ff60000041808 */
[----:B------:R-:W-:Y:S11]  /*2b8a0*/  @!UPT UIADD3 URZ, URZ, URZ, URZ ;  /* 0x0000003f3f3ff290 */ /* 0x000ff6000fffe03f */
[----:B------:R-:W-:Y:S01]  /*2b8b0*/  @!UPT UIADD3 URZ, URZ, URZ, URZ ;  /* 0x0000003f3f3ff290 */ /* 0x000fe2000fffe03f */
[----:B------:R0:W-:Y:S01]  /*2b8c0*/  STL.64 [R1+0x2a0], R8 ;  /* 0x0002a00801007387 */ /* 0x0001e20000100a00 */
[----:B------:R-:W-:Y:S02]  /*2b8d0*/  IMAD.MOV.U32 R24, RZ, RZ, R8 ;  /* 0x000000ffff187224 */ /* 0x000fe400078e0008 */
[----:B------:R-:W-:Y:S02]  /*2b8e0*/  IMAD.MOV.U32 R25, RZ, RZ, R9 ;  /* 0x000000ffff197224 */ /* 0x000fe400078e0009 */
[----:B------:R1:W-:Y:S02]  /*2b8f0*/  STL.64 [R1+0x2a8], R10 ;  /* 0x0002a80a01007387 */ /* 0x0003e40000100a00 */
[----:B0-----:R-:W-:Y:S02]  /*2b900*/  IMAD.MOV.U32 R8, RZ, RZ, R28 ;  /* 0x000000ffff087224 */ /* 0x001fe400078e001c */
[----:B------:R-:W-:Y:S01]  /*2b910*/  IMAD.MOV.U32 R9, RZ, RZ, R26 ;  /* 0x000000ffff097224 */ /* 0x000fe200078e001a */
[----:B------:R-:W2:Y:S01]  /*2b920*/  LDL.LU R28, [R1+0x116c] ;  /* 0x00116c00011c7983 */ /* 0x000ea20000300800 */
[----:B------:R-:W4:Y:S02]  /*2b930*/  LDL.LU R26, [R1+0x1168] ;  /* 0x00116800011a7983 */ /* 0x000f240000300800 */
[----:B-1----:R-:W-:-:S02]  /*2b940*/  IMAD.MOV.U32 R10, RZ, RZ, R27 ;  /* 0x000000ffff0a7224 */ /* 0x002fc400078e001b */
[----:B------:R-:W4:Y:S01]  /*2b950*/  LDL.LU R27, [R1+0x1164] ;  /* 0x00116400011b7983 */ /* 0x000f220000300800 */
[----:B------:R-:W-:Y:S02]  /*2b960*/  IMAD.MOV.U32 R11, RZ, RZ, R29 ;  /* 0x000000ffff0b7224 */ /* 0x000fe400078e001d */
[----:B------:R-:W2:Y:S03]  /*2b970*/  LDL.LU R29, [R1+0x1160] ;  /* 0x00116000011d7983 */ /* 0x000ea60000300800 */
[----:B------:R0:W-:Y:S01]  /*2b980*/  STL.64 [R1+0x1098], R10 ;  /* 0x0010980a01007387 */ /* 0x0001e20000100a00 */
[----:B------:R-:W-:Y:S03]  /*2b990*/  STL.64 [R1+0x1090], R8 ;  /* 0x0010900801007387 */ /* 0x000fe60000100a00 */
[----:B0-----:R-:W2:Y:S04]  /*2b9a0*/  LDL R10, [R1+0x18] ;  /* 0x00001800010a7983 */ /* 0x001ea80000100800 */
[----:B------:R-:W2:Y:S01]  /*2b9b0*/  LDL R11, [R1+0x1c] ;  /* 0x00001c00010b7983 */ /* 0x000ea20000100800 */
[----:B------:R0:W-:Y:S02]  /*2b9c0*/  STL [R1+0xe6c], R24 ;  /* 0x000e6c1801007387 */ /* 0x0001e40000100800 */
[----:B------:R1:W-:Y:S01]  /*2b9d0*/  STL [R1+0xe68], R25 ;  /* 0x000e681901007387 */ /* 0x0003e20000100800 */
[----:B----4-:R4:W-:Y:S01]  /*2b9e0*/  STL.64 [R1+0x1138], R26 ;  /* 0x0011381a01007387 */ /* 0x0109e20000100a00 */
[----:B0-----:R-:W2:Y:S02]  /*2b9f0*/  LDL.LU R24, [R1+0x220] ;  /* 0x0002200001187983 */ /* 0x001ea40000300800 */
[----:B-1----:R-:W2:Y:S01]  /*2ba00*/  LDL.LU R25, [R1+0x224] ;  /* 0x0002240001197983 */ /* 0x002ea20000300800 */
[----:B----4-:R-:W4:Y:S01]  /*2ba10*/  LDL.LU R26, [R1+0x228] ;  /* 0x00022800011a7983 */ /* 0x010f220000300800 */
[----:B------:R-:W4:Y:S01]  /*2ba20*/  LDL.LU R27, [R1+0x22c] ;  /* 0x00022c00011b7983 */ /* 0x000f220000300800 */
[----:B---3--:R-:W-:Y:S01]  /*2ba30*/  HMMA.16816.F32.BF16 R4, R16, R14, R4 ;  /* 0x0000000e1004723c */ /* 0x008fe20000041804 */
[----:B------:R-:W-:-:S02]  /*2ba40*/  IMAD.MOV.U32 R3, RZ, RZ, R22 ;  /* 0x000000ffff037224 */ /* 0x000fc400078e0016 */
[----:B------:R-:W-:Y:S01]  /*2ba50*/  IMAD.MOV.U32 R2, RZ, RZ, R23 ;  /* 0x000000ffff027224 */ /* 0x000fe200078e0017 */
[----:B----4-:R-:W-:Y:S01]  /*2ba60*/  STL.64 [R1+0x1158], R26 ;  /* 0x0011581a01007387 */ /* 0x010fe20000100a00 */
[----:B--2---:R0:W-:Y:S03]  /*2ba70*/  STL.64 [R1+0x1150], R24 ;  /* 0x0011501801007387 */ /* 0x0041e60000100a00 */
[----:B0-----:R-:W2:Y:S01]  /*2ba80*/  LDL.LU R24, [R1+0x230] ;  /* 0x0002300001187983 */ /* 0x001ea20000300800 */
[----:B------:R-:W2:Y:S02]  /*2ba90*/  LDL.LU R25, [R1+0x234] ;  /* 0x0002340001197983 */ /* 0x000ea40000300800 */
[----:B------:R-:W2:Y:S02]  /*2baa0*/  LDL.64 R22, [R1+0x38] ;  /* 0x0000380001167983 */ /* 0x000ea40000100a00 */
[----:B------:R-:W-:-:S10]  /*2bab0*/  IMAD.MOV.U32 R27, RZ, RZ, R28 ;  /* 0x000000ffff1b7224 */ /* 0x000fd400078e001c */
[----:B------:R0:W-:Y:S01]  /*2bac0*/  STL.64 [R1+0x2f0], R4 ;  /* 0x0002f00401007387 */ /* 0x0001e20000100a00 */
[----:B------:R-:W-:Y:S02]  /*2bad0*/  IMAD.MOV.U32 R26, RZ, RZ, R29 ;  /* 0x000000ffff1a7224 */ /* 0x000fe400078e001d */
[----:B------:R1:W-:Y:S02]  /*2bae0*/  STL.64 [R1+0x2f8], R6 ;  /* 0x0002f80601007387 */ /* 0x0003e40000100a00 */
[----:B------:R-:W-:Y:S02]  /*2baf0*/  IMAD.MOV.U32 R28, RZ, RZ, R4 ;  /* 0x000000ffff1c7224 */ /* 0x000fe400078e0004 */
[----:B------:R-:W-:Y:S01]  /*2bb00*/  IMAD.MOV.U32 R29, RZ, RZ, R5 ;  /* 0x000000ffff1d7224 */ /* 0x000fe200078e0005 */
[----:B0-----:R-:W3:Y:S01]  /*2bb10*/  LDL.LU R4, [R1+0x130] ;  /* 0x0001300001047983 */ /* 0x001ee20000300800 */
[----:B------:R-:W3:Y:S02]  /*2bb20*/  LDL.LU R5, [R1+0x134] ;  /* 0x0001340001057983 */ /* 0x000ee40000300800 */
[----:B-1----:R-:W4:Y:S02]  /*2bb30*/  LDL.LU R6, [R1+0x138] ;  /* 0x0001380001067983 */ /* 0x002f240000300800 */
[----:B------:R-:W4:Y:S01]  /*2bb40*/  LDL.LU R7, [R1+0x13c] ;  /* 0x00013c0001077983 */ /* 0x000f220000300800 */
[----:B------:R-:W2:Y:S01]  /*2bb50*/  LDL.LU R12, [R1+0x210] ;  /* 0x00021000010c7983 */ /* 0x000ea20000300800 */
[----:B------:R-:W-:-:S02]  /*2bb60*/  IMAD.MOV.U32 R9, RZ, RZ, R14 ;  /* 0x000000ffff097224 */ /* 0x000fc400078e000e */
[----:B------:R-:W2:Y:S02]  /*2bb70*/  LDL.LU R13, [R1+0x214] ;  /* 0x00021400010d7983 */ /* 0x000ea40000300800 */
[----:B------:R-:W-:Y:S01]  /*2bb80*/  IMAD.MOV.U32 R8, RZ, RZ, R15 ;  /* 0x000000ffff087224 */ /* 0x000fe200078e000f */
[----:B------:R-:W2:Y:S01]  /*2bb90*/  LDL.LU R14, [R1+0x218] ;  /* 0x00021800010e7983 */ /* 0x000ea20000300800 */
[----:B------:R-:W2:Y:S03]  /*2bba0*/  LDL.LU R15, [R1+0x21c] ;  /* 0x00021c00010f7983 */ /* 0x000ea60000300800 */
[----:B----4-:R-:W-:Y:S01]  /*2bbb0*/  STL.64 [R1+0x1078], R6 ;  /* 0x0010780601007387 */ /* 0x010fe20000100a00 */
[----:B---3--:R0:W-:Y:S03]  /*2bbc0*/  STL.64 [R1+0x1070], R4 ;  /* 0x0010700401007387 */ /* 0x0081e60000100a00 */
[----:B0-----:R-:W3:Y:S01]  /*2bbd0*/  LDL.LU R4, [R1+0x140] ;  /* 0x0001400001047983 */ /* 0x001ee20000300800 */
[----:B------:R-:W3:Y:S02]  /*2bbe0*/  LDL.LU R5, [R1+0x144] ;  /* 0x0001440001057983 */ /* 0x000ee40000300800 */
[----:B------:R-:W4:Y:S02]  /*2bbf0*/  LDL.LU R6, [R1+0x148] ;  /* 0x0001480001067983 */ /* 0x000f240000300800 */
[----:B------:R-:W4:Y:S01]  /*2bc00*/  LDL.LU R7, [R1+0x14c] ;  /* 0x00014c0001077983 */ /* 0x000f220000300800 */
[----:B--2---:R-:W-:Y:S01]  /*2bc10*/  HMMA.16816.F32.BF16 R24, R16, R22, R24 ;  /* 0x000000161018723c */ /* 0x004fe20000041818 */
[----:B----4-:R-:W-:Y:S01]  /*2bc20*/  STL.64 [R1+0x10a8], R6 ;  /* 0x0010a80601007387 */ /* 0x010fe20000100a00 */
[----:B---3--:R0:W-:Y:S03]  /*2bc30*/  STL.64 [R1+0x10a0], R4 ;  /* 0x0010a00401007387 */ /* 0x0081e60000100a00 */
[----:B0-----:R-:W2:Y:S01]  /*2bc40*/  LDL.LU R4, [R1+0x180] ;  /* 0x0001800001047983 */ /* 0x001ea20000300800 */
[----:B------:R-:W2:Y:S02]  /*2bc50*/  LDL.LU R5, [R1+0x184] ;  /* 0x0001840001057983 */ /* 0x000ea40000300800 */
[----:B------:R-:W3:Y:S02]  /*2bc60*/  LDL.LU R6, [R1+0x188] ;  /* 0x0001880001067983 */ /* 0x000ee40000300800 */
[----:B------:R-:W3:Y:S02]  /*2bc70*/  LDL.LU R7, [R1+0x18c] ;  /* 0x00018c0001077983 */ /* 0x000ee40000300800 */
[----:B---3--:R0:W-:Y:S01]  /*2bc80*/  STL.64 [R1+0x10b8], R6 ;  /* 0x0010b80601007387 */ /* 0x0081e20000100a00 */
[----:B--2---:R-:W-:Y:S03]  /*2bc90*/  STL.64 [R1+0x10b0], R4 ;  /* 0x0010b00401007387 */ /* 0x004fe60000100a00 */
[----:B0-----:R-:W2:Y:S04]  /*2bca0*/  LDL R6, [R1+0x28] ;  /* 0x0000280001067983 */ /* 0x001ea80000100800 */
[----:B------:R-:W2:Y:S01]  /*2bcb0*/  LDL R7, [R1+0x2c] ;  /* 0x00002c0001077983 */ /* 0x000ea20000100800 */
[----:B------:R-:W-:Y:S02]  /*2bcc0*/  STL [R1+0xe74], R28 ;  /* 0x000e741c01007387 */ /* 0x000fe40000100800 */
[----:B------:R-:W-:Y:S02]  /*2bcd0*/  STL [R1+0xe70], R29 ;  /* 0x000e701d01007387 */ /* 0x000fe40000100800 */
[----:B------:R-:W-:Y:S01]  /*2bce0*/  STL.64 [R1+0x2e0], R24 ;  /* 0x0002e01801007387 */ /* 0x000fe20000100a00 */
[----:B------:R0:W-:Y:S04]  /*2bcf0*/  STL.64 [R1+0x2e8], R26 ;  /* 0x0002e81a01007387 */ /* 0x0001e80000100a00 */
[----:B0-----:R-:W2:Y:S01]  /*2bd00*/  LDL.LU.64 R26, [R1+0x1158] ;  /* 0x00115800011a7983 */ /* 0x001ea20000300a00 */
[----:B------:R-:W2:Y:S02]  /*2bd10*/  LDL.LU.64 R24, [R1+0x1150] ;  /* 0x0011500001187983 */ /* 0x000ea40000300a00 */
[----:B------:R-:W-:-:S02]  /*2bd20*/  IMAD.MOV.U32 R5, RZ, RZ, R22 ;  /* 0x000000ffff057224 */ /* 0x000fc400078e0016 */
[----:B------:R-:W-:Y:S01]  /*2bd30*/  IMAD.MOV.U32 R4, RZ, RZ, R23 ;  /* 0x000000ffff047224 */ /* 0x000fe200078e0017 */
[C---:B------:R-:W-:Y:S01]  /*2bd40*/  HMMA.16816.F32.BF16 R12, R16.reuse, R10, R12 ;  /* 0x0000000a100c723c */ /* 0x040fe2000004180c */
[----:B------:R-:W3:Y:S01]  /*2bd50*/  LDL.LU.64 R22, [R1+0x1148] ;  /* 0x0011480001167983 */ /* 0x000ee20000300a00 */
[----:B------:R-:W4:Y:S06]  /*2bd60*/  LDL.LU.64 R20, [R1+0x1140] ;  /* 0x0011400001147983 */ /* 0x000f2c0000300a00 */
[----:B--2---:R-:W-:Y:S01]  /*2bd70*/  HMMA.16816.F32.BF16 R24, R16, R6, R24 ;  /* 0x000000061018723c */ /* 0x004fe20000041818 */
[----:B------:R0:W-:Y:S06]  /*2bd80*/  STL.64 [R1+0x10c8], R6 ;  /* 0x0010c80601007387 */ /* 0x0001ec0000100a00 */
[----:B0-----:R-:W-:-:S02]  /*2bd90*/  IMAD.MOV.U32 R6, RZ, RZ, R5 ;  /* 0x000000ffff067224 */ /* 0x001fc400078e0005 */
[----:B------:R-:W-:Y:S11]  /*2bda0*/  IMAD.MOV.U32 R7, RZ, RZ, R4 ;  /* 0x000000ffff077224 */ /* 0x000ff600078e0004 */
[----:B------:R-:W-:Y:S03]  /*2bdb0*/  @!UPT UIADD3 URZ, URZ, URZ, URZ ;  /* 0x0000003f3f3ff290 */ /* 0x000fe6000fffe03f */
[----:B------:R-:W-:Y:S01]  /*2bdc0*/  STL.64 [R1+0x260], R24 ;  /* 0x0002601801007387 */ /* 0x000fe20000100a00 */
[----:B------:R-:W-:Y:S02]  /*2bdd0*/  STL.64 [R1+0x268], R26 ;  /* 0x0002681a01007387 */ /* 0x000fe40000100a00 */
[----:B------:R0:W-:Y:S02]  /*2bde0*/  STL.64 [R1+0x10e0], R6 ;  /* 0x0010e00601007387 */ /* 0x0001e40000100a00 */
[----:B0-----:R-:W-:Y:S02]  /*2bdf0*/  IMAD.MOV.U32 R6, RZ, RZ, R9 ;  /* 0x000000ffff067224 */ /* 0x001fe400078e0009 */
[----:B------:R-:W-:-:S05]  /*2be00*/  IMAD.MOV.U32 R7, RZ, RZ, R8 ;  /* 0x000000ffff077224 */ /* 0x000fca00078e0008 */
[----:B------:R0:W-:Y:S02]  /*2be10*/  STL.64 [R1+0x10f8], R6 ;  /* 0x0010f80601007387 */ /* 0x0001e40000100a00 */
[----:B0-----:R-:W-:Y:S02]  /*2be20*/  IMAD.MOV.U32 R6, RZ, RZ, R3 ;  /* 0x000000ffff067224 */ /* 0x001fe400078e0003 */
[----:B------:R-:W-:-:S05]  /*2be30*/  IMAD.MOV.U32 R7, RZ, RZ, R2 ;  /* 0x000000ffff077224 */ /* 0x000fca00078e0002 */
[----:B------:R-:W-:Y:S01]  /*2be40*/  STL.64 [R1+0x1110], R6 ;  /* 0x0011100601007387 */ /* 0x000fe20000100a00 */
[----:B------:R-:W3:Y:S02]  /*2be50*/  LDL.LU R24, [R1+0x200] ;  /* 0x0002000001187983 */ /* 0x000ee40000300800 */
[----:B------:R0:W-:Y:S02]  /*2be60*/  STL.64 [R1+0x240], R12 ;  /* 0x0002400c01007387 */ /* 0x0001e40000100a00 */
[----:B------:R1:W-:Y:S01]  /*2be70*/  STL.64 [R1+0x248], R14 ;  /* 0x0002480e01007387 */ /* 0x0003e20000100a00 */
[----:B------:R-:W3:Y:S01]  /*2be80*/  LDL.LU R25, [R1+0x204] ;  /* 0x0002040001197983 */ /* 0x000ee20000300800 */
[----:B------:R-:W3:Y:S02]  /*2be90*/  LDL.LU R26, [R1+0x208] ;  /* 0x00020800011a7983 */ /* 0x000ee40000300800 */
[----:B------:R-:W3:Y:S01]  /*2bea0*/  LDL.LU R27, [R1+0x20c] ;  /* 0x00020c00011b7983 */ /* 0x000ee20000300800 */
        /* <DEDUP_REMOVED lines=37> */
[----:B----4-:R-:W-:-:S02]  /*2c100*/  IMAD.MOV.U32 R6, RZ, RZ, R21 ;  /* 0x000000ffff067224 */ /* 0x010fc400078e0015 */
[----:B------:R-:W-:Y:S01]  /*2c110*/  IMAD.MOV.U32 R7, RZ, RZ, R20 ;  /* 0x000000ffff077224 */ /* 0x000fe200078e0014 */
[----:B---3--:R-:W-:Y:S01]  /*2c120*/  HMMA.16816.F32.BF16 R16, R16, R26, R12 ;  /* 0x0000001a1010723c */ /* 0x008fe2000004180c */
[----:B------:R-:W2:Y:S01]  /*2c130*/  LDL.LU.64 R14, [R1+0x1130] ;  /* 0x00113000010e7983 */ /* 0x000ea20000300a00 */
[----:B------:R-:W2:Y:S11]  /*2c140*/  LDL.LU.64 R12, [R1+0x1128] ;  /* 0x00112800010c7983 */ /* 0x000eb60000300a00 */
[----:B------:R-:W-:Y:S10]  /*2c150*/  @!UPT UIADD3 URZ, URZ, URZ, URZ ;  /* 0x0000003f3f3ff290 */ /* 0x000ff4000fffe03f */
[----:B------:R0:W-:Y:S01]  /*2c160*/  STL.64 [R1+0x1f0], R16 ;  /* 0x0001f01001007387 */ /* 0x0001e20000100a00 */
[----:B------:R1:W-:Y:S03]  /*2c170*/  STL.64 [R1+0x1f8], R18 ;  /* 0x0001f81201007387 */ /* 0x0003e60000100a00 */
[----:B0-----:R-:W3:Y:S01]  /*2c180*/  LDL.LU R16, [R1+0x150] ;  /* 0x0001500001107983 */ /* 0x001ee20000300800 */
[----:B------:R-:W3:Y:S02]  /*2c190*/  LDL.LU R17, [R1+0x154] ;  /* 0x0001540001117983 */ /* 0x000ee40000300800 */
[----:B-1----:R-:W3:Y:S02]  /*2c1a0*/  LDL.LU R18, [R1+0x158] ;  /* 0x0001580001127983 */ /* 0x002ee40000300800 */
        /* <DEDUP_REMOVED lines=55> */
[----:B------:R-:W4:Y:S02]  /*2c520*/  LDL.LU R23, [R1+0x16c] ;  /* 0x00016c0001177983 */ /* 0x000f240000300800 */
[----:B----4-:R-:W-:Y:S01]  /*2c530*/  HMMA.16816.F32.BF16 R20, R12, R26, R20 ;  /* 0x0000001a0c14723c */ /* 0x010fe20000041814 */
[----:B------:R-:W3:Y:S01]  /*2c540*/  LDL.LU.64 R14, [R1+0x68] ;  /* 0x00006800010e7983 */ /* 0x000ee20000300a00 */
[----:B------:R0:W-:Y:S11]  /*2c550*/  STL.64 [R1+0x1018], R26 ;  /* 0x0010181a01007387 */ /* 0x0001f60000100a00 */
[----:B------:R-:W-:Y:S10]  /*2c560*/  @!UPT UIADD3 URZ, URZ, URZ, URZ ;  /* 0x0000003f3f3ff290 */ /* 0x000ff4000fffe03f */
[----:B------:R-:W-:Y:S01]  /*2c570*/  STL.64 [R1+0x190], R20 ;  /* 0x0001901401007387 */ /* 0x000fe20000100a00 */
[----:B------:R-:W-:Y:S02]  /*2c580*/  STL.64 [R1+0x198], R22 ;  /* 0x0001981601007387 */ /* 0x000fe40000100a00 */
[----:B0-----:R-:W4:Y:S01]  /*2c590*/  LDL.LU.64 R26, [R1+0x48] ;  /* 0x00004800011a7983 */ /* 0x001f220000300a00 */
[C---:B---3--:R-:W-:Y:S11]  /*2c5a0*/  HMMA.16816.F32.BF16 R16, R8.reuse, R14, R16 ;  /* 0x0000000e0810723c */ /* 0x048ff60000041810 */
[----:B------:R-:W-:Y:S11]  /*2c5b0*/  @!UPT UIADD3 URZ, URZ, URZ, URZ ;  /* 0x0000003f3f3ff290 */ /* 0x000ff6000fffe03f */
[----:B------:R-:W-:Y:S01]  /*2c5c0*/  @!UPT UIADD3 URZ, URZ, URZ, URZ ;  /* 0x0000003f3f3ff290 */ /* 0x000fe2000fffe03f */
[----:B------:R-:W-:Y:S01]  /*2c5d0*/  STL.64 [R1+0x340], R16 ;  /* 0x0003401001007387 */ /* 0x000fe20000100a00 */
[----:B------:R0:W-:Y:S02]  /*2c5e0*/  STL.64 [R1+0x348], R18 ;  /* 0x0003481201007387 */ /* 0x0001e40000100a00 */
[----:B------:R-:W-:Y:S02]  /*2c5f0*/  IMAD.MOV.U32 R12, RZ, RZ, R18 ;  /* 0x000000ffff0c7224 */ /* 0x000fe400078e0012 */
[----:B------:R-:W-:Y:S01]  /*2c600*/  STL [R1+0xe7c], R16 ;  /* 0x000e7c1001007387 */ /* 0x000fe20000100800 */
[----:B0-----:R-:W2:Y:S02]  /*2c610*/  LDL.LU.64 R18, [R1+0x58] ;  /* 0x0000580001127983 */ /* 0x001ea40000300a00 */
[----:B------:R-:W-:Y:S01]  /*2c620*/  STL [R1+0xe78], R12 ;  /* 0x000e780c01007387 */ /* 0x000fe20000100800 */
[C---:B--2---:R-:W-:Y:S11]  /*2c630*/  HMMA.16816.F32.BF16 R4, R8.reuse, R18, R4 ;  /* 0x000000120804723c */ /* 0x044ff60000041804 */
[----:B------:R-:W-:Y:S11]  /*2c640*/  @!UPT UIADD3 URZ, URZ, URZ, URZ ;  /* 0x0000003f3f3ff290 */ /* 0x000ff6000fffe03f */
[----:B------:R-:W-:Y:S01]  /*2c650*/  @!UPT UIADD3 URZ, URZ, URZ, URZ ;  /* 0x0000003f3f3ff290 */ /* 0x000fe2000fffe03f */
[----:B------:R-:W-:Y:S01]  /*2c660*/  STL.64 [R1+0x330], R4 ;  /* 0x0003300401007387 */ /* 0x000fe20000100a00 */
[----:B------:R-:W-:Y:S02]  /*2c670*/  IMAD.MOV.U32 R13, RZ, RZ, R6 ;  /* 0x000000ffff0d7224 */ /* 0x000fe400078e0006 */
[----:B------:R0:W-:Y:S02]  /*2c680*/  STL.64 [R1+0x338], R6 ;  /* 0x0003380601007387 */ /* 0x0001e40000100a00 */
[----:B------:R-:W-:Y:S01]  /*2c690*/  IMAD.MOV.U32 R17, RZ, RZ, R4 ;  /* 0x000000ffff117224 */ /* 0x000fe200078e0004 */
[----:B0-----:R-:W4:Y:S01]  /*2c6a0*/  LDL.LU.64 R6, [R1+0x1078] ;  /* 0x0010780001067983 */ /* 0x001f220000300a00 */
[----:B------:R-:W4:Y:S03]  /*2c6b0*/  LDL.LU.64 R4, [R1+0x1070] ;  /* 0x0010700001047983 */ /* 0x000f260000300a00 */
[----:B------:R-:W-:Y:S02]  /*2c6c0*/  STL [R1+0xe84], R17 ;  /* 0x000e841101007387 */ /* 0x000fe40000100800 */
[----:B------:R-:W-:Y:S01]  /*2c6d0*/  STL [R1+0xe80], R13 ;  /* 0x000e800d01007387 */ /* 0x000fe20000100800 */
[----:B----4-:R-:W-:Y:S11]  /*2c6e0*/  HMMA.16816.F32.BF16 R4, R8, R26, R4 ;  /* 0x0000001a0804723c */ /* 0x010ff60000041804 */
[----:B------:R-:W-:Y:S11]  /*2c6f0*/  @!UPT UIADD3 URZ, URZ, URZ, URZ ;  /* 0x0000003f3f3ff290 */ /* 0x000ff6000fffe03f */
[----:B------:R-:W-:Y:S01]  /*2c700*/  @!UPT UIADD3 URZ, URZ, URZ, URZ ;  /* 0x0000003f3f3ff290 */ /* 0x000fe2000fffe03f */
[----:B------:R-:W-:Y:S01]  /*2c710*/  STL.64 [R1+0x320], R4 ;  /* 0x0003200401007387 */ /* 0x000fe20000100a00 */
[----:B------:R-:W-:Y:S02]  /*2c720*/  STL.64 [R1+0x328], R6 ;  /* 0x0003280601007387 */ /* 0x000fe40000100a00 */
[----:B------:R-:W2:Y:S02]  /*2c730*/  LDL.LU.64 R22, [R1+0x18] ;  /* 0x0000180001167983 */ /* 0x000ea40000300a00 */
[----:B------:R-:W-:Y:S02]  /*2c740*/  IMAD.MOV.U32 R21, RZ, RZ, R14 ;  /* 0x000000ffff157224 */ /* 0x000fe400078e000e */
[----:B------:R-:W-:Y:S01]  /*2c750*/  IMAD.MOV.U32 R20, RZ, RZ, R15 ;  /* 0x000000ffff147224 */ /* 0x000fe200078e000f */
[----:B--2---:R0:W-:Y:S04]  /*2c760*/  STL.64 [R1+0x1038], R22 ;  /* 0x0010381601007387 */ /* 0x0041e80000100a00 */
[----:B0-----:R-:W2:Y:S01]  /*2c770*/  LDL.LU.64 R22, [R1+0x28] ;  /* 0x0000280001167983 */ /* 0x001ea20000300a00 */
        /* <DEDUP_REMOVED lines=24> */
[----:B----4-:R0:W-:Y:S01]  /*2c900*/  STL.64 [R1+0x1068], R26 ;  /* 0x0010681a01007387 */ /* 0x0101e20000100a00 */
[----:B---3--:R1:W-:Y:S03]  /*2c910*/  STL.64 [R1+0x1060], R24 ;  /* 0x0010601801007387 */ /* 0x0083e60000100a00 */
[----:B0-----:R-:W2:Y:S01]  /*2c920*/  LDL.LU.64 R26, [R1+0x38] ;  /* 0x00003800011a7983 */ /* 0x001ea20000300a00 */
[----:B------:R-:W-:-:S02]  /*2c930*/  IMAD.MOV.U32 R28, RZ, RZ, R18 ;  /* 0x000000ffff1c7224 */ /* 0x000fc400078e0012 */
[----:B------:R-:W-:Y:S02]  /*2c940*/  IMAD.MOV.U32 R18, RZ, RZ, R4 ;  /* 0x000000ffff127224 */ /* 0x000fe400078e0004 */
[----:B------:R-:W-:Y:S01]  /*2c950*/  IMAD.MOV.U32 R14, RZ, RZ, R6 ;  /* 0x000000ffff0e7224 */ /* 0x000fe200078e0006 */
[----:B------:R-:W3:Y:S01]  /*2c960*/  LDL.LU R4, [R1+0xe0] ;  /* 0x0000e00001047983 */ /* 0x000ee20000300800 */
[----:B------:R-:W3:Y:S02]  /*2c970*/  LDL.LU R5, [R1+0xe4] ;  /* 0x0000e40001057983 */ /* 0x000ee40000300800 */
[----:B------:R-:W3:Y:S02]  /*2c980*/  LDL.LU R6, [R1+0xe8] ;  /* 0x0000e80001067983 */ /* 0x000ee40000300800 */
[----:B------:R-:W3:Y:S01]  /*2c990*/  LDL.LU R7, [R1+0xec] ;  /* 0x0000ec0001077983 */ /* 0x000ee20000300800 */
[----:B------:R-:W-:Y:S01]  /*2c9a0*/  STL [R1+0xe8c], R18 ;  /* 0x000e8c1201007387 */ /* 0x000fe20000100800 */
[----:B------:R-:W-:Y:S01]  /*2c9b0*/  STL [R1+0xe88], R14 ;  /* 0x000e880e01007387 */ /* 0x000fe20000100800 */
[----:B--2---:R-:W-:Y:S01]  /*2c9c0*/  HMMA.16816.F32.BF16 R20, R8, R26, R20 ;  /* 0x0000001a0814723c */ /* 0x004fe20000041814 */
[----:B------:R-:W-:-:S02]  /*2c9d0*/  IMAD.MOV.U32 R13, RZ, RZ, R26 ;  /* 0x000000ffff0d7224 */ /* 0x000fc400078e001a */
[----:B------:R-:W-:Y:S02]  /*2c9e0*/  IMAD.MOV.U32 R12, RZ, RZ, R27 ;  /* 0x000000ffff0c7224 */ /* 0x000fe400078e001b */
[----:B------:R-:W2:Y:S01]  /*2c9f0*/  LDL.LU.64 R26, [R1+0x1068] ;  /* 0x00106800011a7983 */ /* 0x000ea20000300a00 */
[----:B-1----:R-:W2:Y:S11]  /*2ca00*/  LDL.LU.64 R24, [R1+0x1060] ;  /* 0x0010600001187983 */ /* 0x002eb60000300a00 */
[----:B------:R-:W-:Y:S06]  /*2ca10*/  @!UPT UIADD3 URZ, URZ, URZ, URZ ;  /* 0x0000003f3f3ff290 */ /* 0x000fec000fffe03f */
[----:B------:R-:W-:Y:S01]  /*2ca20*/  STL.64 [R1+0x310], R20 ;  /* 0x0003101401007387 */ /* 0x000fe20000100a00 */
[----:B------:R-:W-:Y:S02]  /*2ca30*/  IMAD.MOV.U32 R15, RZ, RZ, R22 ;  /* 0x000000ffff0f7224 */ /* 0x000fe400078e0016 */
[----:B------:R0:W-:Y:S02]  /*2ca40*/  STL.64 [R1+0x318], R22 ;  /* 0x0003181601007387 */ /* 0x0001e40000100a00 */
[----:B0-----:R-:W2:Y:S01]  /*2ca50*/  LDL.LU.64 R22, [R1+0x1058] ;  /* 0x0010580001167983 */ /* 0x001ea20000300a00 */
[----:B------:R-:W-:Y:S02]  /*2ca60*/  IMAD.MOV.U32 R16, RZ, RZ, R19 ;  /* 0x000000ffff107224 */ /* 0x000fe400078e0013 */
[----:B------:R-:W-:Y:S02]  /*2ca70*/  IMAD.MOV.U32 R19, RZ, RZ, R20 ;  /* 0x000000ffff137224 */ /* 0x000fe400078e0014 */
[----:B------:R-:W4:Y:S03]  /*2ca80*/  LDL.LU.64 R20, [R1+0x1050] ;  /* 0x0010500001147983 */ /* 0x000f260000300a00 */
[----:B------:R0:W-:Y:S02]  /*2ca90*/  STL [R1+0xe94], R19 ;  /* 0x000e941301007387 */ /* 0x0001e40000100800 */
[----:B------:R-:W-:-:S02]  /*2caa0*/  IMAD.MOV.U32 R18, RZ, RZ, R28 ;  /* 0x000000ffff127224 */ /* 0x000fc400078e001c */
[----:B0-----:R-:W-:-:S05]  /*2cab0*/  IMAD.MOV.U32 R19, RZ, RZ, R16 ;  /* 0x000000ffff137224 */ /* 0x001fca00078e0010 */
[----:B------:R-:W-:Y:S01]  /*2cac0*/  STL.64 [R1+0xff0], R18 ;  /* 0x000ff01201007387 */ /* 0x000fe20000100a00 */
[----:B------:R0:W-:Y:S01]  /*2cad0*/  STL [R1+0xe90], R15 ;  /* 0x000e900f01007387 */ /* 0x0001e20000100800 */
[C---:B--2---:R-:W-:Y:S01]  /*2cae0*/  HMMA.16816.F32.BF16 R24, R8.reuse, R22, R24 ;  /* 0x000000160818723c */ /* 0x044fe20000041818 */
[----:B0-----:R-:W-:Y:S02]  /*2caf0*/  IMAD.MOV.U32 R15, RZ, RZ, R22 ;  /* 0x000000ffff0f7224 */ /* 0x001fe400078e0016 */
[----:B------:R-:W-:Y:S11]  /*2cb00*/  IMAD.MOV.U32 R14, RZ, RZ, R23 ;  /* 0x000000ffff0e7224 */ /* 0x000ff600078e0017 */
[----:B------:R-:W-:Y:S09]  /*2cb10*/  @!UPT UIADD3 URZ, URZ, URZ, URZ ;  /* 0x0000003f3f3ff290 */ /* 0x000ff2000fffe03f */
[----:B------:R-:W-:Y:S01]  /*2cb20*/  STL.64 [R1+0x200], R24 ;  /* 0x0002001801007387 */ /* 0x000fe20000100a00 */
[----:B------:R0:W-:Y:S03]  /*2cb30*/  STL.64 [R1+0x208], R26 ;  /* 0x0002081a01007387 */ /* 0x0001e60000100a00 */
[----:B0-----:R-:W2:Y:S01]  /*2cb40*/  LDL.LU.64 R26, [R1+0x1048] ;  /* 0x00104800011a7983 */ /* 0x001ea20000300a00 */
[----:B------:R-:W2:Y:S02]  /*2cb50*/  LDL.LU.64 R24, [R1+0x1040] ;  /* 0x0010400001187983 */ /* 0x000ea40000300a00 */
[----:B------:R-:W2:Y:S02]  /*2cb60*/  LDL.LU.64 R22, [R1+0x1038] ;  /* 0x0010380001167983 */ /* 0x000ea40000300a00 */
[----:B------:R-:W-:Y:S01]  /*2cb70*/  STL.64 [R1+0x1000], R14 ;  /* 0x0010000e01007387 */ /* 0x000fe20000100a00 */
[----:B------:R0:W-:Y:S04]  /*2cb80*/  STL.64 [R1+0xff8], R12 ;  /* 0x000ff80c01007387 */ /* 0x0001e80000100a00 */
[----:B0-----:R-:W3:Y:S01]  /*2cb90*/  LDL.LU R12, [R1+0xd0] ;  /* 0x0000d000010c7983 */ /* 0x001ee20000300800 */
[----:B------:R-:W3:Y:S02]  /*2cba0*/  LDL.LU R13, [R1+0xd4] ;  /* 0x0000d400010d7983 */ /* 0x000ee40000300800 */
[----:B------:R-:W3:Y:S02]  /*2cbb0*/  LDL.LU R14, [R1+0xd8] ;  /* 0x0000d800010e7983 */ /* 0x000ee40000300800 */
[----:B------:R-:W3:Y:S01]  /*2cbc0*/  LDL.LU R15, [R1+0xdc] ;  /* 0x0000dc00010f7983 */ /* 0x000ee20000300800 */
[----:B--2---:R-:W-:Y:S01]  /*2cbd0*/  HMMA.16816.F32.BF16 R24, R8, R22, R24 ;  /* 0x000000160818723c */ /* 0x004fe20000041818 */
[----:B------:R-:W-:-:S02]  /*2cbe0*/  IMAD.MOV.U32 R17, RZ, RZ, R22 ;  /* 0x000000ffff117224 */ /* 0x000fc400078e0016 */
[----:B------:R-:W-:Y:S11]  /*2cbf0*/  IMAD.MOV.U32 R16, RZ, RZ, R23 ;  /* 0x000000ffff107224 */ /* 0x000ff600078e0017 */
[----:B------:R-:W-:Y:S09]  /*2cc00*/  @!UPT UIADD3 URZ, URZ, URZ, URZ ;  /* 0x0000003f3f3ff290 */ /* 0x000ff2000fffe03f */
[----:B------:R-:W-:Y:S01]  /*2cc10*/  STL.64 [R1+0x230], R24 ;  /* 0x0002301801007387 */ /* 0x000fe20000100a00 */
[----:B------:R0:W-:Y:S03]  /*2cc20*/  STL.64 [R1+0x238], R26 ;  /* 0x0002381a01007387 */ /* 0x0001e60000100a00 */
[----:B0-----:R-:W2:Y:S01]  /*2cc30*/  LDL.LU.64 R26, [R1+0x1030] ;  /* 0x00103000011a7983 */ /* 0x001ea20000300a00 */
[----:B------:R-:W2:Y:S02]  /*2cc40*/  LDL.LU.64 R24, [R1+0x1028] ;  /* 0x0010280001187983 */ /* 0x000ea40000300a00 */
[----:B------:R-:W2:Y:S02]  /*2cc50*/  LDL.LU.64 R22, [R1+0x1020] ;  /* 0x0010200001167983 */ /* 0x000ea40000300a00 */
[----:B--2---:R-:W-:Y:S11]  /*2cc60*/  HMMA.16816.F32.BF16 R24, R8, R22, R24 ;  /* 0x000000160818723c */ /* 0x004ff60000041818 */
[----:B------:R-:W-:Y:S11]  /*2cc70*/  @!UPT UIADD3 URZ, URZ, URZ, URZ ;  /* 0x0000003f3f3ff290 */ /* 0x000ff6000fffe03f */
[----:B------:R-:W-:Y:S01]  /*2cc80*/  @!UPT UIADD3 URZ, URZ, URZ, URZ ;  /* 0x0000003f3f3ff290 */ /* 0x000fe2000fffe03f */
[----:B------:R-:W-:Y:S01]  /*2cc90*/  STL.64 [R1+0x220], R24 ;  /* 0x0002201801007387 */ /* 0x000fe20000100a00 */
[----:B------:R0:W-:Y:S03]  /*2cca0*/  STL.64 [R1+0x228], R26 ;  /* 0x0002281a01007387 */ /* 0x0001e60000100a00 */
[----:B0-----:R-:W3:Y:S01]  /*2ccb0*/  LDL.LU.64 R26, [R1+0x1018] ;  /* 0x00101800011a7983 */ /* 0x001ee20000300a00 */
[----:B------:R0:W-:Y:S02]  /*2ccc0*/  STL.64 [R1+0xf80], R22 ;  /* 0x000f801601007387 */ /* 0x0001e40000100a00 */
[----:B----4-:R-:W-:Y:S02]  /*2ccd0*/  IMAD.MOV.U32 R19, RZ, RZ, R20 ;  /* 0x000000ffff137224 */ /* 0x010fe400078e0014 */
[----:B------:R-:W-:Y:S02]  /*2cce0*/  IMAD.MOV.U32 R18, RZ, RZ, R21 ;  /* 0x000000ffff127224 */ /* 0x000fe400078e0015 */
[----:B0-----:R-:W-:-:S02]  /*2ccf0*/  IMAD.MOV.U32 R22, RZ, RZ, R17 ;  /* 0x000000ffff167224 */ /* 0x001fc400078e0011 */
[----:B------:R-:W-:-:S05]  /*2cd00*/  IMAD.MOV.U32 R23, RZ, RZ, R16 ;  /* 0x000000ffff177224 */ /* 0x000fca00078e0010 */
[----:B------:R0:W-:Y:S01]  /*2cd10*/  STL.64 [R1+0xf98], R22 ;  /* 0x000f981601007387 */ /* 0x0001e20000100a00 */
[----:B------:R-:W2:Y:S02]  /*2cd20*/  LDL.LU R20, [R1+0xc0] ;  /* 0x0000c00001147983 */ /* 0x000ea40000300800 */
[----:B------:R-:W2:Y:S01]  /*2cd30*/  LDL.LU R21, [R1+0xc4] ;  /* 0x0000c40001157983 */ /* 0x000ea20000300800 */
[----:B0-----:R-:W2:Y:S01]  /*2cd40*/  LDL.LU R22, [R1+0xc8] ;  /* 0x0000c80001167983 */ /* 0x001ea20000300800 */
[----:B------:R-:W2:Y:S01]  /*2cd50*/  LDL.LU R23, [R1+0xcc] ;  /* 0x0000cc0001177983 */ /* 0x000ea20000300800 */
[----:B---3--:R-:W-:Y:S02]  /*2cd60*/  HMMA.16816.F32.BF16 R8, R8, R26, R4 ;  /* 0x0000001a0808723c */ /* 0x008fe40000041804 */
[----:B------:R-:W3:Y:S01]  /*2cd70*/  LDL.LU.64 R6, [R1+0x1010] ;  /* 0x0010100001067983 */ /* 0x000ee20000300a00 */
[----:B------:R-:W3:Y:S11]  /*2cd80*/  LDL.LU.64 R4, [R1+0x1008] ;  /* 0x0010080001047983 */ /* 0x000ef60000300a00 */
[----:B------:R-:W-:Y:S09]  /*2cd90*/  @!UPT UIADD3 URZ, URZ, URZ, URZ ;  /* 0x0000003f3f3ff290 */ /* 0x000ff2000fffe03f */
[----:B------:R0:W-:Y:S01]  /*2cda0*/  STL.64 [R1+0x210], R8 ;  /* 0x0002100801007387 */ /* 0x0001e20000100a00 */
[----:B------:R-:W-:Y:S03]  /*2cdb0*/  STL.64 [R1+0x218], R10 ;  /* 0x0002180a01007387 */ /* 0x000fe60000100a00 */
[----:B0-----:R-:W4:Y:S01]  /*2cdc0*/  LDL.LU R8, [R1+0x43c] ;  /* 0x00043c0001087983 */ /* 0x001f220000300800 */
[C---:B---3--:R-:W-:Y:S03]  /*2cdd0*/  HMMA.16816.F32.BF16 R16, R4.reuse, R18, R12 ;  /* 0x000000120410723c */ /* 0x048fe6000004180c */
[----:B------:R-:W3:Y:S01]  /*2cde0*/  LDL.LU.64 R14, [R1+0x1000] ;  /* 0x00100000010e7983 */ /* 0x000ee20000300a00 */
[----:B------:R-:W2:Y:S11]  /*2cdf0*/  LDL.LU.64 R12, [R1+0xff8] ;  /* 0x000ff800010c7983 */ /* 0x000eb60000300a00 */
[----:B------:R-:W-:Y:S08]  /*2ce00*/  @!UPT UIADD3 URZ, URZ, URZ, URZ ;  /* 0x0000003f3f3ff290 */ /* 0x000ff0000fffe03f */
[----:B------:R-:W-:Y:S01]  /*2ce10*/  STL.64 [R1+0x290], R16 ;  /* 0x0002901001007387 */ /* 0x000fe20000100a00 */
[----:B------:R0:W-:Y:S03]  /*2ce20*/  STL.64 [R1+0x298], R18 ;  /* 0x0002981201007387 */ /* 0x0001e60000100a00 */
[----:B0-----:R-:W2:Y:S02]  /*2ce30*/  LDL.LU.64 R18, [R1+0xff0] ;  /* 0x000ff00001127983 */ /* 0x001ea40000300a00 */
[----:B--2---:R-:W-:Y:S07]  /*2ce40*/  HMMA.16816.F32.BF16 R16, R4, R18, R20 ;  /* 0x000000120410723c */ /* 0x004fee0000041814 */
[----:B---3--:R-:W-:-:S02]  /*2ce50*/  IMAD.MOV.U32 R22, RZ, RZ, R15 ;  /* 0x000000ffff167224 */ /* 0x008fc400078e000f */
[----:B------:R-:W-:Y:S11]  /*2ce60*/  IMAD.MOV.U32 R23, RZ, RZ, R14 ;  /* 0x000000ffff177224 */ /* 0x000ff600078e000e */
[----:B------:R-:W-:Y:S03]  /*2ce70*/  @!UPT UIADD3 URZ, URZ, URZ, URZ ;  /* 0x0000003f3f3ff290 */ /* 0x000fe6000fffe03f */
[----:B------:R-:W-:Y:S01]  /*2ce80*/  STL.64 [R1+0x270], R16 ;  /* 0x0002701001007387 */ /* 0x000fe20000100a00 */
[----:B------:R-:W-:Y:S02]  /*2ce90*/  STL.64 [R1+0x278], R18 ;  /* 0x0002781201007387 */ /* 0x000fe40000100a00 */
[----:B------:R0:W-:Y:S02]  /*2cea0*/  STL.64 [R1+0xfb0], R22 ;  /* 0x000fb01601007387 */ /* 0x0001e40000100a00 */
[----:B0-----:R-:W-:Y:S02]  /*2ceb0*/  IMAD.MOV.U32 R22, RZ, RZ, R13 ;  /* 0x000000ffff167224 */ /* 0x001fe400078e000d */
[----:B------:R-:W-:-:S05]  /*2cec0*/  IMAD.MOV.U32 R23, RZ, RZ, R12 ;  /* 0x000000ffff177224 */ /* 0x000fca00078e000c */
[----:B------:R-:W-:Y:S01]  /*2ced0*/  STL.64 [R1+0xfc8], R22 ;  /* 0x000fc81601007387 */ /* 0x000fe20000100a00 */
[----:B------:R-:W4:Y:S02]  /*2cee0*/  LDL.LU R9, [R1+0x398] ;  /* 0x0003980001097983 */ /* 0x000f240000300800 */
[----:B------:R-:W2:Y:S02]  /*2cef0*/  LDL.LU R11, [R1+0x838] ;  /* 0x00083800010b7983 */ /* 0x000ea40000300800 */
[----:B--2---:R-:W-:Y:S01]  /*2cf00*/  STL [R1+0xf78], R11 ;  /* 0x000f780b01007387 */ /* 0x004fe20000100800 */
[----:B----4-:R0:W-:Y:S03]  /*2cf10*/  STL.64 [R1+0xf70], R8 ;  /* 0x000f700801007387 */ /* 0x0101e60000100a00 */
[----:B0-----:R-:W2:Y:S01]  /*2cf20*/  LDL.LU R8, [R1+0x70] ;  /* 0x0000700001087983 */ /* 0x001ea20000300800 */
[----:B------:R-:W2:Y:S02]  /*2cf30*/  LDL.LU R9, [R1+0x74] ;  /* 0x0000740001097983 */ /* 0x000ea40000300800 */
[----:B------:R-:W3:Y:S02]  /*2cf40*/  LDL.LU R10, [R1+0x78] ;  /* 0x00007800010a7983 */ /* 0x000ee40000300800 */
[----:B------:R-:W-:-:S02]  /*2cf50*/  IMAD.MOV.U32 R11, RZ, RZ, R0 ;  /* 0x000000ffff0b7224 */ /* 0x000fc400078e0000 */
[----:B------:R-:W4:Y:S04]  /*2cf60*/  LDL.LU R0, [R1+0xfe8] ;  /* 0x000fe80001007983 */ /* 0x000f280000300800 */
        /* <DEDUP_REMOVED lines=10> */
[----:B------:R-:W3:Y:S02]  /*2d010*/  LDL.LU R10, [R1+0x98] ;  /* 0x00009800010a7983 */ /* 0x000ee40000300800 */
[----:B----4-:R-:W-:-:S02]  /*2d020*/  IMAD.MOV.U32 R11, RZ, RZ, R0 ;  /* 0x000000ffff0b7224 */ /* 0x010fc400078e0000 */
[----:B------:R-:W4:Y:S04]  /*2d030*/  LDL.LU R0, [R1+0xfe4] ;  /* 0x000fe40001007983 */ /* 0x000f280000300800 */
[----:B---3--:R-:W-:Y:S01]  /*2d040*/  STL.64 [R1+0xfc0], R10 ;  /* 0x000fc00a01007387 */ /* 0x008fe20000100a00 */
[----:B--2---:R0:W-:Y:S03]  /*2d050*/  STL.64 [R1+0xfb8], R8 ;  /* 0x000fb80801007387 */ /* 0x0041e60000100a00 */
[----:B0-----:R-:W2:Y:S01]  /*2d060*/  LDL.LU R8, [R1+0xa0] ;  /* 0x0000a00001087983 */ /* 0x001ea20000300800 */
[----:B------:R-:W2:Y:S02]  /*2d070*/  LDL.LU R9, [R1+0xa4] ;  /* 0x0000a40001097983 */ /* 0x000ea40000300800 */
[----:B------:R-:W3:Y:S02]  /*2d080*/  LDL.LU R10, [R1+0xa8] ;  /* 0x0000a800010a7983 */ /* 0x000ee40000300800 */
[----:B------:R-:W3:Y:S02]  /*2d090*/  LDL.LU R11, [R1+0xac] ;  /* 0x0000ac00010b7983 */ /* 0x000ee40000300800 */
[----:B------:R-:W-:-:S02]  /*2d0a0*/  IMAD.MOV.U32 R22, RZ, RZ, R3 ;  /* 0x000000ffff167224 */ /* 0x000fc400078e0003 */
[----:B------:R-:W-:Y:S01]  /*2d0b0*/  IMAD.MOV.U32 R23, RZ, RZ, R2 ;  /* 0x000000ffff177224 */ /* 0x000fe200078e0002 */
[----:B---3--:R-:W-:Y:S01]  /*2d0c0*/  STL.64 [R1+0xfd8], R10 ;  /* 0x000fd80a01007387 */ /* 0x008fe20000100a00 */
[----:B--2---:R0:W-:Y:S03]  /*2d0d0*/  STL.64 [R1+0xfd0], R8 ;  /* 0x000fd00801007387 */ /* 0x0041e60000100a00 */
[----:B0-----:R-:W2:Y:S01]  /*2d0e0*/  LDL.LU R8, [R1+0xb0] ;  /* 0x0000b00001087983 */ /* 0x001ea20000300800 */
[----:B------:R-:W2:Y:S02]  /*2d0f0*/  LDL.LU R9, [R1+0xb4] ;  /* 0x0000b40001097983 */ /* 0x000ea40000300800 */
[----:B------:R-:W2:Y:S02]  /*2d100*/  LDL.LU R10, [R1+0xb8] ;  /* 0x0000b800010a7983 */ /* 0x000ea40000300800 */
[----:B----4-:R-:W-:-:S02]  /*2d110*/  IMAD.MOV.U32 R11, RZ, RZ, R0 ;  /* 0x000000ffff0b7224 */ /* 0x010fc400078e0000 */
[----:B------:R-:W3:Y:S01]  /*2d120*/  LDL.LU R0, [R1+0xfe0] ;  /* 0x000fe00001007983 */ /* 0x000ee20000300800 */
[----:B------:R-:W4:Y:S02]  /*2d130*/  LDL.LU R15, [R1+0x830] ;  /* 0x00083000010f7983 */ /* 0x000f240000300800 */
[----:B------:R-:W3:Y:S02]  /*2d140*/  LDL.LU R19, [R1+0x828] ;  /* 0x0008280001137983 */ /* 0x000ee40000300800 */
[----:B------:R-:W3:Y:S01]  /*2d150*/  LDL.LU R14, [R1+0x820] ;  /* 0x00082000010e7983 */ /* 0x000ee20000300800 */
[----:B------:R-:W3:Y:S01]  /*2d160*/  LDL.LU R18, [R1+0x818] ;  /* 0x0008180001127983 */ /* 0x000ee20000300800 */
[----:B------:R-:W3:Y:S02]  /*2d170*/  LDL.LU R13, [R1+0x394] ;  /* 0x00039400010d7983 */ /* 0x000ee40000300800 */
        /* <DEDUP_REMOVED lines=37> */
[----:B--2---:R-:W-:Y:S02]  /*2d3d0*/  HMMA.16816.F32.BF16 R20, R4, R22, R8 ;  /* 0x000000160414723c */ /* 0x004fe40000041808 */
[----:B------:R-:W2:Y:S01]  /*2d3e0*/  LDL.LU R11, [R1+0xf78] ;  /* 0x000f7800010b7983 */ /* 0x000ea20000300800 */
[----:B------:R-:W2:Y:S11]  /*2d3f0*/  LDL.LU.64 R8, [R1+0xf70] ;  /* 0x000f700001087983 */ /* 0x000eb60000300a00 */
[----:B------:R-:W-:Y:S09]  /*2d400*/  @!UPT UIADD3 URZ, URZ, URZ, URZ ;  /* 0x0000003f3f3ff290 */ /* 0x000ff2000fffe03f */
[----:B------:R-:W-:Y:S01]  /*2d410*/  STL.64 [R1+0x160], R20 ;  /* 0x0001601401007387 */ /* 0x000fe20000100a00 */
[----:B------:R0:W-:Y:S03]  /*2d420*/  STL.64 [R1+0x168], R22 ;  /* 0x0001681601007387 */ /* 0x0001e60000100a00 */
[----:B0-----:R-:W2:Y:S01]  /*2d430*/  LDL.LU.64 R22, [R1+0xf68] ;  /* 0x000f680001167983 */ /* 0x001ea20000300a00 */
[----:B------:R-:W2:Y:S02]  /*2d440*/  LDL.LU.64 R20, [R1+0xf60] ;  /* 0x000f600001147983 */ /* 0x000ea40000300a00 */
[----:B------:R-:W-:-:S04]  /*2d450*/  IMAD.MOV.U32 R10, RZ, RZ, c[0x0][0x188] ;  /* 0x00006200ff0a7624 */ /* 0x000fc800078e00ff */
[----:B------:R-:W-:-:S04]  /*2d460*/  IMAD.SHL.U32 R10, R10, 0x80, RZ ;  /* 0x000000800a0a7824 */ /* 0x000fc800078e00ff */
[----:B------:R-:W-:-:S05]  /*2d470*/  IMAD.SHL.U32 R10, R10, 0x2, RZ ;  /* 0x000000020a0a7824 */ /* 0x000fca00078e00ff */
[-C--:B----4-:R-:W-:Y:S02]  /*2d480*/  IADD3 R15, P4, R15, R10.reuse, RZ ;  /* 0x0000000a0f0f7210 */ /* 0x090fe40007f9e0ff */
[-C--:B---3--:R-:W-:Y:S02]  /*2d490*/  IADD3 R19, P5, R19, R10.reuse, RZ ;  /* 0x0000000a13137210 */ /* 0x088fe40007fbe0ff */
[-C--:B------:R-:W-:Y:S02]  /*2d4a0*/  IADD3 R14, P6, R14, R10.reuse, RZ ;  /* 0x0000000a0e0e7210 */ /* 0x080fe40007fde0ff */
[-C--:B------:R-:W-:Y:S01]  /*2d4b0*/  IADD3 R18, P1, R18, R10.reuse, RZ ;  /* 0x0000000a12127210 */ /* 0x080fe20007f3e0ff */
[--C-:B------:R-:W-:Y:S01]  /*2d4c0*/  IMAD.X R29, R29, 0x1, R0.reuse, P4 ;  /* 0x000000011d1d7824 */ /* 0x100fe200020e0600 */
[-C--:B------:R-:W-:Y:S01]  /*2d4d0*/  IADD3 R28, P4, R28, R10.reuse, RZ ;  /* 0x0000000a1c1c7210 */ /* 0x080fe20007f9e0ff */
[--C-:B------:R-:W-:Y:S01]  /*2d4e0*/  IMAD.X R25, R25, 0x1, R0.reuse, P5 ;  /* 0x0000000119197824 */ /* 0x100fe200028e0600 */
[-C--:B------:R-:W-:Y:S01]  /*2d4f0*/  IADD3 R24, P5, R24, R10.reuse, RZ ;  /* 0x0000000a18187210 */ /* 0x080fe20007fbe0ff */
[----:B------:R-:W-:Y:S01]  /*2d500*/  IMAD.X R3, R3, 0x1, R0, P6 ;  /* 0x0000000103037824 */ /* 0x000fe200030e0600 */
[----:B------:R-:W-:-:S02]  /*2d510*/  IADD3 R2, P6, R2, R10, RZ ;  /* 0x0000000a02027210 */ /* 0x000fc40007fde0ff */
[----:B--2---:R-:W-:Y:S02]  /*2d520*/  IADD3 R8, R8, 0x1, RZ ;  /* 0x0000000108087810 */ /* 0x004fe40007ffe0ff */
[-C--:B------:R-:W-:Y:S02]  /*2d530*/  IADD3 R9, P2, R9, R10.reuse, RZ ;  /* 0x0000000a09097210 */ /* 0x080fe40007f5e0ff */
[-C--:B------:R-:W-:Y:S01]  /*2d540*/  IADD3 R11, P3, R11, R10.reuse, RZ ;  /* 0x0000000a0b0b7210 */ /* 0x080fe20007f7e0ff */
[----:B------:R-:W-:Y:S02]  /*2d550*/  HMMA.16816.F32.BF16 R20, R4, R26, R20 ;  /* 0x0000001a0414723c */ /* 0x000fe40000041814 */
[--C-:B------:R-:W-:Y:S01]  /*2d560*/  IMAD.X R13, R13, 0x1, R0.reuse, P2 ;  /* 0x000000010d0d7824 */ /* 0x100fe200010e0600 */
[-C--:B------:R-:W-:Y:S01]  /*2d570*/  IADD3 R17, P2, R17, R10.reuse, RZ ;  /* 0x0000000a11117210 */ /* 0x080fe20007f5e0ff */
[----:B------:R-:W-:Y:S01]  /*2d580*/  IMAD.X R12, R12, 0x1, R0, P3 ;  /* 0x000000010c0c7824 */ /* 0x000fe200018e0600 */
[----:B------:R-:W-:Y:S11]  /*2d590*/  IADD3 R16, P3, R16, R10, RZ ;  /* 0x0000000a10107210 */ /* 0x000ff60007f7e0ff */
[----:B------:R-:W-:Y:S08]  /*2d5a0*/  @!UPT UIADD3 URZ, URZ, URZ, URZ ;  /* 0x0000003f3f3ff290 */ /* 0x000ff0000fffe03f */
[----:B------:R-:W-:Y:S02]  /*2d5b0*/  IMAD.MOV.U32 R5, RZ, RZ, R23 ;  /* 0x000000ffff057224 */ /* 0x000fe400078e0017 */
[----:B------:R-:W-:Y:S01]  /*2d5c0*/  IMAD.MOV.U32 R4, RZ, RZ, R22 ;  /* 0x000000ffff047224 */ /* 0x000fe200078e0016 */
[----:B------:R-:W-:Y:S01]  /*2d5d0*/  STL.64 [R1+0x150], R20 ;  /* 0x0001501401007387 */ /* 0x000fe20000100a00 */
[----:B------:R-:W-:Y:S02]  /*2d5e0*/  STL.64 [R1+0x158], R22 ;  /* 0x0001581601007387 */ /* 0x000fe40000100a00 */
[----:B------:R-:W-:Y:S02]  /*2d5f0*/  STL [R1+0x43c], R8 ;  /* 0x00043c0801007387 */ /* 0x000fe40000100800 */
[----:B------:R-:W-:Y:S01]  /*2d600*/  STL [R1+0xe9c], R5 ;  /* 0x000e9c0501007387 */ /* 0x000fe20000100800 */
[----:B------:R-:W-:Y:S01]  /*2d610*/  STL [R1+0xe98], R4 ;  /* 0x000e980401007387 */ /* 0x000fe20000100800 */
[----:B------:R-:W-:Y:S02]  /*2d620*/  STL [R1+0x398], R9 ;  /* 0x0003980901007387 */ /* 0x000fe40000100800 */
        /* <DEDUP_REMOVED lines=12> */
[----:B------:R0:W-:Y:S02]  /*2d6f0*/  STL [R1+0xf5c], R10 ;  /* 0x000f5c0a01007387 */ /* 0x0001e40000100800 */
[----:B------:R-:W-:Y:S01]  /*2d700*/  STL [R1+0x7f8], R24 ;  /* 0x0007f81801007387 */ /* 0x000fe20000100800 */
[----:B0-----:R-:W2:Y:S01]  /*2d710*/  LDL.LU R10, [R1+0x814] ;  /* 0x00081400010a7983 */ /* 0x001ea20000300800 */
[----:B------:R-:W-:Y:S02]  /*2d720*/  STL [R1+0x81c], R3 ;  /* 0x00081c0301007387 */ /* 0x000fe40000100800 */
[----:B------:R-:W3:Y:S02]  /*2d730*/  LDL.LU R4, [R1+0x804] ;  /* 0x0008040001047983 */ /* 0x000ee40000300800 */
[----:B------:R-:W-:Y:S01]  /*2d740*/  STL [R1+0x7f0], R2 ;  /* 0x0007f00201007387 */ /* 0x000fe20000100800 */
[----:B---3--:R0:W-:Y:S04]  /*2d750*/  STL [R1+0xf50], R4 ;  /* 0x000f500401007387 */ /* 0x0081e80000100800 */
[----:B0-----:R-:W3:Y:S01]  /*2d760*/  LDL.LU R4, [R1+0x7e0] ;  /* 0x0007e00001047983 */ /* 0x001ee20000300800 */
[----:B------:R-:W-:-:S05]  /*2d770*/  IMAD.MOV.U32 R22, RZ, RZ, 0x7f ;  /* 0x0000007fff167424 */ /* 0x000fca00078e00ff */
[----:B------:R-:W-:Y:S01]  /*2d780*/  IADD3 R22, R22, c[0x0][0x180], RZ ;  /* 0x0000600016167a10 */ /* 0x000fe20007ffe0ff */
[----:B---3--:R0:W-:Y:S04]  /*2d790*/  STL [R1+0xf54], R4 ;  /* 0x000f540401007387 */ /* 0x0081e80000100800 */
[----:B0-----:R-:W3:Y:S01]  /*2d7a0*/  LDL.LU R4, [R1+0x80c] ;  /* 0x00080c0001047983 */ /* 0x001ee20000300800 */
[----:B------:R-:W-:-:S04]  /*2d7b0*/  SHF.R.S32.HI R23, RZ, 0x1f, R22 ;  /* 0x0000001fff177819 */ /* 0x000fc80000011416 */
[----:B------:R-:W-:-:S04]  /*2d7c0*/  LEA.HI R23, R23, R22, RZ, 0x7 ;  /* 0x0000001617177211 */ /* 0x000fc800078f38ff */
[----:B------:R-:W-:-:S04]  /*2d7d0*/  SHF.R.S32.HI R23, RZ, 0x7, R23 ;  /* 0x00000007ff177819 */ /* 0x000fc80000011417 */
[----:B------:R-:W-:Y:S01]  /*2d7e0*/  ISETP.NE.U32.AND P0, PT, R8, R23, PT ;  /* 0x000000170800720c */ /* 0x000fe20003f05070 */
[----:B--2---:R-:W-:Y:S01]  /*2d7f0*/  IMAD.X R10, R10, 0x1, R0, P1 ;  /* 0x000000010a0a7824 */ /* 0x004fe200008e0600 */
[----:B---3--:R0:W-:Y:S04]  /*2d800*/  STL [R1+0xf58], R4 ;  /* 0x000f580401007387 */ /* 0x0081e80000100800 */
[----:B0-----:R-:W2:Y:S01]  /*2d810*/  LDL.LU R4, [R1+0x7e8] ;  /* 0x0007e80001047983 */ /* 0x001ea20000300800 */
[----:B------:R-:W3:Y:S02]  /*2d820*/  LDL.LU R5, [R1+0x7d8] ;  /* 0x0007d80001057983 */ /* 0x000ee40000300800 */
[----:B------:R-:W4:Y:S02]  /*2d830*/  LDL.LU R6, [R1+0x7fc] ;  /* 0x0007fc0001067983 */ /* 0x000f240000300800 */
[----:B------:R-:W2:Y:S01]  /*2d840*/  LDL.LU R7, [R1+0x7d0] ;  /* 0x0007d00001077983 */ /* 0x000ea20000300800 */
        /* <DEDUP_REMOVED lines=23> */
[----:B------:R0:W-:Y:S02]  /*2d9c0*/  STL [R1+0x814], R10 ;  /* 0x0008140a01007387 */ /* 0x0001e40000100800 */
[----:B0-----:R-:W2:Y:S02]  /*2d9d0*/  LDL.LU R10, [R1+0xf5c] ;  /* 0x000f5c00010a7983 */ /* 0x001ea40000300800 */
[----:B--2---:R-:W-:-:S05]  /*2d9e0*/  IADD3 R4, P1, R4, R10, RZ ;  /* 0x0000000a04047210 */ /* 0x004fca0007f3e0ff */
[----:B------:R0:W-:Y:S04]  /*2d9f0*/  STL [R1+0x7e8], R4 ;  /* 0x0007e80401007387 */ /* 0x0001e80000100800 */
[----:B0-----:R-:W2:Y:S02]  /*2da00*/  LDL.LU R4, [R1+0xf58] ;  /* 0x000f580001047983 */ /* 0x001ea40000300800 */
[----:B--2---:R-:W-:-:S05]  /*2da10*/  IMAD.X R4, R4, 0x1, R0, P2 ;  /* 0x0000000104047824 */ /* 0x004fca00010e0600 */
[----:B------:R0:W-:Y:S04]  /*2da20*/  STL [R1+0x80c], R4 ;  /* 0x00080c0401007387 */ /* 0x0001e80000100800 */
[----:B0-----:R-:W2:Y:S02]  /*2da30*/  LDL.LU R4, [R1+0xf54] ;  /* 0x000f540001047983 */ /* 0x001ea40000300800 */
[----:B--2---:R-:W-:-:S05]  /*2da40*/  IADD3 R4, P2, R4, R10, RZ ;  /* 0x0000000a04047210 */ /* 0x004fca0007f5e0ff */
[----:B------:R0:W-:Y:S04]  /*2da50*/  STL [R1+0x7e0], R4 ;  /* 0x0007e00401007387 */ /* 0x0001e80000100800 */
[----:B0-----:R-:W2:Y:S01]  /*2da60*/  LDL.LU R4, [R1+0xf50] ;  /* 0x000f500001047983 */ /* 0x001ea20000300800 */
[--C-:B----4-:R-:W-:Y:S01]  /*2da70*/  IMAD.X R6, R6, 0x1, R0.reuse, P4 ;  /* 0x0000000106067824 */ /* 0x110fe200020e0600 */
[-C--:B------:R-:W-:Y:S01]  /*2da80*/  IADD3 R7, P4, R7, R10.reuse, RZ ;  /* 0x0000000a07077210 */ /* 0x080fe20007f9e0ff */
[--C-:B------:R-:W-:Y:S01]  /*2da90*/  IMAD.X R26, R26, 0x1, R0.reuse, P5 ;  /* 0x000000011a1a7824 */ /* 0x100fe200028e0600 */
        /* <DEDUP_REMOVED lines=16> */
[----:B------:R-:W-:Y:S01]  /*2dba0*/  IADD3 R25, P2, R25, R10, RZ ;  /* 0x0000000a19197210 */ /* 0x000fe20007f5e0ff */
[----:B------:R-:W-:-:S02]  /*2dbb0*/  IMAD.X R2, R2, 0x1, R0, P4 ;  /* 0x0000000102027824 */ /* 0x000fc400020e0600 */
[----:B--2---:R-:W-:Y:S01]  /*2dbc0*/  IMAD.X R4, R4, 0x1, R0, P3 ;  /* 0x0000000104047824 */ /* 0x004fe200018e0600 */
[----:B---3--:R-:W-:-:S04]  /*2dbd0*/  IADD3 R5, P3, R5, R10, RZ ;  /* 0x0000000a05057210 */ /* 0x008fc80007f7e0ff */
[----:B------:R-:W-:Y:S01]  /*2dbe0*/  STL [R1+0x804], R4 ;  /* 0x0008040401007387 */ /* 0x000fe20000100800 */
[----:B------:R-:W-:Y:S02]  /*2dbf0*/  STL [R1+0x7d8], R5 ;  /* 0x0007d80501007387 */ /* 0x000fe40000100800 */
[----:B------:R-:W-:Y:S02]  /*2dc00*/  STL [R1+0x7fc], R6 ;  /* 0x0007fc0601007387 */ /* 0x000fe40000100800 */
[----:B------:R-:W-:Y:S01]  /*2dc10*/  STL [R1+0x7d0], R7 ;  /* 0x0007d00701007387 */ /* 0x000fe20000100800 */
[----:B------:R-:W-:Y:S01]  /*2dc20*/  STL [R1+0x7f4], R26 ;  /* 0x0007f41a01007387 */ /* 0x000fe20000100800 */
[----:B------:R-:W-:Y:S02]  /*2dc30*/  STL [R1+0x7c8], R27 ;  /* 0x0007c81b01007387 */ /* 0x000fe40000100800 */
[----:B------:R-:W-:Y:S02]  /*2dc40*/  STL [R1+0x7ec], R20 ;  /* 0x0007ec1401007387 */ /* 0x000fe40000100800 */
[----:B------:R-:W-:Y:S02]  /*2dc50*/  STL [R1+0x7c0], R21 ;  /* 0x0007c01501007387 */ /* 0x000fe40000100800 */
[--C-:B------:R-:W-:Y:S01]  /*2dc60*/  IMAD.X R11, R11, 0x1, R0.reuse, P3 ;  /* 0x000000010b0b7824 */ /* 0x100fe200018e0600 */
[----:B------:R-:W-:Y:S01]  /*2dc70*/  STL [R1+0x7e4], R22 ;  /* 0x0007e41601007387 */ /* 0x000fe20000100800 */
[----:B------:R-:W-:Y:S01]  /*2dc80*/  IADD3 R15, P3, R15, R10, RZ ;  /* 0x0000000a0f0f7210 */ /* 0x000fe20007f7e0ff */
        /* <DEDUP_REMOVED lines=12> */
[----:B------:R-:W-:-:S02]  /*2dd50*/  IMAD.X R24, R24, 0x1, R0, P3 ;  /* 0x0000000118187824 */ /* 0x000fc400018e0600 */
[----:B------:R-:W-:Y:S01]  /*2dd60*/  STL [R1+0x788], R29 ;  /* 0x0007881d01007387 */ /* 0x000fe20000100800 */
[-C--:B------:R-:W-:Y:S01]  /*2dd70*/  IADD3 R3, P3, R3, R10.reuse, RZ ;  /* 0x0000000a03037210 */ /* 0x080fe20007f7e0ff */
        /* <DEDUP_REMOVED lines=9> */
[----:B0-----:R-:W3:Y:S04]  /*2de10*/  LDL.LU R4, [R1+0x78c] ;  /* 0x00078c0001047983 */ /* 0x001ee80000300800 */
[----:B---3--:R0:W-:Y:S04]  /*2de20*/  STL [R1+0xf44], R4 ;  /* 0x000f440401007387 */ /* 0x0081e80000100800 */
[----:B0-----:R-:W3:Y:S01]  /*2de30*/  LDL.LU R4, [R1+0x768] ;  /* 0x0007680001047983 */ /* 0x001ee20000300800 */
[----:B--2---:R-:W-:-:S03]  /*2de40*/  IADD3 R0, P4, R0, R10, RZ ;  /* 0x0000000a00007210 */ /* 0x004fc60007f9e0ff */
        /* <DEDUP_REMOVED lines=30> */
[----:B--2---:R-:W-:-:S05]  /*2e030*/  IMAD.X R4, R4, 0x1, R0, P5 ;  /* 0x0000000104047824 */ /* 0x004fca00028e0600 */
[----:B------:R0:W-:Y:S04]  /*2e040*/  STL [R1+0x794], R4 ;  /* 0x0007940401007387 */ /* 0x0001e80000100800 */
[----:B0-----:R-:W2:Y:S02]  /*2e050*/  LDL.LU R4, [R1+0xf48] ;  /* 0x000f480001047983 */ /* 0x001ea40000300800 */
[----:B--2---:R-:W-:-:S05]  /*2e060*/  IADD3 R4, P5, R4, R10, RZ ;  /* 0x0000000a04047210 */ /* 0x004fca0007fbe0ff */
[----:B------:R0:W-:Y:S04]  /*2e070*/  STL [R1+0x768], R4 ;  /* 0x0007680401007387 */ /* 0x0001e80000100800 */
[----:B0-----:R-:W2:Y:S02]  /*2e080*/  LDL.LU R4, [R1+0xf44] ;  /* 0x000f440001047983 */ /* 0x001ea40000300800 */
[----:B--2---:R-:W-:-:S05]  /*2e090*/  IMAD.X R4, R4, 0x1, R0, P6 ;  /* 0x0000000104047824 */ /* 0x004fca00030e0600 */
[----:B------:R0:W-:Y:S04]  /*2e0a0*/  STL [R1+0x78c], R4 ;  /* 0x00078c0401007387 */ /* 0x0001e80000100800 */
[----:B0-----:R-:W2:Y:S01]  /*2e0b0*/  LDL.LU R4, [R1+0xf40] ;  /* 0x000f400001047983 */ /* 0x001ea20000300800 */
[--C-:B---3--:R-:W-:Y:S01]  /*2e0c0*/  IMAD.X R5, R5, 0x1, R0.reuse, P1 ;  /* 0x0000000105057824 */ /* 0x108fe200008e0600 */
[-C--:B----4-:R-:W-:Y:S01]  /*2e0d0*/  IADD3 R6, P1, R6, R10.reuse, RZ ;  /* 0x0000000a06067210 */ /* 0x090fe20007f3e0ff */
        /* <DEDUP_REMOVED lines=18> */
[----:B------:R-:W-:Y:S01]  /*2e200*/  IMAD.X R3, R3, 0x1, R0, P1 ;  /* 0x0000000103037824 */ /* 0x000fe200008e0600 */
[----:B------:R-:W-:-:S02]  /*2e210*/  IADD3 R2, P1, R2, R10, RZ ;  /* 0x0000000a02027210 */ /* 0x000fc40007f3e0ff */
[----:B--2---:R-:W-:-:S05]  /*2e220*/  IADD3 R4, P6, R4, R10, RZ ;  /* 0x0000000a04047210 */ /* 0x004fca0007fde0ff */
[----:B------:R-:W-:Y:S01]  /*2e230*/  STL [R1+0x760], R4 ;  /* 0x0007600401007387 */ /* 0x000fe20000100800 */
[----:B------:R-:W-:Y:S02]  /*2e240*/  STL [R1+0x784], R5 ;  /* 0x0007840501007387 */ /* 0x000fe40000100800 */
[----:B------:R-:W-:Y:S02]  /*2e250*/  STL [R1+0x758], R6 ;  /* 0x0007580601007387 */ /* 0x000fe40000100800 */
[----:B------:R-:W-:Y:S01]  /*2e260*/  STL [R1+0x77c], R7 ;  /* 0x00077c0701007387 */ /* 0x000fe20000100800 */
[----:B------:R-:W-:Y:S01]  /*2e270*/  STL [R1+0x750], R26 ;  /* 0x0007501a01007387 */ /* 0x000fe20000100800 */
        /* <DEDUP_REMOVED lines=16> */
[----:B------:R-:W-:-:S02]  /*2e380*/  IMAD.X R25, R25, 0x1, R0, P6 ;  /* 0x0000000119197824 */ /* 0x000fc400030e0600 */
[----:B------:R-:W-:Y:S02]  /*2e390*/  STL [R1+0x73c], R12 ;  /* 0x00073c0c01007387 */ /* 0x000fe40000100800 */
[----:B------:R-:W-:Y:S01]  /*2e3a0*/  STL [R1+0x710], R16 ;  /* 0x0007101001007387 */ /* 0x000fe20000100800 */
[----:B------:R-:W-:Y:S01]  /*2e3b0*/  IADD3 R24, P6, R24, R10, RZ ;  /* 0x0000000a18187210 */ /* 0x000fe20007fde0ff */
[----:B------:R-:W-:Y:S01]  /*2e3c0*/  STL [R1+0x734], R29 ;  /* 0x0007341d01007387 */ /* 0x000fe20000100800 */
[----:B------:R-:W-:Y:S02]  /*2e3d0*/  STL [R1+0x708], R28 ;  /* 0x0007081c01007387 */ /* 0x000fe40000100800 */
[----:B------:R-:W-:Y:S02]  /*2e3e0*/  STL [R1+0x72c], R25 ;  /* 0x00072c1901007387 */ /* 0x000fe40000100800 */
[----:B------:R0:W-:Y:S01]  /*2e3f0*/  STL [R1+0xf3c], R10 ;  /* 0x000f3c0a01007387 */ /* 0x0001e20000100800 */
[----:B------:R-:W-:Y:S04]  /*2e400*/  STL [R1+0x700], R24 ;  /* 0x0007001801007387 */ /* 0x000fe80000100800 */
        /* <DEDUP_REMOVED lines=8> */
[----:B--2---:R-:W-:-:S03]  /*2e490*/  IMAD.X R10, R10, 0x1, R0, P2 ;  /* 0x000000010a0a7824 */ /* 0x004fc600010e0600 */
        /* <DEDUP_REMOVED lines=531> */
[----:B------:R0:W-:Y:S02]  /*305d0*/  STL [R1+0x488], R2 ;  /* 0x0004880201007387 */ /* 0x0001e40000100800 */
[----:B0-----:R-:W3:Y:S01]  /*305e0*/  LDL.LU R2, [R1+0xbcc] ;  /* 0x000bcc0001027983 */ /* 0x001ee20000300800 */
        /* <DEDUP_REMOVED lines=19> */
[--C-:B------:R-:W-:Y:S01]  /*30720*/  IMAD.X R15, R15, 0x1, R0.reuse, P4 ;  /* 0x000000010f0f7824 */ /* 0x100fe200020e0600 */
[----:B------:R-:W-:Y:S01]  /*30730*/  IADD3 R19, P4, R19, UR8, RZ ;  /* 0x0000000813137c10 */ /* 0x000fe2000ff9e0ff */
[--C-:B------:R-:W-:Y:S01]  /*30740*/  IMAD.X R14, R14, 0x1, R0.reuse, P5 ;  /* 0x000000010e0e7824 */ /* 0x100fe200028e0600 */
[----:B------:R-:W-:Y:S01]  /*30750*/  IADD3 R18, P5, R18, UR8, RZ ;  /* 0x0000000812127c10 */ /* 0x000fe2000ffbe0ff */
[--C-:B------:R-:W-:Y:S01]  /*30760*/  IMAD.X R13, R13, 0x1, R0.reuse, P6 ;  /* 0x000000010d0d7824 */ /* 0x100fe200030e0600 */
[----:B------:R-:W-:Y:S01]  /*30770*/  IADD3 R17, P6, R17, UR8, RZ ;  /* 0x0000000811117c10 */ /* 0x000fe2000ffde0ff */
[--C-:B------:R-:W-:Y:S01]  /*30780*/  IMAD.X R12, R12, 0x1, R0.reuse, P1 ;  /* 0x000000010c0c7824 */ /* 0x100fe200008e0600 */
[----:B------:R-:W-:Y:S01]  /*30790*/  IADD3 R16, P1, R16, UR8, RZ ;  /* 0x0000000810107c10 */ /* 0x000fe2000ff3e0ff */
[----:B------:R-:W-:Y:S01]  /*307a0*/  IMAD.X R29, R29, 0x1, R0, P2 ;  /* 0x000000011d1d7824 */ /* 0x000fe200010e0600 */
[----:B------:R-:W-:-:S02]  /*307b0*/  IADD3 R28, P2, R28, UR8, RZ ;  /* 0x000000081c1c7c10 */ /* 0x000fc4000ff5e0ff */
        /* <DEDUP_REMOVED lines=25> */
[----:B------:R0:W-:Y:S01]  /*30950*/  STL [R1+0xea0], R0 ;  /* 0x000ea00001007387 */ /* 0x0001e20000100800 */
[----:B------:R-:W-:Y:S02]  /*30960*/  STL [R1+0x44c], R29 ;  /* 0x00044c1d01007387 */ /* 0x000fe40000100800 */
[----:B------:R-:W-:Y:S02]  /*30970*/  STL [R1+0xbd4], R28 ;  /* 0x000bd41c01007387 */ /* 0x000fe40000100800 */
[----:B------:R-:W-:Y:S01]  /*30980*/  STL [R1+0x444], R25 ;  /* 0x0004441901007387 */ /* 0x000fe20000100800 */
[----:B0-----:R-:W2:Y:S01]  /*30990*/  LDL.LU R0, [R1+0x84c] ;  /* 0x00084c0001007983 */ /* 0x001ea20000300800 */
[----:B------:R-:W-:Y:S02]  /*309a0*/  IADD3 R24, P3, R24, UR8, RZ ;  /* 0x0000000818187c10 */ /* 0x000fe4000ff7e0ff */
[----:B------:R-:W-:-:S03]  /*309b0*/  IADD3.X R3, R3, UR5, RZ, P4, !PT ;  /* 0x0000000503037c10 */ /* 0x000fc6000a7fe4ff */
[----:B------:R-:W-:Y:S04]  /*309c0*/  STL [R1+0xbd0], R24 ;  /* 0x000bd01801007387 */ /* 0x000fe80000100800 */
[----:B--2---:R0:W-:Y:S01]  /*309d0*/  STL [R1+0xedc], R0 ;  /* 0x000edc0001007387 */ /* 0x0041e20000100800 */
[----:B------:R-:W-:Y:S03]  /*309e0*/  STL [R1+0x854], R3 ;  /* 0x0008540301007387 */ /* 0x000fe60000100800 */
[----:B0-----:R-:W2:Y:S01]  /*309f0*/  LDL.LU R0, [R1+0xbc8] ;  /* 0x000bc80001007983 */ /* 0x001ea20000300800 */
[----:B------:R-:W-:-:S05]  /*30a00*/  IADD3 R2, P4, R2, UR8, RZ ;  /* 0x0000000802027c10 */ /* 0x000fca000ff9e0ff */
[----:B------:R-:W-:Y:S04]  /*30a10*/  STL [R1+0xbcc], R2 ;  /* 0x000bcc0201007387 */ /* 0x000fe80000100800 */
[----:B--2---:R0:W-:Y:S04]  /*30a20*/  STL [R1+0xee0], R0 ;  /* 0x000ee00001007387 */ /* 0x0041e80000100800 */
        /* <DEDUP_REMOVED lines=29> */
[----:B--2---:R-:W-:-:S05]  /*30c00*/  IADD3.X R0, R0, UR5, RZ, P5, !PT ;  /* 0x0000000500007c10 */ /* 0x004fca000affe4ff */
[----:B------:R0:W-:Y:S04]  /*30c10*/  STL [R1+0x440], R0 ;  /* 0x0004400001007387 */ /* 0x0001e80000100800 */
[----:B0-----:R-:W2:Y:S02]  /*30c20*/  LDL.LU R0, [R1+0xee0] ;  /* 0x000ee00001007983 */ /* 0x001ea40000300800 */
[----:B--2---:R-:W-:-:S05]  /*30c30*/  IADD3 R0, P5, R0, UR8, RZ ;  /* 0x0000000800007c10 */ /* 0x004fca000ffbe0ff */
[----:B------:R0:W-:Y:S04]  /*30c40*/  STL [R1+0xbc8], R0 ;  /* 0x000bc80001007387 */ /* 0x0001e80000100800 */
[----:B0-----:R-:W2:Y:S01]  /*30c50*/  LDL.LU R0, [R1+0xedc] ;  /* 0x000edc0001007983 */ /* 0x001ea20000300800 */
[----:B----4-:R-:W-:Y:S01]  /*30c60*/  IADD3.X R5, R5, UR5, RZ, P1, !PT ;  /* 0x0000000505057c10 */ /* 0x010fe20008ffe4ff */
[----:B---3--:R-:W-:Y:S01]  /*30c70*/  IADD3 R6, P1, R6, UR8, RZ ;  /* 0x0000000806067c10 */ /* 0x008fe2000ff3e0ff */
[----:B------:R-:W-:Y:S01]  /*30c80*/  IADD3.X R7, R7, UR5, RZ, P2, !PT ;  /* 0x0000000507077c10 */ /* 0x000fe200097fe4ff */
[----:B------:R-:W-:Y:S01]  /*30c90*/  IADD3 R26, P2, R26, UR8, RZ ;  /* 0x000000081a1a7c10 */ /* 0x000fe2000ff5e0ff */
        /* <DEDUP_REMOVED lines=16> */
[----:B--2---:R-:W-:Y:S01]  /*30da0*/  IADD3.X R0, R0, UR5, RZ, P6, !PT ;  /* 0x0000000500007c10 */ /* 0x004fe2000b7fe4ff */
[----:B------:R-:W-:-:S04]  /*30db0*/  IADD3 R4, P6, R4, UR8, RZ ;  /* 0x0000000804047c10 */ /* 0x000fc8000ffde0ff */
[----:B------:R0:W-:Y:S01]  /*30dc0*/  STL [R1+0x84c], R0 ;  /* 0x00084c0001007387 */ /* 0x0001e20000100800 */
[----:B------:R-:W-:Y:S02]  /*30dd0*/  STL [R1+0xbc0], R4 ;  /* 0x000bc00401007387 */ /* 0x000fe40000100800 */
[----:B------:R-:W-:Y:S02]  /*30de0*/  STL [R1+0x848], R5 ;  /* 0x0008480501007387 */ /* 0x000fe40000100800 */
[----:B------:R-:W-:Y:S01]  /*30df0*/  STL [R1+0xbb8], R6 ;  /* 0x000bb80601007387 */ /* 0x000fe20000100800 */
[----:B------:R-:W-:Y:S01]  /*30e00*/  STL [R1+0x844], R7 ;  /* 0x0008440701007387 */ /* 0x000fe20000100800 */
[----:B------:R-:W-:Y:S02]  /*30e10*/  STL [R1+0xbb0], R26 ;  /* 0x000bb01a01007387 */ /* 0x000fe40000100800 */
[----:B------:R-:W-:Y:S02]  /*30e20*/  STL [R1+0x840], R27 ;  /* 0x0008401b01007387 */ /* 0x000fe40000100800 */
[----:B------:R-:W-:Y:S01]  /*30e30*/  STL [R1+0xba8], R20 ;  /* 0x000ba81401007387 */ /* 0x000fe20000100800 */
[----:B------:R-:W-:Y:S01]  /*30e40*/  IADD3.X R9, R9, UR5, RZ, P6, !PT ;  /* 0x0000000509097c10 */ /* 0x000fe2000b7fe4ff */
[----:B------:R-:W-:Y:S01]  /*30e50*/  STL [R1+0x83c], R21 ;  /* 0x00083c1501007387 */ /* 0x000fe20000100800 */
[----:B------:R-:W-:Y:S01]  /*30e60*/  IADD3 R10, P6, R10, UR8, RZ ;  /* 0x000000080a0a7c10 */ /* 0x000fe2000ffde0ff */
        /* <DEDUP_REMOVED lines=11> */
[----:B------:R-:W-:Y:S01]  /*30f20*/  IADD3.X R28, R28, UR5, RZ, P6, !PT ;  /* 0x000000051c1c7c10 */ /* 0x000fe2000b7fe4ff */
[----:B------:R-:W-:Y:S01]  /*30f30*/  STL [R1+0xb9c], R17 ;  /* 0x000b9c1101007387 */ /* 0x000fe20000100800 */
[----:B------:R-:W-:Y:S01]  /*30f40*/  IADD3 R25, P6, R25, UR8, RZ ;  /* 0x0000000819197c10 */ /* 0x000fe2000ffde0ff */
[----:B------:R-:W-:Y:S01]  /*30f50*/  STL [R1+0xb70], R12 ;  /* 0x000b700c01007387 */ /* 0x000fe20000100800 */
[----:B------:R-:W-:Y:S02]  /*30f60*/  STL [R1+0xb94], R16 ;  /* 0x000b941001007387 */ /* 0x000fe40000100800 */
[----:B------:R-:W-:Y:S02]  /*30f70*/  STL [R1+0xb68], R29 ;  /* 0x000b681d01007387 */ /* 0x000fe40000100800 */
[----:B------:R-:W-:Y:S01]  /*30f80*/  STL [R1+0xb8c], R28 ;  /* 0x000b8c1c01007387 */ /* 0x000fe20000100800 */
[----:B------:R-:W-:Y:S01]  /*30f90*/  STL [R1+0xb60], R25 ;  /* 0x000b601901007387 */ /* 0x000fe20000100800 */
[----:B0-----:R-:W2:Y:S01]  /*30fa0*/  LDL.LU R0, [R1+0xb48] ;  /* 0x000b480001007983 */ /* 0x001ea20000300800 */
[----:B------:R-:W-:Y:S01]  /*30fb0*/  IADD3.X R24, R24, UR5, RZ, P1, !PT ;  /* 0x0000000518187c10 */ /* 0x000fe20008ffe4ff */
[----:B------:R-:W-:-:S04]  /*30fc0*/  IADD3 R3, P1, R3, UR8, RZ ;  /* 0x0000000803037c10 */ /* 0x000fc8000ff3e0ff */
[----:B------:R-:W-:Y:S04]  /*30fd0*/  STL [R1+0xb84], R24 ;  /* 0x000b841801007387 */ /* 0x000fe80000100800 */
[----:B--2---:R0:W-:Y:S01]  /*30fe0*/  STL [R1+0xed4], R0 ;  /* 0x000ed40001007387 */ /* 0x0041e20000100800 */
[----:B------:R-:W-:Y:S03]  /*30ff0*/  STL [R1+0xb58], R3 ;  /* 0x000b580301007387 */ /* 0x000fe60000100800 */
[----:B0-----:R-:W2:Y:S01]  /*31000*/  LDL.LU R0, [R1+0xb74] ;  /* 0x000b740001007983 */ /* 0x001ea20000300800 */
[----:B------:R-:W-:-:S05]  /*31010*/  IADD3.X R2, R2, UR5, RZ, P2, !PT ;  /* 0x0000000502027c10 */ /* 0x000fca00097fe4ff */
        /* <DEDUP_REMOVED lines=31> */
[----:B--2---:R-:W-:-:S05]  /*31210*/  IADD3 R0, P2, R0, UR8, RZ ;  /* 0x0000000800007c10 */ /* 0x004fca000ff5e0ff */
[----:B------:R0:W-:Y:S04]  /*31220*/  STL [R1+0xb50], R0 ;  /* 0x000b500001007387 */ /* 0x0001e80000100800 */
[----:B0-----:R-:W2:Y:S02]  /*31230*/  LDL.LU R0, [R1+0xed8] ;  /* 0x000ed80001007983 */ /* 0x001ea40000300800 */
[----:B--2---:R-:W-:-:S05]  /*31240*/  IADD3.X R0, R0, UR5, RZ, P3, !PT ;  /* 0x0000000500007c10 */ /* 0x004fca0009ffe4ff */
[----:B------:R0:W-:Y:S04]  /*31250*/  STL [R1+0xb74], R0 ;  /* 0x000b740001007387 */ /* 0x0001e80000100800 */
[----:B0-----:R-:W2:Y:S01]  /*31260*/  LDL.LU R0, [R1+0xed4] ;  /* 0x000ed40001007983 */ /* 0x001ea20000300800 */
[----:B---3--:R-:W-:Y:S01]  /*31270*/  IADD3.X R4, R4, UR5, RZ, P4, !PT ;  /* 0x0000000504047c10 */ /* 0x008fe2000a7fe4ff */
[----:B----4-:R-:W-:Y:S01]  /*31280*/  IADD3 R5, P4, R5, UR8, RZ ;  /* 0x0000000805057c10 */ /* 0x010fe2000ff9e0ff */
        /* <DEDUP_REMOVED lines=18> */
[----:B------:R-:W-:-:S02]  /*313b0*/  IADD3.X R25, R25, UR5, RZ, P4, !PT ;  /* 0x0000000519197c10 */ /* 0x000fc4000a7fe4ff */
[----:B--2---:R-:W-:-:S05]  /*313c0*/  IADD3 R0, P3, R0, UR8, RZ ;  /* 0x0000000800007c10 */ /* 0x004fca000ff7e0ff */
[----:B------:R0:W-:Y:S01]  /*313d0*/  STL [R1+0xb48], R0 ;  /* 0x000b480001007387 */ /* 0x0001e20000100800 */
[----:B------:R-:W-:Y:S02]  /*313e0*/  STL [R1+0xb6c], R4 ;  /* 0x000b6c0401007387 */ /* 0x000fe40000100800 */
[----:B------:R-:W-:Y:S02]  /*313f0*/  STL [R1+0xb40], R5 ;  /* 0x000b400501007387 */ /* 0x000fe40000100800 */
[----:B------:R-:W-:Y:S01]  /*31400*/  STL [R1+0xb64], R6 ;  /* 0x000b640601007387 */ /* 0x000fe20000100800 */
[----:B------:R-:W-:Y:S01]  /*31410*/  STL [R1+0xb38], R7 ;  /* 0x000b380701007387 */ /* 0x000fe20000100800 */
        /* <DEDUP_REMOVED lines=24> */
[----:B------:R-:W-:Y:S02]  /*315a0*/  STL [R1+0xb0c], R25 ;  /* 0x000b0c1901007387 */ /* 0x000fe40000100800 */
[----:B0-----:R-:W2:Y:S01]  /*315b0*/  LDL.LU R0, [R1+0xaf4] ;  /* 0x000af40001007983 */ /* 0x001ea20000300800 */
[----:B------:R-:W-:-:S02]  /*315c0*/  IADD3 R24, P4, R24, UR8, RZ ;  /* 0x0000000818187c10 */ /* 0x000fc4000ff9e0ff */
        /* <DEDUP_REMOVED lines=549> */
[----:B------:R-:W-:Y:S02]  /*33820*/  IADD3.X R8, R8, UR5, RZ, P2, !PT ;  /* 0x0000000508087c10 */ /* 0x000fe400097fe4ff */
[----:B------:R-:W-:Y:S02]  /*33830*/  IADD3.X R9, R9, UR5, RZ, P3, !PT ;  /* 0x0000000509097c10 */ /* 0x000fe40009ffe4ff */
[----:B------:R-:W-:Y:S02]  /*33840*/  IADD3.X R11, R11, UR5, RZ, P5, !PT ;  /* 0x000000050b0b7c10 */ /* 0x000fe4000affe4ff */
[----:B------:R-:W-:Y:S02]  /*33850*/  IADD3.X R10, R10, UR5, RZ, P4, !PT ;  /* 0x000000050a0a7c10 */ /* 0x000fe4000a7fe4ff */
[----:B--2---:R-:W-:-:S05]  /*33860*/  IADD3 R0, P6, R0, UR8, RZ ;  /* 0x0000000800007c10 */ /* 0x004fca000ffde0ff */
[----:B------:R0:W-:Y:S04]  /*33870*/  STL [R1+0xbf8], R0 ;  /* 0x000bf80001007387 */ /* 0x0001e80000100800 */
[----:B0-----:R0:W5:Y:S01]  /*33880*/  LDL.LU R0, [R1+0xea0] ;  /* 0x000ea00001007983 */ /* 0x0011620000300800 */
[----:B------:R1:W-:Y:S03]  /*33890*/  STL [R1+0x884], R5 ;  /* 0x0008840501007387 */ /* 0x0003e60000100800 */
[----:B-1----:R0:W5:Y:S01]  /*338a0*/  LDL.LU R5, [R1+0xe9c] ;  /* 0x000e9c0001057983 */ /* 0x0021620000300800 */
[----:B------:R1:W-:Y:S03]  /*338b0*/  STL [R1+0xc00], R4 ;  /* 0x000c000401007387 */ /* 0x0003e60000100800 */
[----:B-1----:R0:W5:Y:S01]  /*338c0*/  LDL.LU R4, [R1+0xe98] ;  /* 0x000e980001047983 */ /* 0x0021620000300800 */
[----:B------:R1:W-:Y:S03]  /*338d0*/  STL [R1+0x87c], R19 ;  /* 0x00087c1301007387 */ /* 0x0003e60000100800 */
[----:B-1----:R0:W5:Y:S01]  /*338e0*/  LDL.LU R19, [R1+0xe94] ;  /* 0x000e940001137983 */ /* 0x0021620000300800 */
[----:B------:R1:W-:Y:S01]  /*338f0*/  STL [R1+0xc08], R15 ;  /* 0x000c080f01007387 */ /* 0x0003e20000100800 */
[----:B------:R-:W-:-:S02]  /*33900*/  IADD3.X R28, R28, UR5, RZ, P6, !PT ;  /* 0x000000051c1c7c10 */ /* 0x000fc4000b7fe4ff */
[----:B-1----:R0:W5:Y:S01]  /*33910*/  LDL.LU R15, [R1+0xe90] ;  /* 0x000e9000010f7983 */ /* 0x0021620000300800 */
[----:B------:R1:W-:Y:S01]  /*33920*/  STL [R1+0x874], R18 ;  /* 0x0008741201007387 */ /* 0x0003e20000100800 */
[----:B------:R-:W-:Y:S02]  /*33930*/  IADD3 R29, P6, R29, UR8, RZ ;  /* 0x000000081d1d7c10 */ /* 0x000fe4000ffde0ff */
[----:B-1----:R0:W5:Y:S01]  /*33940*/  LDL.LU R18, [R1+0xe8c] ;  /* 0x000e8c0001127983 */ /* 0x0021620000300800 */
[----:B------:R1:W-:Y:S03]  /*33950*/  STL [R1+0xc10], R14 ;  /* 0x000c100e01007387 */ /* 0x0003e60000100800 */
        /* <DEDUP_REMOVED lines=16> */
[----:B------:R1:W-:Y:S03]  /*33a60*/  STL [R1+0xc2c], R25 ;  /* 0x000c2c1901007387 */ /* 0x0003e60000100800 */
[----:B-1----:R0:W5:Y:S01]  /*33a70*/  LDL.LU R25, [R1+0xe68] ;  /* 0x000e680001197983 */ /* 0x0021620000300800 */
[----:B------:R1:W-:Y:S03]  /*33a80*/  STL [R1+0x860], R2 ;  /* 0x0008600201007387 */ /* 0x0003e60000100800 */
[----:B-1----:R0:W5:Y:S01]  /*33a90*/  LDL.LU R2, [R1+0xe64] ;  /* 0x000e640001027983 */ /* 0x0021620000300800 */
[----:B------:R1:W-:Y:S03]  /*33aa0*/  STL [R1+0xc28], R3 ;  /* 0x000c280301007387 */ /* 0x0003e60000100800 */
[----:B-1----:R0:W5:Y:S01]  /*33ab0*/  LDL.LU R3, [R1+0xe60] ;  /* 0x000e600001037983 */ /* 0x0021620000300800 */
[----:B------:R0:W-:Y:S02]  /*33ac0*/  STL [R1+0x85c], R6 ;  /* 0x00085c0601007387 */ /* 0x0001e40000100800 */
[----:B------:R0:W-:Y:S02]  /*33ad0*/  STL [R1+0xc24], R7 ;  /* 0x000c240701007387 */ /* 0x0001e40000100800 */
[----:B------:R0:W-:Y:S01]  /*33ae0*/  STL [R1+0x858], R26 ;  /* 0x0008581a01007387 */ /* 0x0001e20000100800 */
[----:B------:R0:W-:Y:S01]  /*33af0*/  STL [R1+0xc20], R27 ;  /* 0x000c201b01007387 */ /* 0x0001e20000100800 */
        /* <DEDUP_REMOVED lines=8> */
[----:B------:R-:W-:Y:S01]  /*33b80*/  @!P0 CALL.REL.NOINC `(.L_x_2) ;  /* 0x0000001000008944 */ /* 0x000fe20003c00000 */
[----:B------:R-:W-:Y:S05]  /*33b90*/  BRA `(.L_x_3) ;  /* 0xfffdf8f000007947 */ /* 0x000fea000383ffff */
.L_x_2:
[----:B-----5:R-:W2:Y:S04]  /*33ba0*/  LDL.LU R0, [R1+0x230] ;  /* 0x0002300001007983 */ /* 0x020ea80000300800 */
[----:B--2---:R1:W-:Y:S04]  /*33bb0*/  STL [R1+0xefc], R0 ;  /* 0x000efc0001007387 */ /* 0x0043e80000100800 */
[----:B-1----:R-:W2:Y:S04]  /*33bc0*/  LDL.LU R0, [R1+0x1d4] ;  /* 0x0001d40001007983 */ /* 0x002ea80000300800 */
        /* <DEDUP_REMOVED lines=28> */
[----:B--2---:R1:W-:Y:S02]  /*33d90*/  STL [R1+0xf70], R0 ;  /* 0x000f700001007387 */ /* 0x0043e40000100800 */
[----:B-1----:R-:W-:-:S02]  /*33da0*/  IMAD.MOV.U32 R0, RZ, RZ, R4 ;  /* 0x000000ffff007224 */ /* 0x002fc400078e0004 */
[----:B------:R-:W2:Y:S04]  /*33db0*/  LDL.LU R4, [R1+0x204] ;  /* 0x0002040001047983 */ /* 0x000ea80000300800 */
        /* <DEDUP_REMOVED lines=31> */
[----:B0-----:R-:W3:Y:S04]  /*33fb0*/  LDL.LU R6, [R1+0x1fc] ;  /* 0x0001fc0001067983 */ /* 0x001ee80000300800 */
[----:B------:R-:W3:Y:S04]  /*33fc0*/  LDL.LU R7, [R1+0x1f8] ;  /* 0x0001f80001077983 */ /* 0x000ee80000300800 */
[----:B------:R-:W4:Y:S04]  /*33fd0*/  LDL.LU R26, [R1+0x28c] ;  /* 0x00028c00011a7983 */ /* 0x000f280000300800 */
[----:B------:R-:W4:Y:S04]  /*33fe0*/  LDL.LU R27, [R1+0x288] ;  /* 0x00028800011b7983 */ /* 0x000f280000300800 */
        /* <DEDUP_REMOVED lines=22> */
[----:B------:R0:W-:Y:S01]  /*34150*/  STL [R1+0xe78], R16 ;  /* 0x000e781001007387 */ /* 0x0001e20000100800 */
[----:B------:R-:W-:-:S03]  /*34160*/  F2FP.BF16.PACK_AB R0, R4, R0 ;  /* 0x000000000400723e */ /* 0x000fc600000010ff */
        /* <DEDUP_REMOVED lines=13> */
[----:B------:R-:W2:Y:S04]  /*34240*/  LDL.LU R4, [R1+0xf74] ;  /* 0x000f740001047983 */ /* 0x000ea80000300800 */
[----:B------:R0:W-:Y:S04]  /*34250*/  STL [R1+0x9c], R0 ;  /* 0x00009c0001007387 */ /* 0x0001e80000100800 */
[----:B0-----:R-:W2:Y:S02]  /*34260*/  LDL.LU R0, [R1+0xf70] ;  /* 0x000f700001007983 */ /* 0x001ea40000300800 */
[----:B--2---:R-:W-:-:S02]  /*34270*/  F2FP.BF16.PACK_AB R0, R4, R0 ;  /* 0x000000000400723e */ /* 0x004fc400000010ff */
        /* <DEDUP_REMOVED lines=54> */
[----:B0-----:R-:W2:Y:S01]  /*345e0*/  LDL.LU R0, [R1+0xf00] ;  /* 0x000f000001007983 */ /* 0x001ea20000300800 */
[----:B------:R-:W-:Y:S02]  /*345f0*/  F2FP.BF16.PACK_AB R2, R2, R24 ;  /* 0x000000180202723e */ /* 0x000fe400000010ff */
[----:B------:R-:W-:-:S02]  /*34600*/  F2FP.BF16.PACK_AB R24, R25, R29 ;  /* 0x0000001d1918723e */ /* 0x000fc400000010ff */
[----:B--2---:R-:W-:Y:S02]  /*34610*/  F2FP.BF16.PACK_AB R3, R0, R3 ;  /* 0x000000030003723e */ /* 0x004fe400000010ff */
[----:B------:R-:W2:Y:S01]  /*34620*/  LDL.LU R0, [R1+0xefc] ;  /* 0x000efc0001007983 */ /* 0x000ea20000300800 */
[----:B------:R-:W-:-:S03]  /*34630*/  F2FP.BF16.PACK_AB R12, R19, R12 ;  /* 0x0000000c130c723e */ /* 0x000fc600000010ff */
[----:B------:R0:W-:Y:S04]  /*34640*/  STL [R1+0x60], R3 ;  /* 0x0000600301007387 */ /* 0x0001e80000100800 */
[----:B------:R1:W-:Y:S04]  /*34650*/  STL [R1+0x5c], R2 ;  /* 0x00005c0201007387 */ /* 0x0003e80000100800 */
[----:B------:R-:W-:Y:S01]  /*34660*/  STL [R1+0x58], R24 ;  /* 0x0000581801007387 */ /* 0x000fe20000100800 */
[----:B0-----:R-:W-:Y:S02]  /*34670*/  F2FP.BF16.PACK_AB R3, R28, R16 ;  /* 0x000000101c03723e */ /* 0x001fe400000010ff */
[----:B-1----:R-:W-:-:S03]  /*34680*/  F2FP.BF16.PACK_AB R2, R17, R18 ;  /* 0x000000121102723e */ /* 0x002fc600000010ff */
[----:B------:R0:W-:Y:S04]  /*34690*/  STL [R1+0x54], R3 ;  /* 0x0000540301007387 */ /* 0x0001e80000100800 */
[----:B------:R-:W-:Y:S04]  /*346a0*/  STL [R1+0x50], R2 ;  /* 0x0000500201007387 */ /* 0x000fe80000100800 */
[----:B------:R-:W-:Y:S01]  /*346b0*/  STL [R1+0x4c], R12 ;  /* 0x00004c0c01007387 */ /* 0x000fe20000100800 */
[----:B0-----:R-:W-:-:S05]  /*346c0*/  F2FP.BF16.PACK_AB R3, R13, R14 ;  /* 0x0000000e0d03723e */ /* 0x001fca00000010ff */
[----:B------:R3:W-:Y:S02]  /*346d0*/  STL [R1+0x48], R3 ;  /* 0x0000480301007387 */ /* 0x0007e40000100800 */
[----:B---3--:R-:W-:Y:S02]  /*346e0*/  F2FP.BF16.PACK_AB R3, R6, R7 ;  /* 0x000000070603723e */ /* 0x008fe400000010ff */
[----:B--2---:R-:W-:Y:S02]  /*346f0*/  F2FP.BF16.PACK_AB R2, R15, R0 ;  /* 0x000000000f02723e */ /* 0x004fe400000010ff */
[----:B------:R-:W-:-:S03]  /*34700*/  F2FP.BF16.PACK_AB R0, R4, R5 ;  /* 0x000000050400723e */ /* 0x000fc600000010ff */
[----:B------:R4:W-:Y:S04]  /*34710*/  STL [R1+0x44], R2 ;  /* 0x0000440201007387 */ /* 0x0009e80000100800 */
[----:B------:R0:W-:Y:S04]  /*34720*/  STL [R1+0x40], R0 ;  /* 0x0000400001007387 */ /* 0x0001e80000100800 */
[----:B------:R1:W-:Y:S01]  /*34730*/  STL [R1+0x3c], R3 ;  /* 0x00003c0301007387 */ /* 0x0003e20000100800 */
[----:B----4-:R-:W-:Y:S02]  /*34740*/  F2FP.BF16.PACK_AB R2, R26, R27 ;  /* 0x0000001b1a02723e */ /* 0x010fe400000010ff */
[----:B0-----:R-:W-:-:S03]  /*34750*/  F2FP.BF16.PACK_AB R0, R20, R21 ;  /* 0x000000151400723e */ /* 0x001fc600000010ff */
[----:B------:R0:W-:Y:S01]  /*34760*/  STL [R1+0x38], R2 ;  /* 0x0000380201007387 */ /* 0x0001e20000100800 */
[----:B-1----:R-:W-:-:S03]  /*34770*/  F2FP.BF16.PACK_AB R3, R22, R23 ;  /* 0x000000171603723e */ /* 0x002fc600000010ff */
[----:B------:R1:W-:Y:S04]  /*34780*/  STL [R1+0x34], R0 ;  /* 0x0000340001007387 */ /* 0x0003e80000100800 */
[----:B------:R-:W-:Y:S01]  /*34790*/  STL [R1+0x30], R3 ;  /* 0x0000300301007387 */ /* 0x000fe20000100800 */
[----:B0-----:R-:W-:-:S03]  /*347a0*/  F2FP.BF16.PACK_AB R2, R8, R9 ;  /* 0x000000090802723e */ /* 0x001fc600000010ff */
[----:B------:R-:W2:Y:S01]  /*347b0*/  LDL.LU R7, [R1+0x1e8] ;  /* 0x0001e80001077983 */ /* 0x000ea20000300800 */
[----:B-1----:R-:W-:-:S03]  /*347c0*/  F2FP.BF16.PACK_AB R0, R10, R11 ;  /* 0x0000000b0a00723e */ /* 0x002fc600000010ff */
        /* <DEDUP_REMOVED lines=22> */
[----:B------:R-:W3:Y:S04]  /*34930*/  LDL.LU R6, [R1+0x2c8] ;  /* 0x0002c80001067983 */ /* 0x000ee80000300800 */
[----:B---3--:R0:W-:Y:S04]  /*34940*/  STL [R1+0xea8], R6 ;  /* 0x000ea80601007387 */ /* 0x0081e80000100800 */
[----:B0-----:R-:W3:Y:S04]  /*34950*/  LDL.LU R6, [R1+0x1ec] ;  /* 0x0001ec0001067983 */ /* 0x001ee80000300800 */
        /* <DEDUP_REMOVED lines=19> */
[----:B0-----:R-:W2:Y:S04]  /*34a90*/  LDL.LU R6, [R1+0x244] ;  /* 0x0002440001067983 */ /* 0x001ea80000300800 */
[----:B------:R-:W3:Y:S04]  /*34aa0*/  LDL.LU R5, [R1+0x2d8] ;  /* 0x0002d80001057983 */ /* 0x000ee80000300800 */
[----:B---3--:R0:W-:Y:S04]  /*34ab0*/  STL [R1+0xea4], R5 ;  /* 0x000ea40501007387 */ /* 0x0081e80000100800 */
[----:B0-----:R-:W3:Y:S04]  /*34ac0*/  LDL.LU R5, [R1+0x2cc] ;  /* 0x0002cc0001057983 */ /* 0x001ee80000300800 */
[----:B------:R-:W4:Y:S04]  /*34ad0*/  LDL.LU R4, [R1+0x308] ;  /* 0x0003080001047983 */ /* 0x000f280000300800 */
[----:B----4-:R0:W-:Y:S04]  /*34ae0*/  STL [R1+0xea0], R4 ;  /* 0x000ea00401007387 */ /* 0x0101e80000100800 */
[----:B0-----:R-:W4:Y:S04]  /*34af0*/  LDL.LU R4, [R1+0x2dc] ;  /* 0x0002dc0001047983 */ /* 0x001f280000300800 */
[----:B------:R-:W2:Y:S04]  /*34b00*/  LDL.LU R11, [R1+0x1e0] ;  /* 0x0001e000010b7983 */ /* 0x000ea80000300800 */
[----:B--2---:R0:W-:Y:S04]  /*34b10*/  STL [R1+0xe9c], R11 ;  /* 0x000e9c0b01007387 */ /* 0x0041e80000100800 */
[----:B0-----:R-:W2:Y:S04]  /*34b20*/  LDL.LU R11, [R1+0x30c] ;  /* 0x00030c00010b7983 */ /* 0x001ea80000300800 */
[----:B------:R-:W2:Y:S01]  /*34b30*/  LDL.LU R15, [R1+0x2c4] ;  /* 0x0002c400010f7983 */ /* 0x000ea20000300800 */
[----:B------:R-:W-:-:S03]  /*34b40*/  F2FP.BF16.PACK_AB R7, R6, R7 ;  /* 0x000000070607723e */ /* 0x000fc600000010ff */
[----:B--2---:R0:W-:Y:S04]  /*34b50*/  STL [R1+0xe98], R15 ;  /* 0x000e980f01007387 */ /* 0x0041e80000100800 */
        /* <DEDUP_REMOVED lines=61> */
[----:B------:R0:W-:Y:S04]  /*34f30*/  STL [R1], R7 ;  /* 0x0000000701007387 */ /* 0x0001e80000100800 */
[----:B0-----:R-:W2:Y:S02]  /*34f40*/  LDL.LU R7, [R1+0xeac] ;  /* 0x000eac0001077983 */ /* 0x001ea40000300800 */
[----:B--2---:R-:W-:-:S02]  /*34f50*/  F2FP.BF16.PACK_AB R7, R6, R7 ;  /* 0x000000070607723e */ /* 0x004fc400000010ff */
[----:B------:R-:W3:Y:S02]  /*34f60*/  LDL.LU R6, [R1+0xea8] ;  /* 0x000ea80001067983 */ /* 0x000ee40000300800 */
[----:B---3--:R-:W-:Y:S02]  /*34f70*/  F2FP.BF16.PACK_AB R6, R5, R6 ;  /* 0x000000060506723e */ /* 0x008fe400000010ff */
[----:B------:R-:W4:Y:S02]  /*34f80*/  LDL.LU R5, [R1+0xea4] ;  /* 0x000ea40001057983 */ /* 0x000f240000300800 */
[----:B----4-:R-:W-:Y:S02]  /*34f90*/  F2FP.BF16.PACK_AB R5, R4, R5 ;  /* 0x000000050405723e */ /* 0x010fe400000010ff */
[----:B------:R-:W2:Y:S02]  /*34fa0*/  LDL.LU R4, [R1+0xea0] ;  /* 0x000ea00001047983 */ /* 0x000ea40000300800 */
[----:B--2---:R-:W-:-:S02]  /*34fb0*/  F2FP.BF16.PACK_AB R4, R11, R4 ;  /* 0x000000040b04723e */ /* 0x004fc400000010ff */
[----:B------:R-:W2:Y:S02]  /*34fc0*/  LDL.LU R11, [R1+0xe9c] ;  /* 0x000e9c00010b7983 */ /* 0x000ea40000300800 */
[----:B--2---:R-:W-:Y:S02]  /*34fd0*/  F2FP.BF16.PACK_AB R11, R15, R11 ;  /* 0x0000000b0f0b723e */ /* 0x004fe400000010ff */
[----:B------:R-:W2:Y:S01]  /*34fe0*/  LDL.LU R15, [R1+0xe98] ;  /* 0x000e9800010f7983 */ /* 0x000ea20000300800 */
[----:B------:R-:W-:Y:S02]  /*34ff0*/  F2FP.BF16.PACK_AB R9, R14, R9 ;  /* 0x000000090e09723e */ /* 0x000fe400000010ff */
[----:B--2---:R-:W-:Y:S02]  /*35000*/  F2FP.BF16.PACK_AB R10, R15, R10 ;  /* 0x0000000a0f0a723e */ /* 0x004fe400000010ff */
[----:B------:R-:W2:Y:S04]  /*35010*/  LDL.LU R15, [R1+0xe94] ;  /* 0x000e9400010f7983 */ /* 0x000ea80000300800 */
[----:B------:R-:W3:Y:S01]  /*35020*/  LDL.LU R14, [R1+0xe90] ;  /* 0x000e9000010e7983 */ /* 0x000ee20000300800 */
[----:B------:R-:W-:-:S03]  /*35030*/  F2FP.BF16.PACK_AB R8, R13, R8 ;  /* 0x000000080d08723e */ /* 0x000fc600000010ff */
[----:B------:R-:W4:Y:S01]  /*35040*/  LDL.LU R13, [R1+0xe8c] ;  /* 0x000e8c00010d7983 */ /* 0x000f220000300800 */
[----:B--2---:R-:W-:-:S03]  /*35050*/  F2FP.BF16.PACK_AB R15, R12, R15 ;  /* 0x0000000f0c0f723e */ /* 0x004fc600000010ff */
[----:B------:R-:W2:Y:S01]  /*35060*/  LDL.LU R12, [R1+0xe88] ;  /* 0x000e8800010c7983 */ /* 0x000ea20000300800 */
[----:B---3--:R-:W-:-:S03]  /*35070*/  F2FP.BF16.PACK_AB R14, R19, R14 ;  /* 0x0000000e130e723e */ /* 0x008fc600000010ff */
[----:B------:R-:W3:Y:S01]  /*35080*/  LDL.LU R19, [R1+0xe84] ;  /* 0x000e840001137983 */ /* 0x000ee20000300800 */
[----:B----4-:R-:W-:-:S03]  /*35090*/  F2FP.BF16.PACK_AB R13, R18, R13 ;  /* 0x0000000d120d723e */ /* 0x010fc600000010ff */
[----:B------:R-:W4:Y:S01]  /*350a0*/  LDL.LU R18, [R1+0xe80] ;  /* 0x000e800001127983 */ /* 0x000f220000300800 */
[----:B--2---:R-:W-:-:S03]  /*350b0*/  F2FP.BF16.PACK_AB R12, R17, R12 ;  /* 0x0000000c110c723e */ /* 0x004fc600000010ff */
[----:B------:R-:W2:Y:S01]  /*350c0*/  LDL.LU R17, [R1+0xe7c] ;  /* 0x000e7c0001117983 */ /* 0x000ea20000300800 */
[----:B---3--:R-:W-:-:S03]  /*350d0*/  F2FP.BF16.PACK_AB R19, R16, R19 ;  /* 0x000000131013723e */ /* 0x008fc600000010ff */
[----:B------:R-:W3:Y:S01]  /*350e0*/  LDL.LU R16, [R1+0xe78] ;  /* 0x000e780001107983 */ /* 0x000ee20000300800 */
[----:B----4-:R-:W-:-:S03]  /*350f0*/  F2FP.BF16.PACK_AB R18, R28, R18 ;  /* 0x000000121c12723e */ /* 0x010fc600000010ff */
[----:B------:R-:W4:Y:S01]  /*35100*/  LDL.LU R28, [R1+0xe74] ;  /* 0x000e7400011c7983 */ /* 0x000f220000300800 */
[----:B------:R-:W-:Y:S02]  /*35110*/  F2FP.BF16.PACK_AB R23, R24, R23 ;  /* 0x000000171817723e */ /* 0x000fe400000010ff */
[----:B------:R-:W-:Y:S02]  /*35120*/  F2FP.BF16.PACK_AB R22, R2, R22 ;  /* 0x000000160216723e */ /* 0x000fe400000010ff */
[----:B------:R-:W-:Y:S02]  /*35130*/  F2FP.BF16.PACK_AB R21, R3, R21 ;  /* 0x000000150315723e */ /* 0x000fe400000010ff */
[----:B--2---:R-:W-:Y:S02]  /*35140*/  F2FP.BF16.PACK_AB R17, R29, R17 ;  /* 0x000000111d11723e */ /* 0x004fe400000010ff */
[----:B------:R-:W4:Y:S01]  /*35150*/  LDL.LU R29, [R1+0xe70] ;  /* 0x000e7000011d7983 */ /* 0x000f220000300800 */
[----:B---3--:R-:W-:-:S03]  /*35160*/  F2FP.BF16.PACK_AB R16, R25, R16 ;  /* 0x000000101910723e */ /* 0x008fc600000010ff */
[----:B------:R-:W2:Y:S04]  /*35170*/  LDL.LU R25, [R1+0xe6c] ;  /* 0x000e6c0001197983 */ /* 0x000ea80000300800 */
[----:B------:R-:W2:Y:S04]  /*35180*/  LDL.LU R24, [R1+0xe68] ;  /* 0x000e680001187983 */ /* 0x000ea80000300800 */
[----:B------:R-:W3:Y:S04]  /*35190*/  LDL.LU R2, [R1+0xe64] ;  /* 0x000e640001027983 */ /* 0x000ee80000300800 */
[----:B------:R-:W3:Y:S01]  /*351a0*/  LDL.LU R3, [R1+0xe60] ;  /* 0x000e600001037983 */ /* 0x000ee20000300800 */
[----:B------:R-:W-:-:S02]  /*351b0*/  F2FP.BF16.PACK_AB R27, R26, R27 ;  /* 0x0000001b1a1b723e */ /* 0x000fc400000010ff */
[----:B------:R-:W-:Y:S02]  /*351c0*/  F2FP.BF16.PACK_AB R20, R0, R20 ;  /* 0x000000140014723e */ /* 0x000fe400000010ff */
[----:B----4-:R-:W-:Y:S02]  /*351d0*/  F2FP.BF16.PACK_AB R26, R29, R28 ;  /* 0x0000001c1d1a723e */ /* 0x010fe400000010ff */
[----:B--2---:R-:W-:Y:S02]  /*351e0*/  F2FP.BF16.PACK_AB R25, R25, R24 ;  /* 0x000000181919723e */ /* 0x004fe400000010ff */
[----:B---3--:R-:W-:Y:S02]  /*351f0*/  F2FP.BF16.PACK_AB R24, R3, R2 ;  /* 0x000000020318723e */ /* 0x008fe400000010ff */
.L_x_1:
[----:B------:R1:W-:Y:S04]  /*35200*/  STL [R1+0xf18], R7 ;  /* 0x000f180701007387 */ /* 0x0003e80000100800 */
[----:B------:R-:W2:Y:S04]  /*35210*/  S2R R28, SR_TID.X ;  /* 0x00000000001c7919 */ /* 0x000ea80000002100 */
[----:B-1----:R-:W3:Y:S01]  /*35220*/  LDL.LU R7, [R1+0xc5c] ;  /* 0x000c5c0001077983 */ /* 0x002ee20000300800 */
[----:B--2---:R-:W-:-:S02]  /*35230*/  IMAD.SHL.U32 R3, R28, 0x200, RZ ;  /* 0x000002001c037824 */ /* 0x004fc400078e00ff */
[C---:B0-----:R-:W-:Y:S02]  /*35240*/  IMAD.SHL.U32 R0, R28.reuse, 0x20, RZ ;  /* 0x000000201c007824 */ /* 0x041fe400078e00ff */
[C---:B------:R-:W-:Y:S01]  /*35250*/  IMAD.SHL.U32 R2, R28.reuse, 0x4, RZ ;  /* 0x000000041c027824 */ /* 0x040fe200078e00ff */
[----:B------:R-:W-:Y:S01]  /*35260*/  LOP3.LUT R3, R3, 0x3000, RZ, 0xc0, !PT ;  /* 0x0000300003037812 */ /* 0x000fe200078ec0ff */
[----:B------:R-:W-:-:S03]  /*35270*/  IMAD.SHL.U32 R29, R28, 0x800, RZ ;  /* 0x000008001c1d7824 */ /* 0x000fc600078e00ff */
[----:B------:R-:W-:Y:S02]  /*35280*/  LOP3.LUT R3, R3, 0x60, R0, 0xf8, !PT ;  /* 0x0000006003037812 */ /* 0x000fe400078ef800 */
[----:B------:R-:W-:Y:S01]  /*35290*/  LOP3.LUT R29, R29, 0x3000, RZ, 0xc0, !PT ;  /* 0x000030001d1d7812 */ /* 0x000fe200078ec0ff */
[----:B------:R-:W2:Y:S01]  /*352a0*/  LDL.LU R0, [R1+0xc60] ;  /* 0x000c600001007983 */ /* 0x000ea20000300800 */
[----:B------:R-:W-:-:S03]  /*352b0*/  LOP3.LUT R3, R3, 0x170, R2, 0x78, !PT ;  /* 0x0000017003037812 */ /* 0x000fc600078e7802 */
[----:B------:R-:W-:Y:S02]  /*352c0*/  BAR.SYNC.DEFER_BLOCKING 0x0 ;  /* 0x0000000000007b1d */ /* 0x000fe40000010000 */
[----:B---3--:R-:W-:Y:S01]  /*352d0*/  IMAD.IADD R3, R3, 0x1, R7 ;  /* 0x0000000103037824 */ /* 0x008fe200078e0207 */
[----:B------:R-:W-:-:S03]  /*352e0*/  LOP3.LUT R7, R28, 0x7f, RZ, 0xc0, !PT ;  /* 0x0000007f1c077812 */ /* 0x000fc600078ec0ff */
[----:B------:R-:W3:Y:S02]  /*352f0*/  LDL.LU R28, [R1+0xc64] ;  /* 0x000c6400011c7983 */ /* 0x000ee40000300800 */
[----:B------:R-:W-:Y:S02]  /*35300*/  IMAD R29, R7, 0x10, R29 ;  /* 0x00000010071d7824 */ /* 0x000fe400078e021d */
[----:B------:R-:W4:Y:S04]  /*35310*/  LDL.LU R2, [R1+0xc70] ;  /* 0x000c700001027983 */ /* 0x000f280000300800 */
[----:B------:R-:W5:Y:S04]  /*35320*/  LDL.LU R7, [R1+0xf18] ;  /* 0x000f180001077983 */ /* 0x000f680000300800 */
[----:B------:R0:W-:Y:S04]  /*35330*/  STS.128 [R3], R24 ;  /* 0x0000001803007388 */ /* 0x0001e80000000c00 */
[----:B------:R1:W-:Y:S04]  /*35340*/  STS.128 [R3+0x80], R20 ;  /* 0x0000801403007388 */ /* 0x0003e80000000c00 */
[----:B------:R1:W-:Y:S04]  /*35350*/  STS.128 [R3+0x200], R16 ;  /* 0x0002001003007388 */ /* 0x0003e80000000c00 */
[----:B0-----:R-:W5:Y:S04]  /*35360*/  LDL.LU R26, [R1+0xc6c] ;  /* 0x000c6c00011a7983 */ /* 0x001f680000300800 */
[----:B------:R-:W5:Y:S04]  /*35370*/  LDL.LU R27, [R1+0xc68] ;  /* 0x000c6800011b7983 */ /* 0x000f680000300800 */
[----:B-1----:R-:W5:Y:S04]  /*35380*/  LDL.LU R20, [R1+0x10] ;  /* 0x0000100001147983 */ /* 0x002f680000300800 */
[----:B------:R-:W5:Y:S04]  /*35390*/  LDL.LU R21, [R1+0x14] ;  /* 0x0000140001157983 */ /* 0x000f680000300800 */
[----:B------:R-:W5:Y:S04]  /*353a0*/  LDL.LU R22, [R1+0x18] ;  /* 0x0000180001167983 */ /* 0x000f680000300800 */
[----:B------:R-:W5:Y:S04]  /*353b0*/  LDL.LU R23, [R1+0x1c] ;  /* 0x00001c0001177983 */ /* 0x000f680000300800 */
[----:B------:R-:W5:Y:S04]  /*353c0*/  LDL.LU R16, [R1] ;  /* 0x0000000001107983 */ /* 0x000f680000300800 */
[----:B------:R-:W5:Y:S04]  /*353d0*/  LDL.LU R17, [R1+0x4] ;  /* 0x0000040001117983 */ /* 0x000f680000300800 */
[----:B------:R-:W5:Y:S04]  /*353e0*/  LDL.LU R18, [R1+0x8] ;  /* 0x0000080001127983 */ /* 0x000f680000300800 */
[----:B------:R-:W5:Y:S01]  /*353f0*/  LDL.LU R19, [R1+0xc] ;  /* 0x00000c0001137983 */ /* 0x000f620000300800 */
[----:B--2---:R-:W-:-:S03]  /*35400*/  ISETP.GE.AND P0, PT, R0, c[0x0][0x178], PT ;  /* 0x00005e0000007a0c */ /* 0x004fc60003f06270 */
[----:B------:R-:W-:Y:S04]  /*35410*/  STS.128 [R3+0x280], R12 ;  /* 0x0002800c03007388 */ /* 0x000fe80000000c00 */
[----:B------:R0:W-:Y:S02]  /*35420*/  STS.128 [R3+0x400], R8 ;  /* 0x0004000803007388 */ /* 0x0001e40000000c00 */
[C---:B0-----:R-:W-:Y:S02]  /*35430*/  LOP3.LUT R8, R29.reuse, 0x20, RZ, 0x3c, !PT ;  /* 0x000000201d087812 */ /* 0x041fe400078e3cff */
[----:B---3--:R-:W-:Y:S02]  /*35440*/  ISETP.LT.AND P3, PT, R28, c[0x0][0x17c], !P0 ;  /* 0x00005f001c007a0c */ /* 0x008fe40004761270 */
[----:B------:R-:W-:-:S02]  /*35450*/  LOP3.LUT R28, R29, 0x60, RZ, 0x3c, !PT ;  /* 0x000000601d1c7812 */ /* 0x000fc400078e3cff */
[----:B----4-:R-:W-:Y:S01]  /*35460*/  ISETP.LT.AND P5, PT, R2, c[0x0][0x17c], !P0 ;  /* 0x00005f0002007a0c */ /* 0x010fe200047a1270 */
[----:B------:R-:W-:Y:S01]  /*35470*/  IMAD R2, R0, c[0x0][0x194], RZ ;  /* 0x0000650000027a24 */ /* 0x000fe200078e02ff */
[----:B-----5:R-:W-:Y:S01]  /*35480*/  STS.128 [R3+0x480], R4 ;  /* 0x0004800403007388 */ /* 0x020fe20000000c00 */
[----:B------:R-:W-:Y:S02]  /*35490*/  ISETP.LT.AND P1, PT, R26, c[0x0][0x17c], !P0 ;  /* 0x00005f001a007a0c */ /* 0x000fe40004721270 */
[----:B------:R-:W-:Y:S01]  /*354a0*/  ISETP.LT.AND P4, PT, R27, c[0x0][0x17c], !P0 ;  /* 0x00005f001b007a0c */ /* 0x000fe20004781270 */
[----:B------:R-:W-:Y:S04]  /*354b0*/  STS.128 [R3+0x680], R20 ;  /* 0x0006801403007388 */ /* 0x000fe80000000c00 */
[----:B------:R0:W-:Y:S04]  /*354c0*/  STS.128 [R3+0x600], R16 ;  /* 0x0006001003007388 */ /* 0x0001e80000000c00 */
[----:B------:R-:W-:Y:S01]  /*354d0*/  BAR.SYNC.DEFER_BLOCKING 0x0 ;  /* 0x0000000000007b1d */ /* 0x000fe20000010000 */
[----:B0-----:R-:W-:-:S05]  /*354e0*/  LOP3.LUT R16, R29, 0x40, RZ, 0x3c, !PT ;  /* 0x000000401d107812 */ /* 0x001fca00078e3cff */
[----:B------:R-:W0:Y:S04]  /*354f0*/  LDS.128 R4, [R29] ;  /* 0x000000001d047984 */ /* 0x000e280000000c00 */
[----:B------:R-:W-:Y:S04]  /*35500*/  LDS.128 R20, [R29+0x800] ;  /* 0x000800001d147984 */ /* 0x000fe80000000c00 */
[----:B------:R-:W-:Y:S04]  /*35510*/  LDS.128 R12, [R16] ;  /* 0x00000000100c7984 */ /* 0x000fe80000000c00 */
[----:B0-----:R-:W-:Y:S04]  /*35520*/  STL.64 [R1], R4 ;  /* 0x0000000401007387 */ /* 0x001fe80000100a00 */
[----:B------:R-:W-:Y:S04]  /*35530*/  STL.64 [R1+0x8], R6 ;  /* 0x0000080601007387 */ /* 0x000fe80000100a00 */
[----:B------:R-:W0:Y:S04]  /*35540*/  LDS.128 R4, [R8] ;  /* 0x0000000008047984 */ /* 0x000e280000000c00 */
[----:B------:R-:W-:Y:S04]  /*35550*/  LDS.128 R8, [R8+0x800] ;  /* 0x0008000008087984 */ /* 0x000fe80000000c00 */
[----:B0-----:R-:W-:Y:S04]  /*35560*/  STL [R1+0xe90], R4 ;  /* 0x000e900401007387 */ /* 0x001fe80000100800 */
[----:B------:R-:W-:Y:S04]  /*35570*/  STL [R1+0xe8c], R5 ;  /* 0x000e8c0501007387 */ /* 0x000fe80000100800 */
[----:B------:R-:W-:Y:S04]  /*35580*/  STL [R1+0xe88], R6 ;  /* 0x000e880601007387 */ /* 0x000fe80000100800 */
[----:B------:R-:W-:Y:S04]  /*35590*/  STL [R1+0xe84], R7 ;  /* 0x000e840701007387 */ /* 0x000fe80000100800 */
[----:B------:R-:W-:Y:S04]  /*355a0*/  STL.64 [R1+0xea0], R22 ;  /* 0x000ea01601007387 */ /* 0x000fe80000100a00 */
[----:B------:R0:W-:Y:S04]  /*355b0*/  STL.64 [R1+0xe98], R20 ;  /* 0x000e981401007387 */ /* 0x0001e80000100a00 */
[----:B0-----:R-:W2:Y:S04]  /*355c0*/  LDL.LU R20, [R1+0x90] ;  /* 0x0000900001147983 */ /* 0x001ea80000300800 */
[----:B------:R-:W2:Y:S04]  /*355d0*/  LDL.LU R21, [R1+0x94] ;  /* 0x0000940001157983 */ /* 0x000ea80000300800 */
[----:B------:R-:W3:Y:S04]  /*355e0*/  LDL.LU R22, [R1+0x98] ;  /* 0x0000980001167983 */ /* 0x000ee80000300800 */
[----:B------:R-:W3:Y:S04]  /*355f0*/  LDL.LU R23, [R1+0x9c] ;  /* 0x00009c0001177983 */ /* 0x000ee80000300800 */
[----:B---3--:R-:W-:Y:S04]  /*35600*/  STL.64 [R1+0xeb0], R22 ;  /* 0x000eb01601007387 */ /* 0x008fe80000100a00 */
[----:B--2---:R0:W-:Y:S04]  /*35610*/  STL.64 [R1+0xea8], R20 ;  /* 0x000ea81401007387 */ /* 0x0041e80000100a00 */
        /* <DEDUP_REMOVED lines=16> */
[----:B------:R-:W4:Y:S04]  /*35720*/  LDL.LU R24, [R1+0x20] ;  /* 0x0000200001187983 */ /* 0x000f280000300800 */
[----:B------:R-:W4:Y:S04]  /*35730*/  LDL.LU R25, [R1+0x24] ;  /* 0x0000240001197983 */ /* 0x000f280000300800 */
[----:B------:R-:W5:Y:S04]  /*35740*/  LDL.LU R26, [R1+0x28] ;  /* 0x00002800011a7983 */ /* 0x000f680000300800 */
[----:B------:R-:W5:Y:S04]  /*35750*/  LDL.LU R27, [R1+0x2c] ;  /* 0x00002c00011b7983 */ /* 0x000f680000300800 */
[----:B-----5:R-:W-:Y:S04]  /*35760*/  STL.64 [R1+0xf10], R26 ;  /* 0x000f101a01007387 */ /* 0x020fe80000100a00 */
[----:B----4-:R-:W-:Y:S04]  /*35770*/  STL.64 [R1+0xf08], R24 ;  /* 0x000f081801007387 */ /* 0x010fe80000100a00 */
[----:B---3--:R-:W-:Y:S04]  /*35780*/  STL.64 [R1+0xee0], R22 ;  /* 0x000ee01601007387 */ /* 0x008fe80000100a00 */
[----:B--2---:R0:W-:Y:S04]  /*35790*/  STL.64 [R1+0xed8], R20 ;  /* 0x000ed81401007387 */ /* 0x0041e80000100a00 */
[----:B------:R-:W1:Y:S04]  /*357a0*/  LDS.128 R24, [R16+0x800] ;  /* 0x0008000010187984 */ /* 0x000e680000000c00 */
[----:B------:R-:W-:Y:S04]  /*357b0*/  LDS.128 R16, [R28] ;  /* 0x000000001c107984 */ /* 0x000fe80000000c00 */
        /* <DEDUP_REMOVED lines=11> */
[----:B---3--:R-:W-:Y:S04]  /*35870*/  STL.64 [R1+0xf00], R22 ;  /* 0x000f001601007387 */ /* 0x008fe80000100a00 */
[----:B--2---:R0:W-:Y:S04]  /*35880*/  STL.64 [R1+0xef8], R20 ;  /* 0x000ef81401007387 */ /* 0x0041e80000100a00 */
[----:B0-----:R-:W2:Y:S04]  /*35890*/  LDL.LU R20, [R1+0x30] ;  /* 0x0000300001147983 */ /* 0x001ea80000300800 */
[----:B------:R-:W2:Y:S04]  /*358a0*/  LDL.LU R21, [R1+0x34] ;  /* 0x0000340001157983 */ /* 0x000ea80000300800 */
[----:B------:R-:W2:Y:S04]  /*358b0*/  LDL.LU R22, [R1+0x38] ;  /* 0x0000380001167983 */ /* 0x000ea80000300800 */
[----:B------:R-:W2:Y:S04]  /*358c0*/  LDL.LU R23, [R1+0x3c] ;  /* 0x00003c0001177983 */ /* 0x000ea80000300800 */
[----:B------:R0:W-:Y:S04]  /*358d0*/  STL [R1+0xe94], R29 ;  /* 0x000e941d01007387 */ /* 0x0001e80000100800 */
[----:B0-----:R-:W3:Y:S04]  /*358e0*/  LDL.LU R29, [R1] ;  /* 0x00000000011d7983 */ /* 0x001ee80000300800 */
[----:B-1----:R-:W-:Y:S04]  /*358f0*/  STL.64 [R1+0x10], R24 ;  /* 0x0000101801007387 */ /* 0x002fe80000100a00 */
[----:B------:R-:W-:Y:S04]  /*35900*/  STL.64 [R1+0x18], R26 ;  /* 0x0000181a01007387 */ /* 0x000fe80000100a00 */
[----:B------:R-:W0:Y:S04]  /*35910*/  LDS.128 R24, [R28+0x800] ;  /* 0x000800001c187984 */ /* 0x000e280000000c00 */
[----:B------:R-:W-:Y:S06]  /*35920*/  BAR.SYNC.DEFER_BLOCKING 0x0 ;  /* 0x0000000000007b1d */ /* 0x000fec0000010000 */
[----:B0-----:R0:W-:Y:S01]  /*35930*/  STL [R1+0xac], R27 ;  /* 0x0000ac1b01007387 */ /* 0x0011e20000100800 */
[----:B------:R-:W-:-:S02]  /*35940*/  IMAD.MOV.U32 R7, RZ, RZ, R26 ;  /* 0x000000ffff077224 */ /* 0x000fc400078e001a */
[----:B------:R-:W-:Y:S02]  /*35950*/  IMAD.MOV.U32 R5, RZ, RZ, R24 ;  /* 0x000000ffff057224 */ /* 0x000fe400078e0018 */
[----:B------:R-:W-:Y:S01]  /*35960*/  IMAD.MOV.U32 R6, RZ, RZ, R25 ;  /* 0x000000ffff067224 */ /* 0x000fe200078e0019 */
[----:B0-----:R-:W5:Y:S04]  /*35970*/  LDL.LU.64 R26, [R1+0xf10] ;  /* 0x000f1000011a7983 */ /* 0x001f680000300a00 */
[----:B------:R-:W5:Y:S01]  /*35980*/  LDL.LU.64 R24, [R1+0xf08] ;  /* 0x000f080001187983 */ /* 0x000f620000300a00 */
[----:B----4-:R-:W-:-:S03]  /*35990*/  ISETP.LT.AND P2, PT, R0, c[0x0][0x17c], !P0 ;  /* 0x00005f0000007a0c */ /* 0x010fc60004741270 */
[----:B--2---:R0:W-:Y:S04]  /*359a0*/  STS.128 [R3+0x80], R20 ;  /* 0x0000801403007388 */ /* 0x0041e80000000c00 */
[----:B0-----:R-:W2:Y:S04]  /*359b0*/  LDL.LU.64 R22, [R1+0xf00] ;  /* 0x000f000001167983 */ /* 0x001ea80000300a00 */
[----:B------:R-:W2:Y:S04]  /*359c0*/  LDL.LU.64 R20, [R1+0xef8] ;  /* 0x000ef80001147983 */ /* 0x000ea80000300a00 */
[----:B-----5:R0:W-:Y:S02]  /*359d0*/  STS.128 [R3], R24 ;  /* 0x0000001803007388 */ /* 0x0201e40000000c00 */
[----:B0-----:R-:W-:Y:S01]  /*359e0*/  IMAD R25, R0, c[0x0][0x198], RZ ;  /* 0x0000660000197a24 */ /* 0x001fe200078e02ff */
[C---:B------:R-:W-:Y:S01]  /*359f0*/  LEA R0, P6, R2.reuse, c[0x0][0x170], 0x1 ;  /* 0x00005c0002007a11 */ /* 0x040fe200078c08ff */
[----:B--2---:R0:W-:Y:S04]  /*35a00*/  STS.128 [R3+0x200], R20 ;  /* 0x0002001403007388 */ /* 0x0041e80000000c00 */
[----:B0-----:R-:W2:Y:S04]  /*35a10*/  LDL.LU.64 R22, [R1+0xef0] ;  /* 0x000ef00001167983 */ /* 0x001ea80000300a00 */
[----:B------:R-:W2:Y:S04]  /*35a20*/  LDL.LU.64 R20, [R1+0xee8] ;  /* 0x000ee80001147983 */ /* 0x000ea80000300a00 */
        /* <DEDUP_REMOVED lines=11> */
[----:B------:R-:W2:Y:S01]  /*35ae0*/  LDL.LU.64 R20, [R1+0xea8] ;  /* 0x000ea80001147983 */ /* 0x000ea20000300a00 */
[----:B------:R-:W-:-:S02]  /*35af0*/  LEA.HI.X.SX32 R2, R2, c[0x0][0x174], 0x1, P6 ;  /* 0x00005d0002027a11 */ /* 0x000fc400030f0eff */
[C---:B------:R-:W-:Y:S02]  /*35b00*/  LEA R24, P6, R25.reuse, R0, 0x1 ;  /* 0x0000000019187211 */ /* 0x040fe400078c08ff */
[C---:B------:R-:W-:Y:S02]  /*35b10*/  IADD3 R27, R25.reuse, c[0x0][0x198], RZ ;  /* 0x00006600191b7a10 */ /* 0x040fe40007ffe0ff */
[----:B------:R-:W-:Y:S01]  /*35b20*/  LEA.HI.X.SX32 R25, R25, R2, 0x1, P6 ;  /* 0x0000000219197211 */ /* 0x000fe200030f0eff */
[----:B--2---:R0:W-:Y:S04]  /*35b30*/  STS.128 [R3+0x680], R20 ;  /* 0x0006801403007388 */ /* 0x0041e80000000c00 */
[----:B------:R-:W-:Y:S06]  /*35b40*/  BAR.SYNC.DEFER_BLOCKING 0x0 ;  /* 0x0000000000007b1d */ /* 0x000fec0000010000 */
[----:B0-----:R-:W2:Y:S04]  /*35b50*/  LDL.LU.64 R22, [R1+0xea0] ;  /* 0x000ea00001167983 */ /* 0x001ea80000300a00 */
[----:B------:R-:W4:Y:S04]  /*35b60*/  LDL.LU.64 R20, [R1+0xe98] ;  /* 0x000e980001147983 */ /* 0x000f280000300a00 */
[----:B------:R-:W5:Y:S01]  /*35b70*/  LDL.LU R3, [R1+0xc74] ;  /* 0x000c740001037983 */ /* 0x000f620000300800 */
[----:B------:R-:W-:-:S02]  /*35b80*/  LEA R26, P6, R27, R0, 0x1 ;  /* 0x000000001b1a7211 */ /* 0x000fc400078c08ff */
[C---:B------:R-:W-:Y:S01]  /*35b90*/  IADD3 R28, R27.reuse, c[0x0][0x198], RZ ;  /* 0x000066001b1c7a10 */ /* 0x040fe20007ffe0ff */
[----:B---3--:R0:W-:Y:S01]  /*35ba0*/  @P2 STG.E.U16 [R24.64], R29 ;  /* 0x0000001d18002986 */ /* 0x0081e2000c101506 */
[----:B------:R-:W-:Y:S01]  /*35bb0*/  LEA.HI.X.SX32 R27, R27, R2, 0x1, P6 ;  /* 0x000000021b1b7211 */ /* 0x000fe200030f0eff */
[----:B0-----:R-:W-:Y:S01]  /*35bc0*/  IMAD.MOV.U32 R25, RZ, RZ, R29 ;  /* 0x000000ffff197224 */ /* 0x001fe200078e001d */
[C---:B------:R-:W-:Y:S01]  /*35bd0*/  LEA R24, P6, R28.reuse, R0, 0x1 ;  /* 0x000000001c187211 */ /* 0x040fe200078c08ff */
[----:B------:R-:W3:Y:S03]  /*35be0*/  LDL.LU R29, [R1+0xe94] ;  /* 0x000e9400011d7983 */ /* 0x000ee60000300800 */
[----:B------:R-:W-:Y:S02]  /*35bf0*/  PRMT R4, R25, 0x7632, R4 ;  /* 0x0000763219047816 */ /* 0x000fe40000000004 */
[----:B------:R-:W-:-:S02]  /*35c00*/  LEA.HI.X.SX32 R25, R28, R2, 0x1, P6 ;  /* 0x000000021c197211 */ /* 0x000fc400030f0eff */
[----:B-----5:R-:W-:Y:S02]  /*35c10*/  ISETP.LT.AND P2, PT, R3, c[0x0][0x17c], !P0 ;  /* 0x00005f0003007a0c */ /* 0x020fe40004741270 */
[----:B------:R-:W-:Y:S02]  /*35c20*/  IADD3 R3, R28, c[0x0][0x198], RZ ;  /* 0x000066001c037a10 */ /* 0x000fe40007ffe0ff */
[----:B------:R-:W5:Y:S04]  /*35c30*/  LDL.LU R28, [R1+0xc78] ;  /* 0x000c7800011c7983 */ /* 0x000f680000300800 */
[----:B------:R0:W-:Y:S02]  /*35c40*/  @P1 STG.E.U16 [R26.64], R4 ;  /* 0x000000041a001986 */ /* 0x0001e4000c101506 */
[----:B0-----:R-:W-:-:S02]  /*35c50*/  LEA R26, P6, R3, R0, 0x1 ;  /* 0x00000000031a7211 */ /* 0x001fc400078c08ff */
[----:B------:R-:W2:Y:S02]  /*35c60*/  LDL.LU R4, [R1+0xe90] ;  /* 0x000e900001047983 */ /* 0x000ea40000300800 */
[C---:B------:R-:W-:Y:S02]  /*35c70*/  LEA.HI.X.SX32 R27, R3.reuse, R2, 0x1, P6 ;  /* 0x00000002031b7211 */ /* 0x040fe400030f0eff */
[----:B-----5:R-:W-:Y:S02]  /*35c80*/  ISETP.LT.AND P1, PT, R28, c[0x0][0x17c], !P0 ;  /* 0x00005f001c007a0c */ /* 0x020fe40004721270 */
[----:B------:R-:W-:Y:S02]  /*35c90*/  IADD3 R28, R3, c[0x0][0x198], RZ ;  /* 0x00006600031c7a10 */ /* 0x000fe40007ffe0ff */
[----:B------:R-:W5:Y:S04]  /*35ca0*/  LDL.LU R3, [R1+0xc7c] ;  /* 0x000c7c0001037983 */ /* 0x000f680000300800 */
[----:B--2---:R0:W-:Y:S02]  /*35cb0*/  @P4 STG.E.U16 [R24.64], R4 ;  /* 0x0000000418004986 */ /* 0x0041e4000c101506 */
[----:B0-----:R-:W-:-:S04]  /*35cc0*/  LEA R24, P6, R28, R0, 0x1 ;  /* 0x000000001c187211 */ /* 0x001fc800078c08ff */
[C---:B------:R-:W-:Y:S02]  /*35cd0*/  LEA.HI.X.SX32 R25, R28.reuse, R2, 0x1, P6 ;  /* 0x000000021c197211 */ /* 0x040fe400030f0eff */
[----:B-----5:R-:W-:Y:S02]  /*35ce0*/  ISETP.LT.AND P4, PT, R3, c[0x0][0x17c], !P0 ;  /* 0x00005f0003007a0c */ /* 0x020fe40004781270 */
[----:B------:R-:W-:Y:S02]  /*35cf0*/  IADD3 R3, R28, c[0x0][0x198], RZ ;  /* 0x000066001c037a10 */ /* 0x000fe40007ffe0ff */
[----:B------:R-:W2:Y:S01]  /*35d00*/  LDL.LU R28, [R1+0xc80] ;  /* 0x000c8000011c7983 */ /* 0x000ea20000300800 */
[----:B------:R-:W-:-:S05]  /*35d10*/  PRMT R4, R4, 0x7632, R4 ;  /* 0x0000763204047816 */ /* 0x000fca0000000004 */
[----:B------:R0:W-:Y:S02]  /*35d20*/  @P3 STG.E.U16 [R26.64], R4 ;  /* 0x000000041a003986 */ /* 0x0001e4000c101506 */
[C---:B0-----:R-:W-:Y:S02]  /*35d30*/  LEA R26, P6, R3.reuse, R0, 0x1 ;  /* 0x00000000031a7211 */ /* 0x041fe400078c08ff */
[C---:B------:R-:W-:Y:S02]  /*35d40*/  IADD3 R4, R3.reuse, c[0x0][0x198], RZ ;  /* 0x0000660003047a10 */ /* 0x040fe40007ffe0ff */
[----:B------:R-:W-:Y:S02]  /*35d50*/  LEA.HI.X.SX32 R27, R3, R2, 0x1, P6 ;  /* 0x00000002031b7211 */ /* 0x000fe400030f0eff */
[----:B--2---:R-:W-:Y:S02]  /*35d60*/  ISETP.LT.AND P3, PT, R28, c[0x0][0x17c], !P0 ;  /* 0x00005f001c007a0c */ /* 0x004fe40004761270 */
[----:B------:R-:W2:Y:S04]  /*35d70*/  LDL.LU R28, [R1+0xc8c] ;  /* 0x000c8c00011c7983 */ /* 0x000ea80000300800 */
[----:B------:R-:W5:Y:S04]  /*35d80*/  LDL.LU R3, [R1+0xc84] ;  /* 0x000c840001037983 */ /* 0x000f680000300800 */
[----:B------:R0:W-:Y:S02]  /*35d90*/  @P5 STG.E.U16 [R24.64], R12 ;  /* 0x0000000c18005986 */ /* 0x0001e4000c101506 */
[----:B0-----:R-:W-:-:S02]  /*35da0*/  LEA R24, P6, R4, R0, 0x1 ;  /* 0x0000000004187211 */ /* 0x001fc400078c08ff */
[----:B------:R-:W-:Y:S02]  /*35db0*/  PRMT R12, R12, 0x7632, R12 ;  /* 0x000076320c0c7816 */ /* 0x000fe4000000000c */
[----:B------:R-:W-:-:S03]  /*35dc0*/  LEA.HI.X.SX32 R25, R4, R2, 0x1, P6 ;  /* 0x0000000204197211 */ /* 0x000fc600030f0eff */
[----:B------:R-:W-:Y:S04]  /*35dd0*/  @P2 STG.E.U16 [R26.64], R12 ;  /* 0x0000000c1a002986 */ /* 0x000fe8000c101506 */
[----:B------:R0:W-:Y:S02]  /*35de0*/  @P1 STG.E.U16 [R24.64], R16 ;  /* 0x0000001018001986 */ /* 0x0001e4000c101506 */
[----:B0-----:R-:W-:Y:S02]  /*35df0*/  PRMT R16, R16, 0x7632, R16 ;  /* 0x0000763210107816 */ /* 0x001fe40000000010 */
[----:B-----5:R-:W-:Y:S02]  /*35e00*/  ISETP.LT.AND P5, PT, R3, c[0x0][0x17c], !P0 ;  /* 0x00005f0003007a0c */ /* 0x020fe400047a1270 */
[----:B------:R-:W-:-:S02]  /*35e10*/  IADD3 R3, R4, c[0x0][0x198], RZ ;  /* 0x0000660004037a10 */ /* 0x000fc40007ffe0ff */
[----:B------:R-:W5:Y:S02]  /*35e20*/  LDL.LU R4, [R1+0xc88] ;  /* 0x000c880001047983 */ /* 0x000f640000300800 */
[----:B------:R-:W-:-:S04]  /*35e30*/  LEA R26, P6, R3, R0, 0x1 ;  /* 0x00000000031a7211 */ /* 0x000fc800078c08ff */
[C---:B------:R-:W-:Y:S02]  /*35e40*/  LEA.HI.X.SX32 R27, R3.reuse, R2, 0x1, P6 ;  /* 0x00000002031b7211 */ /* 0x040fe400030f0eff */
[----:B------:R-:W-:Y:S02]  /*35e50*/  IADD3 R12, R3, c[0x0][0x198], RZ ;  /* 0x00006600030c7a10 */ /* 0x000fe40007ffe0ff */
[----:B------:R-:W3:Y:S01]  /*35e60*/  LDL.LU R3, [R1+0xc90] ;  /* 0x000c900001037983 */ /* 0x000ee20000300800 */
[----:B--2---:R-:W-:-:S03]  /*35e70*/  ISETP.LT.AND P1, PT, R28, c[0x0][0x17c], !P0 ;  /* 0x00005f001c007a0c */ /* 0x004fc60004721270 */
[----:B------:R-:W2:Y:S04]  /*35e80*/  LDL.LU R28, [R1+0xc98] ;  /* 0x000c9800011c7983 */ /* 0x000ea80000300800 */
[----:B------:R0:W-:Y:S04]  /*35e90*/  @P4 STG.E.U16 [R26.64], R16 ;  /* 0x000000101a004986 */ /* 0x0001e8000c101506 */
[----:B0-----:R-:W2:Y:S01]  /*35ea0*/  LDL.LU R16, [R1+0xc94] ;  /* 0x000c940001107983 */ /* 0x001ea20000300800 */
[----:B------:R-:W-:-:S04]  /*35eb0*/  LEA R24, P6, R12, R0, 0x1 ;  /* 0x000000000c187211 */ /* 0x000fc800078c08ff */
[----:B------:R-:W-:-:S05]  /*35ec0*/  LEA.HI.X.SX32 R25, R12, R2, 0x1, P6 ;  /* 0x000000020c197211 */ /* 0x000fca00030f0eff */
[----:B----4-:R0:W-:Y:S02]  /*35ed0*/  @P3 STG.E.U16 [R24.64], R20 ;  /* 0x0000001418003986 */ /* 0x0101e4000c101506 */
[----:B0-----:R-:W-:Y:S02]  /*35ee0*/  PRMT R20, R20, 0x7632, R20 ;  /* 0x0000763214147816 */ /* 0x001fe40000000014 */
[----:B-----5:R-:W-:Y:S02]  /*35ef0*/  ISETP.LT.AND P2, PT, R4, c[0x0][0x17c], !P0 ;  /* 0x00005f0004007a0c */ /* 0x020fe40004741270 */
[----:B------:R-:W-:-:S04]  /*35f00*/  IADD3 R4, R12, c[0x0][0x198], RZ ;  /* 0x000066000c047a10 */ /* 0x000fc80007ffe0ff */
[----:B------:R-:W-:-:S04]  /*35f10*/  LEA R26, P6, R4, R0, 0x1 ;  /* 0x00000000041a7211 */ /* 0x000fc800078c08ff */
[----:B------:R-:W-:-:S05]  /*35f20*/  LEA.HI.X.SX32 R27, R4, R2, 0x1, P6 ;  /* 0x00000002041b7211 */ /* 0x000fca00030f0eff */
[----:B------:R0:W-:Y:S01]  /*35f30*/  @P5 STG.E.U16 [R26.64], R20 ;  /* 0x000000141a005986 */ /* 0x0001e2000c101506 */
[----:B--2---:R-:W-:-:S03]  /*35f40*/  ISETP.LT.AND P3, PT, R16, c[0x0][0x17c], !P0 ;  /* 0x00005f0010007a0c */ /* 0x004fc60004761270 */
[----:B------:R-:W2:Y:S04]  /*35f50*/  LDL.LU R16, [R1+0xca0] ;  /* 0x000ca00001107983 */ /* 0x000ea80000300800 */
[----:B0-----:R-:W4:Y:S01]  /*35f60*/  LDL.LU R20, [R1+0xc9c] ;  /* 0x000c9c0001147983 */ /* 0x001f220000300800 */
[----:B---3--:R-:W-:Y:S02]  /*35f70*/  ISETP.LT.AND P4, PT, R3, c[0x0][0x17c], !P0 ;  /* 0x00005f0003007a0c */ /* 0x008fe40004781270 */
[----:B------:R-:W-:-:S04]  /*35f80*/  IADD3 R3, R4, c[0x0][0x198], RZ ;  /* 0x0000660004037a10 */ /* 0x000fc80007ffe0ff */
[C---:B------:R-:W-:Y:S02]  /*35f90*/  LEA R24, P6, R3.reuse, R0, 0x1 ;  /* 0x0000000003187211 */ /* 0x040fe400078c08ff */
[C---:B------:R-:W-:Y:S02]  /*35fa0*/  IADD3 R4, R3.reuse, c[0x0][0x198], RZ ;  /* 0x0000660003047a10 */ /* 0x040fe40007ffe0ff */
[----:B------:R-:W-:Y:S02]  /*35fb0*/  LEA.HI.X.SX32 R25, R3, R2, 0x1, P6 ;  /* 0x0000000203197211 */ /* 0x000fe400030f0eff */
[C---:B------:R-:W-:Y:S02]  /*35fc0*/  LEA R26, P6, R4.reuse, R0, 0x1 ;  /* 0x00000000041a7211 */ /* 0x040fe400078c08ff */
[C---:B------:R-:W-:Y:S01]  /*35fd0*/  IADD3 R3, R4.reuse, c[0x0][0x198], RZ ;  /* 0x0000660004037a10 */ /* 0x040fe20007ffe0ff */
[----:B------:R0:W-:Y:S01]  /*35fe0*/  @P2 STG.E.U16 [R24.64], R8 ;  /* 0x0000000818002986 */ /* 0x0001e2000c101506 */
[----:B------:R-:W-:-:S02]  /*35ff0*/  LEA.HI.X.SX32 R27, R4, R2, 0x1, P6 ;  /* 0x00000002041b7211 */ /* 0x000fc400030f0eff */
[----:B------:R-:W-:Y:S02]  /*36000*/  ISETP.LT.AND P5, PT, R28, c[0x0][0x17c], !P0 ;  /* 0x00005f001c007a0c */ /* 0x000fe400047a1270 */
[----:B------:R-:W3:Y:S01]  /*36010*/  LDL.LU R28, [R1+0xca4] ;  /* 0x000ca400011c7983 */ /* 0x000ee20000300800 */
[C---:B------:R-:W-:Y:S02]  /*36020*/  IADD3 R4, R3.reuse, c[0x0][0x198], RZ ;  /* 0x0000660003047a10 */ /* 0x040fe40007ffe0ff */
[----:B0-----:R-:W-:-:S04]  /*36030*/  LEA R24, P6, R3, R0, 0x1 ;  /* 0x0000000003187211 */ /* 0x001fc800078c08ff */
[----:B------:R-:W-:Y:S02]  /*36040*/  LEA.HI.X.SX32 R25, R3, R2, 0x1, P6 ;  /* 0x0000000203197211 */ /* 0x000fe400030f0eff */
[----:B------:R-:W-:-:S05]  /*36050*/  PRMT R8, R8, 0x7632, R8 ;  /* 0x0000763208087816 */ /* 0x000fca0000000008 */
[----:B------:R0:W-:Y:S01]  /*36060*/  @P1 STG.E.U16 [R26.64], R8 ;  /* 0x000000081a001986 */ /* 0x0001e2000c101506 */
[----:B----4-:R-:W-:-:S03]  /*36070*/  ISETP.LT.AND P2, PT, R20, c[0x0][0x17c], !P0 ;  /* 0x00005f0014007a0c */ /* 0x010fc60004741270 */
[----:B------:R-:W4:Y:S04]  /*36080*/  LDL.LU R20, [R1+0xca8] ;  /* 0x000ca80001147983 */ /* 0x000f280000300800 */
[----:B------:R-:W5:Y:S01]  /*36090*/  LDL.LU R3, [R1+0x10] ;  /* 0x0000100001037983 */ /* 0x000f620000300800 */
[----:B--2---:R-:W-:-:S03]  /*360a0*/  ISETP.LT.AND P1, PT, R16, c[0x0][0x17c], !P0 ;  /* 0x00005f0010007a0c */ /* 0x004fc60004721270 */
[----:B------:R-:W2:Y:S01]  /*360b0*/  LDL.LU R16, [R1+0xcac] ;  /* 0x000cac0001107983 */ /* 0x000ea20000300800 */
[C---:B0-----:R-:W-:Y:S01]  /*360c0*/  LEA R26, P6, R4.reuse, R0, 0x1 ;  /* 0x00000000041a7211 */ /* 0x041fe200078c08ff */
[----:B-----5:R-:W-:Y:S01]  /*360d0*/  IMAD.MOV.U32 R27, RZ, RZ, R3 ;  /* 0x000000ffff1b7224 */ /* 0x020fe200078e0003 */
[----:B------:R-:W-:-:S04]  /*360e0*/  IADD3 R3, R4, c[0x0][0x198], RZ ;  /* 0x0000660004037a10 */ /* 0x000fc80007ffe0ff */
[----:B------:R0:W-:Y:S02]  /*360f0*/  @P4 STG.E.U16 [R24.64], R27 ;  /* 0x0000001b18004986 */ /* 0x0001e4000c101506 */
[----:B0-----:R-:W-:Y:S01]  /*36100*/  IMAD.MOV.U32 R25, RZ, RZ, R27 ;  /* 0x000000ffff197224 */ /* 0x001fe200078e001b */
[----:B------:R-:W-:Y:S02]  /*36110*/  LEA.HI.X.SX32 R27, R4, R2, 0x1, P6 ;  /* 0x00000002041b7211 */ /* 0x000fe400030f0eff */
[----:B------:R-:W-:Y:S02]  /*36120*/  LEA R24, P6, R3, R0, 0x1 ;  /* 0x0000000003187211 */ /* 0x000fe400078c08ff */
[----:B------:R-:W-:Y:S02]  /*36130*/  PRMT R8, R25, 0x7632, R8 ;  /* 0x0000763219087816 */ /* 0x000fe40000000008 */
[C---:B------:R-:W-:Y:S02]  /*36140*/  IADD3 R4, R3.reuse, c[0x0][0x198], RZ ;  /* 0x0000660003047a10 */ /* 0x040fe40007ffe0ff */
[----:B------:R-:W-:Y:S01]  /*36150*/  LEA.HI.X.SX32 R25, R3, R2, 0x1, P6 ;  /* 0x0000000203197211 */ /* 0x000fe200030f0eff */
[----:B------:R-:W-:Y:S01]  /*36160*/  IMAD.MOV.U32 R3, RZ, RZ, R5 ;  /* 0x000000ffff037224 */ /* 0x000fe200078e0005 */
[----:B------:R0:W-:Y:S01]  /*36170*/  @P3 STG.E.U16 [R26.64], R8 ;  /* 0x000000081a003986 */ /* 0x0001e2000c101506 */
[----:B---3--:R-:W-:-:S02]  /*36180*/  ISETP.LT.AND P4, PT, R28, c[0x0][0x17c], !P0 ;  /* 0x00005f001c007a0c */ /* 0x008fc40004781270 */
[----:B0-----:R-:W-:Y:S01]  /*36190*/  IMAD.MOV.U32 R27, RZ, RZ, R3 ;  /* 0x000000ffff1b7224 */ /* 0x001fe200078e0003 */
[C---:B------:R-:W-:Y:S01]  /*361a0*/  LEA R26, P6, R4.reuse, R0, 0x1 ;  /* 0x00000000041a7211 */ /* 0x040fe200078c08ff */
[----:B------:R-:W3:Y:S01]  /*361b0*/  LDL.LU R28, [R1+0xcb0] ;  /* 0x000cb000011c7983 */ /* 0x000ee20000300800 */
[----:B------:R-:W-:-:S03]  /*361c0*/  IADD3 R3, R4, c[0x0][0x198], RZ ;  /* 0x0000660004037a10 */ /* 0x000fc60007ffe0ff */
[----:B------:R0:W-:Y:S01]  /*361d0*/  @P5 STG.E.U16 [R24.64], R27 ;  /* 0x0000001b18005986 */ /* 0x0001e2000c101506 */
[----:B----4-:R-:W-:Y:S02]  /*361e0*/  ISETP.LT.AND P3, PT, R20, c[0x0][0x17c], !P0 ;  /* 0x00005f0014007a0c */ /* 0x010fe40004761270 */
[----:B--2---:R-:W-:Y:S01]  /*361f0*/  ISETP.LT.AND P5, PT, R16, c[0x0][0x17c], !P0 ;  /* 0x00005f0010007a0c */ /* 0x004fe200047a1270 */
[----:B------:R-:W2:Y:S04]  /*36200*/  LDL.LU R5, [R1+0xe8c] ;  /* 0x000e8c0001057983 */ /* 0x000ea80000300800 */
[----:B------:R-:W4:Y:S01]  /*36210*/  LDL.LU R20, [R1+0xcb4] ;  /* 0x000cb40001147983 */ /* 0x000f220000300800 */
[----:B0-----:R-:W-:Y:S01]  /*36220*/  IMAD.MOV.U32 R25, RZ, RZ, R27 ;  /* 0x000000ffff197224 */ /* 0x001fe200078e001b */
[----:B------:R-:W-:-:S02]  /*36230*/  LEA.HI.X.SX32 R27, R4, R2, 0x1, P6 ;  /* 0x00000002041b7211 */ /* 0x000fc400030f0eff */
[----:B------:R-:W5:Y:S01]  /*36240*/  LDL.LU R16, [R1+0xcb8] ;  /* 0x000cb80001107983 */ /* 0x000f620000300800 */
[----:B------:R-:W-:Y:S02]  /*36250*/  LEA R24, P6, R3, R0, 0x1 ;  /* 0x0000000003187211 */ /* 0x000fe400078c08ff */
[----:B------:R-:W-:Y:S02]  /*36260*/  PRMT R8, R25, 0x7632, R8 ;  /* 0x0000763219087816 */ /* 0x000fe40000000008 */
[C---:B------:R-:W-:Y:S02]  /*36270*/  IADD3 R4, R3.reuse, c[0x0][0x198], RZ ;  /* 0x0000660003047a10 */ /* 0x040fe40007ffe0ff */
[----:B------:R-:W-:Y:S02]  /*36280*/  LEA.HI.X.SX32 R25, R3, R2, 0x1, P6 ;  /* 0x0000000203197211 */ /* 0x000fe400030f0eff */
[----:B------:R-:W2:Y:S04]  /*36290*/  LDL.LU R3, [R1+0x4] ;  /* 0x0000040001037983 */ /* 0x000ea80000300800 */
[----:B------:R0:W-:Y:S02]  /*362a0*/  @P2 STG.E.U16 [R26.64], R8 ;  /* 0x000000081a002986 */ /* 0x0001e4000c101506 */
[----:B0-----:R-:W-:-:S02]  /*362b0*/  LEA R26, P6, R4, R0, 0x1 ;  /* 0x00000000041a7211 */ /* 0x001fc400078c08ff */
[----:B---3--:R-:W-:Y:S02]  /*362c0*/  ISETP.LT.AND P2, PT, R28, c[0x0][0x17c], !P0 ;  /* 0x00005f001c007a0c */ /* 0x008fe40004741270 */
[----:B------:R-:W3:Y:S01]  /*362d0*/  LDL.LU R28, [R1+0xcbc] ;  /* 0x000cbc00011c7983 */ /* 0x000ee20000300800 */
[----:B--2---:R-:W-:-:S05]  /*362e0*/  IMAD.MOV.U32 R27, RZ, RZ, R3 ;  /* 0x000000ffff1b7224 */ /* 0x004fca00078e0003 */
[----:B------:R0:W-:Y:S01]  /*362f0*/  @P1 STG.E.U16 [R24.64], R27 ;  /* 0x0000001b18001986 */ /* 0x0001e2000c101506 */
[----:B----4-:R-:W-:-:S03]  /*36300*/  ISETP.LT.AND P1, PT, R20, c[0x0][0x17c], !P0 ;  /* 0x00005f0014007a0c */ /* 0x010fc60004721270 */
[----:B------:R-:W2:Y:S01]  /*36310*/  LDL.LU R20, [R1+0xcc0] ;  /* 0x000cc00001147983 */ /* 0x000ea20000300800 */
[----:B0-----:R-:W-:Y:S01]  /*36320*/  IMAD.MOV.U32 R25, RZ, RZ, R27 ;  /* 0x000000ffff197224 */ /* 0x001fe200078e001b */
[----:B------:R-:W-:-:S04]  /*36330*/  LEA.HI.X.SX32 R27, R4, R2, 0x1, P6 ;  /* 0x00000002041b7211 */ /* 0x000fc800030f0eff */
[----:B------:R-:W-:-:S05]  /*36340*/  PRMT R8, R25, 0x7632, R8 ;  /* 0x0000763219087816 */ /* 0x000fca0000000008 */
[----:B------:R0:W-:Y:S01]  /*36350*/  @P4 STG.E.U16 [R26.64], R8 ;  /* 0x000000081a004986 */ /* 0x0001e2000c101506 */
[----:B-----5:R-:W-:-:S03]  /*36360*/  ISETP.LT.AND P4, PT, R16, c[0x0][0x17c], !P0 ;  /* 0x00005f0010007a0c */ /* 0x020fc60004781270 */
[----:B------:R-:W4:Y:S01]  /*36370*/  LDL.LU R16, [R1+0xcc4] ;  /* 0x000cc40001107983 */ /* 0x000f220000300800 */
[----:B------:R-:W-:-:S04]  /*36380*/  IADD3 R3, R4, c[0x0][0x198], RZ ;  /* 0x0000660004037a10 */ /* 0x000fc80007ffe0ff */
[C---:B------:R-:W-:Y:S02]  /*36390*/  LEA R24, P6, R3.reuse, R0, 0x1 ;  /* 0x0000000003187211 */ /* 0x040fe400078c08ff */
[C---:B------:R-:W-:Y:S02]  /*363a0*/  IADD3 R4, R3.reuse, c[0x0][0x198], RZ ;  /* 0x0000660003047a10 */ /* 0x040fe40007ffe0ff */
[----:B------:R-:W-:Y:S02]  /*363b0*/  LEA.HI.X.SX32 R25, R3, R2, 0x1, P6 ;  /* 0x0000000203197211 */ /* 0x000fe400030f0eff */
[C---:B0-----:R-:W-:Y:S02]  /*363c0*/  LEA R26, P6, R4.reuse, R0, 0x1 ;  /* 0x00000000041a7211 */ /* 0x041fe400078c08ff */
[C---:B------:R-:W-:Y:S02]  /*363d0*/  IADD3 R3, R4.reuse, c[0x0][0x198], RZ ;  /* 0x0000660004037a10 */ /* 0x040fe40007ffe0ff */
[----:B------:R-:W-:-:S02]  /*363e0*/  LEA.HI.X.SX32 R27, R4, R2, 0x1, P6 ;  /* 0x00000002041b7211 */ /* 0x000fc400030f0eff */
[----:B------:R-:W-:Y:S01]  /*363f0*/  LEA R4, P6, R3, R0, 0x1 ;  /* 0x0000000003047211 */ /* 0x000fe200078c08ff */
[----:B------:R0:W-:Y:S01]  /*36400*/  @P3 STG.E.U16 [R24.64], R5 ;  /* 0x0000000518003986 */ /* 0x0001e2000c101506 */
[----:B------:R-:W-:-:S05]  /*36410*/  PRMT R12, R5, 0x7632, R12 ;  /* 0x00007632050c7816 */ /* 0x000fca000000000c */
[----:B------:R1:W-:Y:S01]  /*36420*/  @P5 STG.E.U16 [R26.64], R12 ;  /* 0x0000000c1a005986 */ /* 0x0003e2000c101506 */
[----:B0-----:R-:W-:-:S05]  /*36430*/  LEA.HI.X.SX32 R5, R3, R2, 0x1, P6 ;  /* 0x0000000203057211 */ /* 0x001fca00030f0eff */
[----:B------:R0:W-:Y:S01]  /*36440*/  @P2 STG.E.U16 [R4.64], R13 ;  /* 0x0000000d04002986 */ /* 0x0001e2000c101506 */
[----:B---3--:R-:W-:-:S03]  /*36450*/  ISETP.LT.AND P3, PT, R28, c[0x0][0x17c], !P0 ;  /* 0x00005f001c007a0c */ /* 0x008fc60004761270 */
[----:B------:R-:W3:Y:S04]  /*36460*/  LDL.LU R28, [R1+0xcc8] ;  /* 0x000cc800011c7983 */ /* 0x000ee80000300800 */
[----:B-1----:R-:W5:Y:S01]  /*36470*/  LDL.LU R26, [R1+0xccc] ;  /* 0x000ccc00011a7983 */ /* 0x002f620000300800 */
[----:B--2---:R-:W-:-:S03]  /*36480*/  ISETP.LT.AND P5, PT, R20, c[0x0][0x17c], !P0 ;  /* 0x00005f0014007a0c */ /* 0x004fc600047a1270 */
[----:B------:R-:W2:Y:S01]  /*36490*/  LDL.LU R20, [R1+0xcd0] ;  /* 0x000cd00001147983 */ /* 0x000ea20000300800 */
[----:B----4-:R-:W-:-:S03]  /*364a0*/  ISETP.LT.AND P2, PT, R16, c[0x0][0x17c], !P0 ;  /* 0x00005f0010007a0c */ /* 0x010fc60004741270 */
[----:B------:R-:W4:Y:S01]  /*364b0*/  LDL.LU R16, [R1+0xcd4] ;  /* 0x000cd40001107983 */ /* 0x000f220000300800 */
[----:B------:R-:W-:-:S04]  /*364c0*/  IADD3 R8, R3, c[0x0][0x198], RZ ;  /* 0x0000660003087a10 */ /* 0x000fc80007ffe0ff */
[C---:B------:R-:W-:Y:S02]  /*364d0*/  LEA R24, P6, R8.reuse, R0, 0x1 ;  /* 0x0000000008187211 */ /* 0x040fe400078c08ff */
[C---:B------:R-:W-:Y:S02]  /*364e0*/  IADD3 R3, R8.reuse, c[0x0][0x198], RZ ;  /* 0x0000660008037a10 */ /* 0x040fe40007ffe0ff */
[----:B------:R-:W-:Y:S02]  /*364f0*/  LEA.HI.X.SX32 R25, R8, R2, 0x1, P6 ;  /* 0x0000000208197211 */ /* 0x000fe400030f0eff */
[C---:B0-----:R-:W-:Y:S02]  /*36500*/  LEA R4, P6, R3.reuse, R0, 0x1 ;  /* 0x0000000003047211 */ /* 0x041fe400078c08ff */
[----:B------:R-:W-:Y:S02]  /*36510*/  IADD3 R8, R3, c[0x0][0x198], RZ ;  /* 0x0000660003087a10 */ /* 0x000fe40007ffe0ff */
[----:B------:R-:W-:-:S02]  /*36520*/  PRMT R13, R13, 0x7632, R13 ;  /* 0x000076320d0d7816 */ /* 0x000fc4000000000d */
[----:B------:R-:W-:Y:S02]  /*36530*/  LEA.HI.X.SX32 R5, R3, R2, 0x1, P6 ;  /* 0x0000000203057211 */ /* 0x000fe400030f0eff */
[C---:B------:R-:W-:Y:S01]  /*36540*/  LEA R12, P6, R8.reuse, R0, 0x1 ;  /* 0x00000000080c7211 */ /* 0x040fe200078c08ff */
[----:B------:R0:W-:Y:S01]  /*36550*/  @P1 STG.E.U16 [R24.64], R13 ;  /* 0x0000000d18001986 */ /* 0x0001e2000c101506 */
[----:B------:R-:W-:-:S03]  /*36560*/  IADD3 R3, R8, c[0x0][0x198], RZ ;  /* 0x0000660008037a10 */ /* 0x000fc60007ffe0ff */
[----:B------:R1:W-:Y:S01]  /*36570*/  @P4 STG.E.U16 [R4.64], R17 ;  /* 0x0000001104004986 */ /* 0x0003e2000c101506 */
[----:B0-----:R-:W-:-:S03]  /*36580*/  LEA.HI.X.SX32 R13, R8, R2, 0x1, P6 ;  /* 0x00000002080d7211 */ /* 0x001fc600030f0eff */
[----:B------:R-:W2:Y:S01]  /*36590*/  LDL.LU R25, [R1+0xcd8] ;  /* 0x000cd80001197983 */ /* 0x000ea20000300800 */
[----:B-1----:R-:W-:-:S03]  /*365a0*/  PRMT R17, R17, 0x7632, R17 ;  /* 0x0000763211117816 */ /* 0x002fc60000000011 */
[----:B------:R-:W2:Y:S01]  /*365b0*/  LDL.LU R24, [R1+0xcdc] ;  /* 0x000cdc0001187983 */ /* 0x000ea20000300800 */
[----:B------:R-:W-:-:S03]  /*365c0*/  LEA R4, P6, R3, R0, 0x1 ;  /* 0x0000000003047211 */ /* 0x000fc600078c08ff */
[----:B------:R-:W2:Y:S01]  /*365d0*/  LDL.LU R27, [R1+0x14] ;  /* 0x00001400011b7983 */ /* 0x000ea20000300800 */
[----:B------:R-:W-:-:S03]  /*365e0*/  LEA.HI.X.SX32 R5, R3, R2, 0x1, P6 ;  /* 0x0000000203057211 */ /* 0x000fc600030f0eff */
[----:B------:R0:W-:Y:S04]  /*365f0*/  @P3 STG.E.U16 [R12.64], R17 ;  /* 0x000000110c003986 */ /* 0x0001e8000c101506 */
[----:B------:R1:W-:Y:S04]  /*36600*/  @P5 STG.E.U16 [R4.64], R21 ;  /* 0x0000001504005986 */ /* 0x0003e8000c101506 */
[----:B0-----:R-:W2:Y:S01]  /*36610*/  LDL.LU R17, [R1+0xce0] ;  /* 0x000ce00001117983 */ /* 0x001ea20000300800 */
[----:B----4-:R-:W-:-:S03]  /*36620*/  ISETP.LT.AND P5, PT, R16, c[0x0][0x17c], !P0 ;  /* 0x00005f0010007a0c */ /* 0x010fc600047a1270 */
[----:B------:R-:W4:Y:S01]  /*36630*/  LDL.LU R16, [R1+0xce4] ;  /* 0x000ce40001107983 */ /* 0x000f220000300800 */
[----:B------:R-:W-:-:S04]  /*36640*/  IADD3 R8, R3, c[0x0][0x198], RZ ;  /* 0x0000660003087a10 */ /* 0x000fc80007ffe0ff */
[C---:B------:R-:W-:Y:S02]  /*36650*/  LEA R12, P6, R8.reuse, R0, 0x1 ;  /* 0x00000000080c7211 */ /* 0x040fe400078c08ff */
[----:B------:R-:W-:Y:S02]  /*36660*/  IADD3 R3, R8, c[0x0][0x198], RZ ;  /* 0x0000660008037a10 */ /* 0x000fe40007ffe0ff */
[----:B---3--:R-:W-:Y:S02]  /*36670*/  ISETP.LT.AND P1, PT, R28, c[0x0][0x17c], !P0 ;  /* 0x00005f001c007a0c */ /* 0x008fe40004721270 */
[----:B------:R-:W-:Y:S02]  /*36680*/  LEA.HI.X.SX32 R13, R8, R2, 0x1, P6 ;  /* 0x00000002080d7211 */ /* 0x000fe400030f0eff */
[----:B-1----:R-:W-:Y:S02]  /*36690*/  PRMT R21, R21, 0x7632, R21 ;  /* 0x0000763215157816 */ /* 0x002fe40000000015 */
[----:B------:R-:W-:-:S02]  /*366a0*/  LEA R4, P6, R3, R0, 0x1 ;  /* 0x0000000003047211 */ /* 0x000fc400078c08ff */
[C---:B------:R-:W-:Y:S02]  /*366b0*/  IADD3 R8, R3.reuse, c[0x0][0x198], RZ ;  /* 0x0000660003087a10 */ /* 0x040fe40007ffe0ff */
[----:B-----5:R-:W-:Y:S01]  /*366c0*/  ISETP.LT.AND P4, PT, R26, c[0x0][0x17c], !P0 ;  /* 0x00005f001a007a0c */ /* 0x020fe20004781270 */
[----:B------:R0:W-:Y:S01]  /*366d0*/  @P2 STG.E.U16 [R12.64], R21 ;  /* 0x000000150c002986 */ /* 0x0001e2000c101506 */
[----:B------:R-:W-:Y:S02]  /*366e0*/  LEA.HI.X.SX32 R5, R3, R2, 0x1, P6 ;  /* 0x0000000203057211 */ /* 0x000fe400030f0eff */
[----:B--2---:R-:W-:Y:S02]  /*366f0*/  ISETP.LT.AND P3, PT, R20, c[0x0][0x17c], !P0 ;  /* 0x00005f0014007a0c */ /* 0x004fe40004761270 */
[C---:B------:R-:W-:Y:S02]  /*36700*/  IADD3 R3, R8.reuse, c[0x0][0x198], RZ ;  /* 0x0000660008037a10 */ /* 0x040fe40007ffe0ff */
[C---:B0-----:R-:W-:Y:S01]  /*36710*/  LEA R12, P6, R8.reuse, R0, 0x1 ;  /* 0x00000000080c7211 */ /* 0x041fe200078c08ff */
[----:B------:R0:W-:Y:S03]  /*36720*/  @P1 STG.E.U16 [R4.64], R9 ;  /* 0x0000000904001986 */ /* 0x0001e6000c101506 */
[----:B------:R-:W-:Y:S01]  /*36730*/  LEA.HI.X.SX32 R13, R8, R2, 0x1, P6 ;  /* 0x00000002080d7211 */ /* 0x000fe200030f0eff */
[----:B------:R-:W2:Y:S01]  /*36740*/  LDL.LU R20, [R1+0xce8] ;  /* 0x000ce80001147983 */ /* 0x000ea20000300800 */
[----:B------:R-:W-:-:S03]  /*36750*/  PRMT R8, R9, 0x7632, R8 ;  /* 0x0000763209087816 */ /* 0x000fc60000000008 */
[----:B------:R-:W3:Y:S01]  /*36760*/  LDL.LU R28, [R1+0x8] ;  /* 0x00000800011c7983 */ /* 0x000ee20000300800 */
[----:B0-----:R-:W-:-:S03]  /*36770*/  LEA R4, P6, R3, R0, 0x1 ;  /* 0x0000000003047211 */ /* 0x001fc600078c08ff */
[----:B------:R0:W-:Y:S01]  /*36780*/  @P4 STG.E.U16 [R12.64], R8 ;  /* 0x000000080c004986 */ /* 0x0001e2000c101506 */
[----:B------:R-:W-:Y:S02]  /*36790*/  LEA.HI.X.SX32 R5, R3, R2, 0x1, P6 ;  /* 0x0000000203057211 */ /* 0x000fe400030f0eff */
[----:B------:R-:W-:Y:S02]  /*367a0*/  ISETP.LT.AND P4, PT, R17, c[0x0][0x17c], !P0 ;  /* 0x00005f0011007a0c */ /* 0x000fe40004781270 */
[----:B------:R-:W5:Y:S04]  /*367b0*/  LDL.LU R17, [R1+0xcec] ;  /* 0x000cec0001117983 */ /* 0x000f680000300800 */
[----:B------:R1:W-:Y:S01]  /*367c0*/  @P3 STG.E.U16 [R4.64], R27 ;  /* 0x0000001b04003986 */ /* 0x0003e2000c101506 */
[----:B----4-:R-:W-:-:S03]  /*367d0*/  ISETP.LT.AND P3, PT, R16, c[0x0][0x17c], !P0 ;  /* 0x00005f0010007a0c */ /* 0x010fc60004761270 */
[----:B------:R-:W4:Y:S01]  /*367e0*/  LDL.LU R16, [R1+0xcf0] ;  /* 0x000cf00001107983 */ /* 0x000f220000300800 */
[----:B------:R-:W-:Y:S02]  /*367f0*/  IADD3 R9, R3, c[0x0][0x198], RZ ;  /* 0x0000660003097a10 */ /* 0x000fe40007ffe0ff */
[----:B------:R-:W-:Y:S02]  /*36800*/  ISETP.LT.AND P2, PT, R25, c[0x0][0x17c], !P0 ;  /* 0x00005f0019007a0c */ /* 0x000fe40004741270 */
[C---:B0-----:R-:W-:Y:S02]  /*36810*/  LEA R8, P6, R9.reuse, R0, 0x1 ;  /* 0x0000000009087211 */ /* 0x041fe400078c08ff */
[C---:B------:R-:W-:Y:S02]  /*36820*/  IADD3 R3, R9.reuse, c[0x0][0x198], RZ ;  /* 0x0000660009037a10 */ /* 0x040fe40007ffe0ff */
[----:B------:R-:W-:Y:S02]  /*36830*/  LEA.HI.X.SX32 R9, R9, R2, 0x1, P6 ;  /* 0x0000000209097211 */ /* 0x000fe400030f0eff */
[----:B-1----:R-:W-:-:S02]  /*36840*/  LEA R4, P6, R3, R0, 0x1 ;  /* 0x0000000003047211 */ /* 0x002fc400078c08ff */
[----:B------:R-:W-:Y:S02]  /*36850*/  PRMT R13, R27, 0x7632, R13 ;  /* 0x000076321b0d7816 */ /* 0x000fe4000000000d */
[C---:B------:R-:W-:Y:S02]  /*36860*/  LEA.HI.X.SX32 R5, R3.reuse, R2, 0x1, P6 ;  /* 0x0000000203057211 */ /* 0x040fe400030f0eff */
[----:B------:R-:W-:Y:S01]  /*36870*/  ISETP.LT.AND P1, PT, R24, c[0x0][0x17c], !P0 ;  /* 0x00005f0018007a0c */ /* 0x000fe20004721270 */
[----:B------:R0:W-:Y:S01]  /*36880*/  @P5 STG.E.U16 [R8.64], R13 ;  /* 0x0000000d08005986 */ /* 0x0001e2000c101506 */
[----:B------:R-:W-:-:S03]  /*36890*/  IADD3 R12, R3, c[0x0][0x198], RZ ;  /* 0x00006600030c7a10 */ /* 0x000fc60007ffe0ff */
[----:B------:R1:W-:Y:S01]  /*368a0*/  @P2 STG.E.U16 [R4.64], R6 ;  /* 0x0000000604002986 */ /* 0x0003e2000c101506 */
[----:B0-----:R-:W-:Y:S02]  /*368b0*/  PRMT R13, R6, 0x7632, R13 ;  /* 0x00007632060d7816 */ /* 0x001fe4000000000d */
[----:B------:R-:W-:Y:S01]  /*368c0*/  LEA R8, P6, R12, R0, 0x1 ;  /* 0x000000000c087211 */ /* 0x000fe200078c08ff */
[----:B-1----:R-:W4:Y:S01]  /*368d0*/  LDL.LU R6, [R1+0xe88] ;  /* 0x000e880001067983 */ /* 0x002f220000300800 */
[----:B--2---:R-:W-:-:S03]  /*368e0*/  ISETP.LT.AND P5, PT, R20, c[0x0][0x17c], !P0 ;  /* 0x00005f0014007a0c */ /* 0x004fc600047a1270 */
[----:B------:R-:W2:Y:S01]  /*368f0*/  LDL.LU R25, [R1+0xcf4] ;  /* 0x000cf40001197983 */ /* 0x000ea20000300800 */
[----:B------:R-:W-:-:S03]  /*36900*/  LEA.HI.X.SX32 R9, R12, R2, 0x1, P6 ;  /* 0x000000020c097211 */ /* 0x000fc600030f0eff */
[----:B------:R-:W2:Y:S04]  /*36910*/  LDL.LU R20, [R1+0xcf8] ;  /* 0x000cf80001147983 */ /* 0x000ea80000300800 */
[----:B------:R-:W2:Y:S01]  /*36920*/  LDL.LU R24, [R1+0xd00] ;  /* 0x000d000001187983 */ /* 0x000ea20000300800 */
[----:B-----5:R-:W-:-:S03]  /*36930*/  ISETP.LT.AND P2, PT, R17, c[0x0][0x17c], !P0 ;  /* 0x00005f0011007a0c */ /* 0x020fc60004741270 */
[----:B------:R-:W5:Y:S04]  /*36940*/  LDL.LU R17, [R1+0xcfc] ;  /* 0x000cfc0001117983 */ /* 0x000f680000300800 */
[----:B------:R0:W-:Y:S01]  /*36950*/  @P1 STG.E.U16 [R8.64], R13 ;  /* 0x0000000d08001986 */ /* 0x0001e2000c101506 */
[----:B------:R-:W-:-:S04]  /*36960*/  IADD3 R3, R12, c[0x0][0x198], RZ ;  /* 0x000066000c037a10 */ /* 0x000fc80007ffe0ff */
[C---:B------:R-:W-:Y:S02]  /*36970*/  LEA R4, P6, R3.reuse, R0, 0x1 ;  /* 0x0000000003047211 */ /* 0x040fe400078c08ff */
[C---:B------:R-:W-:Y:S02]  /*36980*/  IADD3 R12, R3.reuse, c[0x0][0x198], RZ ;  /* 0x00006600030c7a10 */ /* 0x040fe40007ffe0ff */
[----:B------:R-:W-:Y:S02]  /*36990*/  LEA.HI.X.SX32 R5, R3, R2, 0x1, P6 ;  /* 0x0000000203057211 */ /* 0x000fe400030f0eff */
[----:B0-----:R-:W-:Y:S02]  /*369a0*/  LEA R8, P6, R12, R0, 0x1 ;  /* 0x000000000c087211 */ /* 0x001fe400078c08ff */
[----:B---3--:R-:W-:Y:S02]  /*369b0*/  PRMT R13, R28, 0x7632, R13 ;  /* 0x000076321c0d7816 */ /* 0x008fe4000000000d */
[----:B------:R-:W-:Y:S01]  /*369c0*/  LEA.HI.X.SX32 R9, R12, R2, 0x1, P6 ;  /* 0x000000020c097211 */ /* 0x000fe200030f0eff */
[----:B------:R-:W-:Y:S04]  /*369d0*/  @P4 STG.E.U16 [R4.64], R28 ;  /* 0x0000001c04004986 */ /* 0x000fe8000c101506 */
[----:B------:R0:W-:Y:S01]  /*369e0*/  @P3 STG.E.U16 [R8.64], R13 ;  /* 0x0000000d08003986 */ /* 0x0001e2000c101506 */
[----:B----4-:R-:W-:-:S03]  /*369f0*/  ISETP.LT.AND P1, PT, R16, c[0x0][0x17c], !P0 ;  /* 0x00005f0010007a0c */ /* 0x010fc60004721270 */
[----:B------:R-:W3:Y:S04]  /*36a00*/  LDL.LU R16, [R1+0xd08] ;  /* 0x000d080001107983 */ /* 0x000ee80000300800 */
[----:B------:R-:W4:Y:S04]  /*36a10*/  LDL.LU R21, [R1+0xd04] ;  /* 0x000d040001157983 */ /* 0x000f280000300800 */
[----:B0-----:R-:W4:Y:S01]  /*36a20*/  LDL.LU R13, [R1+0xd10] ;  /* 0x000d1000010d7983 */ /* 0x001f220000300800 */
[----:B------:R-:W-:-:S04]  /*36a30*/  IADD3 R3, R12, c[0x0][0x198], RZ ;  /* 0x000066000c037a10 */ /* 0x000fc80007ffe0ff */
[C---:B------:R-:W-:Y:S02]  /*36a40*/  LEA R4, P6, R3.reuse, R0, 0x1 ;  /* 0x0000000003047211 */ /* 0x040fe400078c08ff */
[C---:B------:R-:W-:Y:S02]  /*36a50*/  IADD3 R12, R3.reuse, c[0x0][0x198], RZ ;  /* 0x00006600030c7a10 */ /* 0x040fe40007ffe0ff */
[----:B------:R-:W-:Y:S02]  /*36a60*/  LEA.HI.X.SX32 R5, R3, R2, 0x1, P6 ;  /* 0x0000000203057211 */ /* 0x000fe400030f0eff */
[C---:B------:R-:W-:Y:S02]  /*36a70*/  LEA R8, P6, R12.reuse, R0, 0x1 ;  /* 0x000000000c087211 */ /* 0x040fe400078c08ff */
[C---:B------:R-:W-:Y:S02]  /*36a80*/  IADD3 R3, R12.reuse, c[0x0][0x198], RZ ;  /* 0x000066000c037a10 */ /* 0x040fe40007ffe0ff */
[----:B------:R-:W-:-:S02]  /*36a90*/  LEA.HI.X.SX32 R9, R12, R2, 0x1, P6 ;  /* 0x000000020c097211 */ /* 0x000fc400030f0eff */
[----:B------:R-:W-:Y:S01]  /*36aa0*/  PRMT R12, R6, 0x7632, R12 ;  /* 0x00007632060c7816 */ /* 0x000fe2000000000c */
[----:B------:R0:W-:Y:S04]  /*36ab0*/  @P5 STG.E.U16 [R4.64], R6 ;  /* 0x0000000604005986 */ /* 0x0001e8000c101506 */
[----:B------:R1:W-:Y:S01]  /*36ac0*/  @P2 STG.E.U16 [R8.64], R12 ;  /* 0x0000000c08002986 */ /* 0x0003e2000c101506 */
[----:B--2---:R-:W-:-:S03]  /*36ad0*/  ISETP.LT.AND P3, PT, R20, c[0x0][0x17c], !P0 ;  /* 0x00005f0014007a0c */ /* 0x004fc60004761270 */
[----:B------:R-:W2:Y:S01]  /*36ae0*/  LDL.LU R20, [R1+0xd0c] ;  /* 0x000d0c0001147983 */ /* 0x000ea20000300800 */
[----:B0-----:R-:W-:-:S04]  /*36af0*/  LEA R4, P6, R3, R0, 0x1 ;  /* 0x0000000003047211 */ /* 0x001fc800078c08ff */
[----:B------:R-:W-:Y:S02]  /*36b00*/  LEA.HI.X.SX32 R5, R3, R2, 0x1, P6 ;  /* 0x0000000203057211 */ /* 0x000fe400030f0eff */
[----:B-----5:R-:W-:Y:S02]  /*36b10*/  ISETP.LT.AND P2, PT, R17, c[0x0][0x17c], !P0 ;  /* 0x00005f0011007a0c */ /* 0x020fe40004741270 */
[----:B------:R-:W5:Y:S04]  /*36b20*/  LDL.LU R17, [R1+0xd18] ;  /* 0x000d180001117983 */ /* 0x000f680000300800 */
[----:B------:R0:W-:Y:S01]  /*36b30*/  @P1 STG.E.U16 [R4.64], R14 ;  /* 0x0000000e04001986 */ /* 0x0001e2000c101506 */
[----:B------:R-:W-:Y:S02]  /*36b40*/  IADD3 R6, R3, c[0x0][0x198], RZ ;  /* 0x0000660003067a10 */ /* 0x000fe40007ffe0ff */
[----:B------:R-:W-:-:S02]  /*36b50*/  ISETP.LT.AND P4, PT, R25, c[0x0][0x17c], !P0 ;  /* 0x00005f0019007a0c */ /* 0x000fc40004781270 */
[C---:B-1----:R-:W-:Y:S02]  /*36b60*/  LEA R8, P6, R6.reuse, R0, 0x1 ;  /* 0x0000000006087211 */ /* 0x042fe400078c08ff */
[C---:B------:R-:W-:Y:S02]  /*36b70*/  IADD3 R3, R6.reuse, c[0x0][0x198], RZ ;  /* 0x0000660006037a10 */ /* 0x040fe40007ffe0ff */
[----:B------:R-:W-:Y:S02]  /*36b80*/  LEA.HI.X.SX32 R9, R6, R2, 0x1, P6 ;  /* 0x0000000206097211 */ /* 0x000fe400030f0eff */
[C---:B0-----:R-:W-:Y:S02]  /*36b90*/  LEA R4, P6, R3.reuse, R0, 0x1 ;  /* 0x0000000003047211 */ /* 0x041fe400078c08ff */
[----:B------:R-:W-:Y:S02]  /*36ba0*/  PRMT R14, R14, 0x7632, R14 ;  /* 0x000076320e0e7816 */ /* 0x000fe4000000000e */
[----:B------:R-:W-:-:S03]  /*36bb0*/  LEA.HI.X.SX32 R5, R3, R2, 0x1, P6 ;  /* 0x0000000203057211 */ /* 0x000fc600030f0eff */
[----:B------:R0:W-:Y:S04]  /*36bc0*/  @P4 STG.E.U16 [R8.64], R14 ;  /* 0x0000000e08004986 */ /* 0x0001e8000c101506 */
[----:B------:R1:W-:Y:S01]  /*36bd0*/  @P3 STG.E.U16 [R4.64], R18 ;  /* 0x0000001204003986 */ /* 0x0003e2000c101506 */
[----:B---3--:R-:W-:-:S03]  /*36be0*/  ISETP.LT.AND P1, PT, R16, c[0x0][0x17c], !P0 ;  /* 0x00005f0010007a0c */ /* 0x008fc60004721270 */
[----:B------:R-:W3:Y:S04]  /*36bf0*/  LDL.LU R16, [R1+0xd14] ;  /* 0x000d140001107983 */ /* 0x000ee80000300800 */
[----:B0-----:R-:W3:Y:S01]  /*36c00*/  LDL.LU R14, [R1+0xd20] ;  /* 0x000d2000010e7983 */ /* 0x001ee20000300800 */
[----:B----4-:R-:W-:-:S03]  /*36c10*/  ISETP.LT.AND P3, PT, R13, c[0x0][0x17c], !P0 ;  /* 0x00005f000d007a0c */ /* 0x010fc60004761270 */
[----:B------:R-:W4:Y:S01]  /*36c20*/  LDL.LU R13, [R1+0xd1c] ;  /* 0x000d1c00010d7983 */ /* 0x000f220000300800 */
[----:B------:R-:W-:Y:S02]  /*36c30*/  IADD3 R6, R3, c[0x0][0x198], RZ ;  /* 0x0000660003067a10 */ /* 0x000fe40007ffe0ff */
[----:B------:R-:W-:Y:S01]  /*36c40*/  ISETP.LT.AND P5, PT, R24, c[0x0][0x17c], !P0 ;  /* 0x00005f0018007a0c */ /* 0x000fe200047a1270 */
[----:B------:R-:W4:Y:S01]  /*36c50*/  LDL.LU R27, [R1+0x18] ;  /* 0x00001800011b7983 */ /* 0x000f220000300800 */
[C---:B------:R-:W-:Y:S02]  /*36c60*/  LEA R8, P6, R6.reuse, R0, 0x1 ;  /* 0x0000000006087211 */ /* 0x040fe400078c08ff */
[C---:B------:R-:W-:Y:S02]  /*36c70*/  IADD3 R3, R6.reuse, c[0x0][0x198], RZ ;  /* 0x0000660006037a10 */ /* 0x040fe40007ffe0ff */
[----:B------:R-:W-:Y:S02]  /*36c80*/  LEA.HI.X.SX32 R9, R6, R2, 0x1, P6 ;  /* 0x0000000206097211 */ /* 0x000fe400030f0eff */
[----:B-1----:R-:W-:-:S02]  /*36c90*/  LEA R4, P6, R3, R0, 0x1 ;  /* 0x0000000003047211 */ /* 0x002fc400078c08ff */
[----:B------:R-:W-:Y:S02]  /*36ca0*/  PRMT R18, R18, 0x7632, R18 ;  /* 0x0000763212127816 */ /* 0x000fe40000000012 */
[C---:B------:R-:W-:Y:S02]  /*36cb0*/  IADD3 R6, R3.reuse, c[0x0][0x198], RZ ;  /* 0x0000660003067a10 */ /* 0x040fe40007ffe0ff */
[----:B------:R-:W-:Y:S01]  /*36cc0*/  LEA.HI.X.SX32 R5, R3, R2, 0x1, P6 ;  /* 0x0000000203057211 */ /* 0x000fe200030f0eff */
[----:B------:R0:W-:Y:S04]  /*36cd0*/  @P5 STG.E.U16 [R8.64], R18 ;  /* 0x0000001208005986 */ /* 0x0001e8000c101506 */
[----:B------:R1:W-:Y:S01]  /*36ce0*/  @P2 STG.E.U16 [R4.64], R22 ;  /* 0x0000001604002986 */ /* 0x0003e2000c101506 */
[----:B0-----:R-:W-:-:S02]  /*36cf0*/  LEA R8, P6, R6, R0, 0x1 ;  /* 0x0000000006087211 */ /* 0x001fc400078c08ff */
[----:B--2---:R-:W-:Y:S02]  /*36d00*/  ISETP.LT.AND P5, PT, R20, c[0x0][0x17c], !P0 ;  /* 0x00005f0014007a0c */ /* 0x004fe400047a1270 */
[----:B------:R-:W2:Y:S01]  /*36d10*/  LDL.LU R20, [R1+0xd28] ;  /* 0x000d280001147983 */ /* 0x000ea20000300800 */
[----:B------:R-:W-:Y:S02]  /*36d20*/  LEA.HI.X.SX32 R9, R6, R2, 0x1, P6 ;  /* 0x0000000206097211 */ /* 0x000fe400030f0eff */
[----:B-1----:R-:W-:Y:S02]  /*36d30*/  PRMT R22, R22, 0x7632, R22 ;  /* 0x0000763216167816 */ /* 0x002fe40000000016 */
[----:B-----5:R-:W-:Y:S02]  /*36d40*/  ISETP.LT.AND P2, PT, R17, c[0x0][0x17c], !P0 ;  /* 0x00005f0011007a0c */ /* 0x020fe40004741270 */
[----:B------:R-:W5:Y:S04]  /*36d50*/  LDL.LU R17, [R1+0xd24] ;  /* 0x000d240001117983 */ /* 0x000f680000300800 */
[----:B------:R0:W-:Y:S01]  /*36d60*/  @P1 STG.E.U16 [R8.64], R22 ;  /* 0x0000001608001986 */ /* 0x0001e2000c101506 */
[----:B------:R-:W-:-:S02]  /*36d70*/  ISETP.LT.AND P4, PT, R21, c[0x0][0x17c], !P0 ;  /* 0x00005f0015007a0c */ /* 0x000fc40004781270 */
[----:B------:R-:W-:-:S04]  /*36d80*/  IADD3 R3, R6, c[0x0][0x198], RZ ;  /* 0x0000660006037a10 */ /* 0x000fc80007ffe0ff */
[C---:B------:R-:W-:Y:S02]  /*36d90*/  LEA R4, P6, R3.reuse, R0, 0x1 ;  /* 0x0000000003047211 */ /* 0x040fe400078c08ff */
[C---:B------:R-:W-:Y:S02]  /*36da0*/  IADD3 R6, R3.reuse, c[0x0][0x198], RZ ;  /* 0x0000660003067a10 */ /* 0x040fe40007ffe0ff */
[----:B------:R-:W-:Y:S02]  /*36db0*/  LEA.HI.X.SX32 R5, R3, R2, 0x1, P6 ;  /* 0x0000000203057211 */ /* 0x000fe400030f0eff */
[----:B0-----:R-:W-:-:S03]  /*36dc0*/  LEA R8, P6, R6, R0, 0x1 ;  /* 0x0000000006087211 */ /* 0x001fc600078c08ff */
[----:B------:R0:W-:Y:S01]  /*36dd0*/  @P4 STG.E.U16 [R4.64], R10 ;  /* 0x0000000a04004986 */ /* 0x0001e2000c101506 */
[----:B------:R-:W-:Y:S02]  /*36de0*/  LEA.HI.X.SX32 R9, R6, R2, 0x1, P6 ;  /* 0x0000000206097211 */ /* 0x000fe400030f0eff */
[----:B0-----:R-:W-:-:S05]  /*36df0*/  PRMT R10, R10, 0x7632, R10 ;  /* 0x000076320a0a7816 */ /* 0x001fca000000000a */
[----:B------:R0:W-:Y:S01]  /*36e00*/  @P3 STG.E.U16 [R8.64], R10 ;  /* 0x0000000a08003986 */ /* 0x0001e2000c101506 */
[----:B---3--:R-:W-:-:S03]  /*36e10*/  ISETP.LT.AND P1, PT, R16, c[0x0][0x17c], !P0 ;  /* 0x00005f0010007a0c */ /* 0x008fc60004721270 */
[----:B------:R-:W3:Y:S04]  /*36e20*/  LDL.LU R16, [R1+0xd2c] ;  /* 0x000d2c0001107983 */ /* 0x000ee80000300800 */
[----:B------:R-:W3:Y:S04]  /*36e30*/  LDL.LU R18, [R1+0xd30] ;  /* 0x000d300001127983 */ /* 0x000ee80000300800 */
[----:B------:R-:W3:Y:S01]  /*36e40*/  LDL.LU R28, [R1+0xc] ;  /* 0x00000c00011c7983 */ /* 0x000ee20000300800 */
[----:B------:R-:W-:Y:S02]  /*36e50*/  ISETP.LT.AND P4, PT, R14, c[0x0][0x17c], !P0 ;  /* 0x00005f000e007a0c */ /* 0x000fe40004781270 */
[----:B----4-:R-:W-:Y:S01]  /*36e60*/  ISETP.LT.AND P3, PT, R13, c[0x0][0x17c], !P0 ;  /* 0x00005f000d007a0c */ /* 0x010fe20004761270 */
[----:B------:R-:W4:Y:S04]  /*36e70*/  LDL.LU R14, [R1+0xd34] ;  /* 0x000d3400010e7983 */ /* 0x000f280000300800 */
[----:B------:R-:W4:Y:S01]  /*36e80*/  LDL.LU R13, [R1+0xd38] ;  /* 0x000d3800010d7983 */ /* 0x000f220000300800 */
[----:B------:R-:W-:-:S04]  /*36e90*/  IADD3 R3, R6, c[0x0][0x198], RZ ;  /* 0x0000660006037a10 */ /* 0x000fc80007ffe0ff */
[C---:B------:R-:W-:Y:S02]  /*36ea0*/  LEA R4, P6, R3.reuse, R0, 0x1 ;  /* 0x0000000003047211 */ /* 0x040fe400078c08ff */
[C---:B------:R-:W-:Y:S02]  /*36eb0*/  IADD3 R6, R3.reuse, c[0x0][0x198], RZ ;  /* 0x0000660003067a10 */ /* 0x040fe40007ffe0ff */
[----:B------:R-:W-:Y:S02]  /*36ec0*/  LEA.HI.X.SX32 R5, R3, R2, 0x1, P6 ;  /* 0x0000000203057211 */ /* 0x000fe400030f0eff */
[C---:B0-----:R-:W-:Y:S02]  /*36ed0*/  LEA R8, P6, R6.reuse, R0, 0x1 ;  /* 0x0000000006087211 */ /* 0x041fe400078c08ff */
[C---:B------:R-:W-:Y:S01]  /*36ee0*/  IADD3 R3, R6.reuse, c[0x0][0x198], RZ ;  /* 0x0000660006037a10 */ /* 0x040fe20007ffe0ff */
[----:B------:R0:W-:Y:S01]  /*36ef0*/  @P5 STG.E.U16 [R4.64], R27 ;  /* 0x0000001b04005986 */ /* 0x0001e2000c101506 */
[----:B------:R-:W-:-:S02]  /*36f00*/  LEA.HI.X.SX32 R9, R6, R2, 0x1, P6 ;  /* 0x0000000206097211 */ /* 0x000fc400030f0eff */
[----:B------:R-:W-:Y:S02]  /*36f10*/  PRMT R10, R27, 0x7632, R10 ;  /* 0x000076321b0a7816 */ /* 0x000fe4000000000a */
[----:B0-----:R-:W-:-:S04]  /*36f20*/  LEA R4, P6, R3, R0, 0x1 ;  /* 0x0000000003047211 */ /* 0x001fc800078c08ff */
[----:B------:R-:W-:Y:S01]  /*36f30*/  LEA.HI.X.SX32 R5, R3, R2, 0x1, P6 ;  /* 0x0000000203057211 */ /* 0x000fe200030f0eff */
[----:B------:R-:W-:Y:S04]  /*36f40*/  @P2 STG.E.U16 [R8.64], R10 ;  /* 0x0000000a08002986 */ /* 0x000fe8000c101506 */
[----:B------:R0:W-:Y:S01]  /*36f50*/  @P1 STG.E.U16 [R4.64], R7 ;  /* 0x0000000704001986 */ /* 0x0001e2000c101506 */
[----:B-----5:R-:W-:-:S03]  /*36f60*/  ISETP.LT.AND P2, PT, R17, c[0x0][0x17c], !P0 ;  /* 0x00005f0011007a0c */ /* 0x020fc60004741270 */
[----:B------:R-:W5:Y:S01]  /*36f70*/  LDL.LU R17, [R1+0xd3c] ;  /* 0x000d3c0001117983 */ /* 0x000f620000300800 */
[----:B0-----:R-:W-:-:S03]  /*36f80*/  PRMT R5, R7, 0x7632, R5 ;  /* 0x0000763207057816 */ /* 0x001fc60000000005 */
[----:B------:R-:W5:Y:S01]  /*36f90*/  LDL.LU R7, [R1+0xe84] ;  /* 0x000e840001077983 */ /* 0x000f620000300800 */
[----:B------:R-:W-:-:S04]  /*36fa0*/  IADD3 R6, R3, c[0x0][0x198], RZ ;  /* 0x0000660003067a10 */ /* 0x000fc80007ffe0ff */
[C---:B------:R-:W-:Y:S02]  /*36fb0*/  LEA R8, P6, R6.reuse, R0, 0x1 ;  /* 0x0000000006087211 */ /* 0x040fe400078c08ff */
[C---:B------:R-:W-:Y:S02]  /*36fc0*/  IADD3 R3, R6.reuse, c[0x0][0x198], RZ ;  /* 0x0000660006037a10 */ /* 0x040fe40007ffe0ff */
[----:B------:R-:W-:Y:S02]  /*36fd0*/  LEA.HI.X.SX32 R9, R6, R2, 0x1, P6 ;  /* 0x0000000206097211 */ /* 0x000fe400030f0eff */
[C---:B------:R-:W-:Y:S02]  /*36fe0*/  LEA R4, P6, R3.reuse, R0, 0x1 ;  /* 0x0000000003047211 */ /* 0x040fe400078c08ff */
[----:B--2---:R-:W-:Y:S02]  /*36ff0*/  ISETP.LT.AND P5, PT, R20, c[0x0][0x17c], !P0 ;  /* 0x00005f0014007a0c */ /* 0x004fe400047a1270 */
[C---:B------:R-:W-:Y:S01]  /*37000*/  IADD3 R6, R3.reuse, c[0x0][0x198], RZ ;  /* 0x0000660003067a10 */ /* 0x040fe20007ffe0ff */
[----:B------:R0:W-:Y:S02]  /*37010*/  @P4 STG.E.U16 [R8.64], R5 ;  /* 0x0000000508004986 */ /* 0x0001e4000c101506 */
[----:B0-----:R-:W-:-:S02]  /*37020*/  LEA.HI.X.SX32 R5, R3, R2, 0x1, P6 ;  /* 0x0000000203057211 */ /* 0x001fc400030f0eff */
[----:B------:R-:W-:-:S04]  /*37030*/  LEA R8, P6, R6, R0, 0x1 ;  /* 0x0000000006087211 */ /* 0x000fc800078c08ff */
[----:B------:R-:W-:Y:S02]  /*37040*/  LEA.HI.X.SX32 R9, R6, R2, 0x1, P6 ;  /* 0x0000000206097211 */ /* 0x000fe400030f0eff */
[----:B---3--:R-:W-:Y:S02]  /*37050*/  ISETP.LT.AND P1, PT, R16, c[0x0][0x17c], !P0 ;  /* 0x00005f0010007a0c */ /* 0x008fe40004721270 */
[----:B------:R-:W2:Y:S04]  /*37060*/  LDL.LU R16, [R1+0xd40] ;  /* 0x000d400001107983 */ /* 0x000ea80000300800 */
[----:B------:R-:W3:Y:S01]  /*37070*/  LDL.LU R20, [R1+0xd48] ;  /* 0x000d480001147983 */ /* 0x000ee20000300800 */
[----:B------:R-:W-:-:S03]  /*37080*/  PRMT R3, R28, 0x7632, R3 ;  /* 0x000076321c037816 */ /* 0x000fc60000000003 */
[----:B------:R0:W-:Y:S01]  /*37090*/  @P3 STG.E.U16 [R4.64], R28 ;  /* 0x0000001c04003986 */ /* 0x0001e2000c101506 */
[----:B----4-:R-:W-:-:S03]  /*370a0*/  ISETP.LT.AND P3, PT, R14, c[0x0][0x17c], !P0 ;  /* 0x00005f000e007a0c */ /* 0x010fc60004761270 */
[----:B------:R1:W-:Y:S01]  /*370b0*/  @P5 STG.E.U16 [R8.64], R3 ;  /* 0x0000000308005986 */ /* 0x0003e2000c101506 */
[----:B------:R-:W-:-:S03]  /*370c0*/  ISETP.LT.AND P5, PT, R13, c[0x0][0x17c], !P0 ;  /* 0x00005f000d007a0c */ /* 0x000fc600047a1270 */
[----:B------:R-:W4:Y:S04]  /*370d0*/  LDL.LU R14, [R1+0xd4c] ;  /* 0x000d4c00010e7983 */ /* 0x000f280000300800 */
[----:B------:R-:W3:Y:S01]  /*370e0*/  LDL.LU R13, [R1+0xd54] ;  /* 0x000d5400010d7983 */ /* 0x000ee20000300800 */
[----:B------:R-:W-:-:S04]  /*370f0*/  IADD3 R10, R6, c[0x0][0x198], RZ ;  /* 0x00006600060a7a10 */ /* 0x000fc80007ffe0ff */
[C---:B0-----:R-:W-:Y:S02]  /*37100*/  LEA R4, P6, R10.reuse, R0, 0x1 ;  /* 0x000000000a047211 */ /* 0x041fe400078c08ff */
[C---:B------:R-:W-:Y:S02]  /*37110*/  IADD3 R6, R10.reuse, c[0x0][0x198], RZ ;  /* 0x000066000a067a10 */ /* 0x040fe40007ffe0ff */
[----:B------:R-:W-:Y:S02]  /*37120*/  LEA.HI.X.SX32 R5, R10, R2, 0x1, P6 ;  /* 0x000000020a057211 */ /* 0x000fe400030f0eff */
[----:B-1----:R-:W-:-:S04]  /*37130*/  LEA R8, P6, R6, R0, 0x1 ;  /* 0x0000000006087211 */ /* 0x002fc800078c08ff */
[----:B------:R-:W-:Y:S02]  /*37140*/  LEA.HI.X.SX32 R9, R6, R2, 0x1, P6 ;  /* 0x0000000206097211 */ /* 0x000fe400030f0eff */
[----:B------:R-:W-:Y:S02]  /*37150*/  ISETP.LT.AND P4, PT, R18, c[0x0][0x17c], !P0 ;  /* 0x00005f0012007a0c */ /* 0x000fe40004781270 */
[----:B------:R-:W3:Y:S01]  /*37160*/  LDL.LU R18, [R1+0xd58] ;  /* 0x000d580001127983 */ /* 0x000ee20000300800 */
[----:B-----5:R-:W-:-:S03]  /*37170*/  PRMT R3, R7, 0x7632, R3 ;  /* 0x0000763207037816 */ /* 0x020fc60000000003 */
[----:B------:R0:W-:Y:S01]  /*37180*/  @P2 STG.E.U16 [R4.64], R7 ;  /* 0x0000000704002986 */ /* 0x0001e2000c101506 */
[----:B------:R-:W-:-:S03]  /*37190*/  ISETP.LT.AND P2, PT, R17, c[0x0][0x17c], !P0 ;  /* 0x00005f0011007a0c */ /* 0x000fc60004741270 */
[----:B------:R1:W-:Y:S04]  /*371a0*/  @P1 STG.E.U16 [R8.64], R3 ;  /* 0x0000000308001986 */ /* 0x0003e8000c101506 */
[----:B------:R-:W5:Y:S01]  /*371b0*/  LDL.LU R17, [R1+0xd50] ;  /* 0x000d500001117983 */ /* 0x000f620000300800 */
[----:B------:R-:W-:-:S04]  /*371c0*/  IADD3 R10, R6, c[0x0][0x198], RZ ;  /* 0x00006600060a7a10 */ /* 0x000fc80007ffe0ff */
[C---:B0-----:R-:W-:Y:S02]  /*371d0*/  LEA R4, P6, R10.reuse, R0, 0x1 ;  /* 0x000000000a047211 */ /* 0x041fe400078c08ff */
[C---:B------:R-:W-:Y:S02]  /*371e0*/  IADD3 R7, R10.reuse, c[0x0][0x198], RZ ;  /* 0x000066000a077a10 */ /* 0x040fe40007ffe0ff */
[----:B------:R-:W-:Y:S02]  /*371f0*/  LEA.HI.X.SX32 R5, R10, R2, 0x1, P6 ;  /* 0x000000020a057211 */ /* 0x000fe400030f0eff */
[C---:B------:R-:W-:Y:S02]  /*37200*/  LEA R6, P6, R7.reuse, R0, 0x1 ;  /* 0x0000000007067211 */ /* 0x040fe400078c08ff */
[C---:B-1----:R-:W-:Y:S01]  /*37210*/  IADD3 R8, R7.reuse, c[0x0][0x198], RZ ;  /* 0x0000660007087a10 */ /* 0x042fe20007ffe0ff */
[----:B------:R0:W-:Y:S01]  /*37220*/  @P4 STG.E.U16 [R4.64], R15 ;  /* 0x0000000f04004986 */ /* 0x0001e2000c101506 */
[----:B------:R-:W-:-:S02]  /*37230*/  LEA.HI.X.SX32 R7, R7, R2, 0x1, P6 ;  /* 0x0000000207077211 */ /* 0x000fc400030f0eff */
[----:B------:R-:W-:Y:S02]  /*37240*/  PRMT R3, R15, 0x7632, R3 ;  /* 0x000076320f037816 */ /* 0x000fe40000000003 */
[----:B0-----:R-:W-:-:S04]  /*37250*/  LEA R4, P6, R8, R0, 0x1 ;  /* 0x0000000008047211 */ /* 0x001fc800078c08ff */
[----:B------:R-:W-:Y:S01]  /*37260*/  LEA.HI.X.SX32 R5, R8, R2, 0x1, P6 ;  /* 0x0000000208057211 */ /* 0x000fe200030f0eff */
[----:B------:R0:W-:Y:S04]  /*37270*/  @P3 STG.E.U16 [R6.64], R3 ;  /* 0x0000000306003986 */ /* 0x0001e8000c101506 */
[----:B------:R1:W-:Y:S01]  /*37280*/  @P5 STG.E.U16 [R4.64], R19 ;  /* 0x0000001304005986 */ /* 0x0003e2000c101506 */
[----:B--2---:R-:W-:-:S03]  /*37290*/  ISETP.LT.AND P1, PT, R16, c[0x0][0x17c], !P0 ;  /* 0x00005f0010007a0c */ /* 0x004fc60004721270 */
[----:B------:R-:W2:Y:S01]  /*372a0*/  LDL.LU R16, [R1+0xd44] ;  /* 0x000d440001107983 */ /* 0x000ea20000300800 */
[----:B----4-:R-:W-:-:S03]  /*372b0*/  ISETP.LT.AND P3, PT, R14, c[0x0][0x17c], !P0 ;  /* 0x00005f000e007a0c */ /* 0x010fc60004761270 */
[----:B------:R-:W4:Y:S01]  /*372c0*/  LDL.LU R14, [R1+0xd5c] ;  /* 0x000d5c00010e7983 */ /* 0x000f220000300800 */
[----:B---3--:R-:W-:-:S03]  /*372d0*/  ISETP.LT.AND P5, PT, R13, c[0x0][0x17c], !P0 ;  /* 0x00005f000d007a0c */ /* 0x008fc600047a1270 */
[----:B------:R-:W3:Y:S01]  /*372e0*/  LDL.LU R13, [R1+0xd60] ;  /* 0x000d6000010d7983 */ /* 0x000ee20000300800 */
[----:B------:R-:W-:Y:S02]  /*372f0*/  IADD3 R9, R8, c[0x0][0x198], RZ ;  /* 0x0000660008097a10 */ /* 0x000fe40007ffe0ff */
[----:B0-----:R-:W-:Y:S01]  /*37300*/  PRMT R3, R19, 0x7632, R3 ;  /* 0x0000763213037816 */ /* 0x001fe20000000003 */
[----:B------:R-:W3:Y:S01]  /*37310*/  LDL.LU R21, [R1+0x1c] ;  /* 0x00001c0001157983 */ /* 0x000ee20000300800 */
[C---:B------:R-:W-:Y:S02]  /*37320*/  LEA R6, P6, R9.reuse, R0, 0x1 ;  /* 0x0000000009067211 */ /* 0x040fe400078c08ff */
[C---:B------:R-:W-:Y:S02]  /*37330*/  IADD3 R8, R9.reuse, c[0x0][0x198], RZ ;  /* 0x0000660009087a10 */ /* 0x040fe40007ffe0ff */
[----:B------:R-:W-:Y:S02]  /*37340*/  LEA.HI.X.SX32 R7, R9, R2, 0x1, P6 ;  /* 0x0000000209077211 */ /* 0x000fe400030f0eff */
[----:B-1----:R-:W-:-:S02]  /*37350*/  LEA R4, P6, R8, R0, 0x1 ;  /* 0x0000000008047211 */ /* 0x002fc400078c08ff */
[----:B------:R-:W-:Y:S02]  /*37360*/  ISETP.LT.AND P4, PT, R20, c[0x0][0x17c], !P0 ;  /* 0x00005f0014007a0c */ /* 0x000fe40004781270 */
[C---:B------:R-:W-:Y:S01]  /*37370*/  IADD3 R9, R8.reuse, c[0x0][0x198], RZ ;  /* 0x0000660008097a10 */ /* 0x040fe20007ffe0ff */
[----:B------:R0:W-:Y:S01]  /*37380*/  @P2 STG.E.U16 [R6.64], R3 ;  /* 0x0000000306002986 */ /* 0x0001e2000c101506 */
[----:B------:R-:W-:Y:S02]  /*37390*/  LEA.HI.X.SX32 R5, R8, R2, 0x1, P6 ;  /* 0x0000000208057211 */ /* 0x000fe400030f0eff */
[----:B------:R-:W-:Y:S02]  /*373a0*/  PRMT R8, R23, 0x7632, R8 ;  /* 0x0000763217087816 */ /* 0x000fe40000000008 */
[----:B0-----:R-:W-:-:S04]  /*373b0*/  LEA R6, P6, R9, R0, 0x1 ;  /* 0x0000000009067211 */ /* 0x001fc800078c08ff */
[----:B------:R-:W-:Y:S01]  /*373c0*/  LEA.HI.X.SX32 R7, R9, R2, 0x1, P6 ;  /* 0x0000000209077211 */ /* 0x000fe200030f0eff */
[----:B------:R0:W-:Y:S01]  /*373d0*/  @P1 STG.E.U16 [R4.64], R23 ;  /* 0x0000001704001986 */ /* 0x0001e2000c101506 */
[----:B------:R-:W-:-:S03]  /*373e0*/  ISETP.LT.AND P2, PT, R18, c[0x0][0x17c], !P0 ;  /* 0x00005f0012007a0c */ /* 0x000fc60004741270 */
[----:B------:R1:W-:Y:S01]  /*373f0*/  @P4 STG.E.U16 [R6.64], R8 ;  /* 0x0000000806004986 */ /* 0x0003e2000c101506 */
[----:B-----5:R-:W-:Y:S02]  /*37400*/  ISETP.LT.AND P1, PT, R17, c[0x0][0x17c], !P0 ;  /* 0x00005f0011007a0c */ /* 0x020fe40004721270 */
[----:B------:R-:W-:-:S05]  /*37410*/  LOP3.LUT R20, R29, 0x20, RZ, 0x3c, !PT ;  /* 0x000000201d147812 */ /* 0x000fca00078e3cff */
[----:B------:R-:W-:Y:S01]  /*37420*/  LDS.128 R24, [R20] ;  /* 0x0000000014187984 */ /* 0x000fe20000000c00 */
[----:B------:R-:W-:-:S04]  /*37430*/  IADD3 R10, R9, c[0x0][0x198], RZ ;  /* 0x00006600090a7a10 */ /* 0x000fc80007ffe0ff */
[C---:B0-----:R-:W-:Y:S02]  /*37440*/  LEA R4, P6, R10.reuse, R0, 0x1 ;  /* 0x000000000a047211 */ /* 0x041fe400078c08ff */
[C---:B------:R-:W-:Y:S02]  /*37450*/  IADD3 R3, R10.reuse, c[0x0][0x198], RZ ;  /* 0x000066000a037a10 */ /* 0x040fe40007ffe0ff */
[----:B------:R-:W-:Y:S02]  /*37460*/  LEA.HI.X.SX32 R5, R10, R2, 0x1, P6 ;  /* 0x000000020a057211 */ /* 0x000fe400030f0eff */
[----:B-1----:R-:W-:Y:S02]  /*37470*/  LEA R6, P6, R3, R0, 0x1 ;  /* 0x0000000003067211 */ /* 0x002fe400078c08ff */
[----:B------:R-:W-:Y:S02]  /*37480*/  PRMT R9, R11, 0x7632, R9 ;  /* 0x000076320b097816 */ /* 0x000fe40000000009 */
[----:B------:R-:W-:Y:S01]  /*37490*/  LEA.HI.X.SX32 R7, R3, R2, 0x1, P6 ;  /* 0x0000000203077211 */ /* 0x000fe200030f0eff */
[----:B------:R-:W-:Y:S04]  /*374a0*/  @P3 STG.E.U16 [R4.64], R11 ;  /* 0x0000000b04003986 */ /* 0x000fe8000c101506 */
[----:B------:R-:W-:Y:S01]  /*374b0*/  @P5 STG.E.U16 [R6.64], R9 ;  /* 0x0000000906005986 */ /* 0x000fe2000c101506 */
[----:B--2---:R-:W-:-:S03]  /*374c0*/  ISETP.LT.AND P4, PT, R16, c[0x0][0x17c], !P0 ;  /* 0x00005f0010007a0c */ /* 0x004fc60004781270 */
[----:B------:R-:W0:Y:S01]  /*374d0*/  LDS.128 R16, [R29] ;  /* 0x000000001d107984 */ /* 0x000e220000000c00 */
[----:B----4-:R-:W-:Y:S02]  /*374e0*/  ISETP.LT.AND P3, PT, R14, c[0x0][0x17c], !P0 ;  /* 0x00005f000e007a0c */ /* 0x010fe40004761270 */
[----:B---3--:R-:W-:Y:S01]  /*374f0*/  ISETP.LT.AND P5, PT, R13, c[0x0][0x17c], !P0 ;  /* 0x00005f000d007a0c */ /* 0x008fe200047a1270 */
[----:B0-----:R0:W-:Y:S04]  /*37500*/  STL [R1+0x24], R17 ;  /* 0x0000241101007387 */ /* 0x0011e80000100800 */
[----:B------:R1:W-:Y:S04]  /*37510*/  STL.64 [R1+0x28], R18 ;  /* 0x0000281201007387 */ /* 0x0003e80000100a00 */
[----:B0-----:R-:W2:Y:S04]  /*37520*/  LDL.LU R17, [R1+0xd68] ;  /* 0x000d680001117983 */ /* 0x001ea80000300800 */
[----:B------:R-:W3:Y:S04]  /*37530*/  LDL.LU R10, [R1+0xd64] ;  /* 0x000d6400010a7983 */ /* 0x000ee80000300800 */
[----:B------:R-:W4:Y:S04]  /*37540*/  LDL.LU R28, [R1+0xac] ;  /* 0x0000ac00011c7983 */ /* 0x000f280000300800 */
[----:B------:R-:W5:Y:S04]  /*37550*/  LDL.LU R14, [R1+0xd6c] ;  /* 0x000d6c00010e7983 */ /* 0x000f680000300800 */
[----:B------:R-:W5:Y:S04]  /*37560*/  LDL.LU R13, [R1+0xd70] ;  /* 0x000d7000010d7983 */ /* 0x000f680000300800 */
[----:B------:R0:W-:Y:S04]  /*37570*/  STL [R1+0xe80], R20 ;  /* 0x000e801401007387 */ /* 0x0001e80000100800 */
[----:B------:R-:W-:Y:S04]  /*37580*/  STL [R1+0xe64], R26 ;  /* 0x000e641a01007387 */ /* 0x000fe80000100800 */
[----:B------:R-:W-:Y:S04]  /*37590*/  STL [R1+0xe60], R27 ;  /* 0x000e601b01007387 */ /* 0x000fe80000100800 */
[----:B-1----:R-:W5:Y:S04]  /*375a0*/  LDL.LU R18, [R1+0xd74] ;  /* 0x000d740001127983 */ /* 0x002f680000300800 */
[----:B0-----:R-:W5:Y:S01]  /*375b0*/  LDL.LU R20, [R1+0xd78] ;  /* 0x000d780001147983 */ /* 0x001f620000300800 */
[----:B------:R-:W-:-:S04]  /*375c0*/  IADD3 R8, R3, c[0x0][0x198], RZ ;  /* 0x0000660003087a10 */ /* 0x000fc80007ffe0ff */
[C---:B------:R-:W-:Y:S02]  /*375d0*/  LEA R4, P6, R8.reuse, R0, 0x1 ;  /* 0x0000000008047211 */ /* 0x040fe400078c08ff */
[C---:B------:R-:W-:Y:S02]  /*375e0*/  IADD3 R3, R8.reuse, c[0x0][0x198], RZ ;  /* 0x0000660008037a10 */ /* 0x040fe40007ffe0ff */
[----:B------:R-:W-:Y:S02]  /*375f0*/  LEA.HI.X.SX32 R5, R8, R2, 0x1, P6 ;  /* 0x0000000208057211 */ /* 0x000fe400030f0eff */
[C---:B------:R-:W-:Y:S02]  /*37600*/  LEA R6, P6, R3.reuse, R0, 0x1 ;  /* 0x0000000003067211 */ /* 0x040fe400078c08ff */
[----:B------:R-:W-:Y:S01]  /*37610*/  IADD3 R9, R3, c[0x0][0x198], RZ ;  /* 0x0000660003097a10 */ /* 0x000fe20007ffe0ff */
[----:B------:R0:W-:Y:S01]  /*37620*/  @P2 STG.E.U16 [R4.64], R21 ;  /* 0x0000001504002986 */ /* 0x0001e2000c101506 */
[----:B------:R-:W-:-:S02]  /*37630*/  PRMT R8, R21, 0x7632, R8 ;  /* 0x0000763215087816 */ /* 0x000fc40000000008 */
[----:B------:R-:W-:Y:S02]  /*37640*/  LEA.HI.X.SX32 R7, R3, R2, 0x1, P6 ;  /* 0x0000000203077211 */ /* 0x000fe400030f0eff */
[----:B------:R-:W-:-:S03]  /*37650*/  IADD3 R3, R9, c[0x0][0x198], RZ ;  /* 0x0000660009037a10 */ /* 0x000fc60007ffe0ff */
[----:B------:R1:W-:Y:S01]  /*37660*/  @P1 STG.E.U16 [R6.64], R8 ;  /* 0x0000000806001986 */ /* 0x0003e2000c101506 */
[----:B0-----:R-:W-:-:S04]  /*37670*/  LEA R4, P6, R9, R0, 0x1 ;  /* 0x0000000009047211 */ /* 0x001fc800078c08ff */
[----:B------:R-:W-:Y:S02]  /*37680*/  LEA.HI.X.SX32 R5, R9, R2, 0x1, P6 ;  /* 0x0000000209057211 */ /* 0x000fe400030f0eff */
[----:B------:R-:W-:Y:S02]  /*37690*/  IADD3 R9, R3, c[0x0][0x198], RZ ;  /* 0x0000660003097a10 */ /* 0x000fe40007ffe0ff */
[----:B------:R-:W-:Y:S02]  /*376a0*/  LOP3.LUT R19, R29, 0x40, RZ, 0x3c, !PT ;  /* 0x000000401d137812 */ /* 0x000fe400078e3cff */
[----:B------:R-:W-:Y:S02]  /*376b0*/  PRMT R15, R16, 0x7632, R15 ;  /* 0x00007632100f7816 */ /* 0x000fe4000000000f */
[----:B---3--:R-:W-:Y:S02]  /*376c0*/  ISETP.LT.AND P1, PT, R10, c[0x0][0x17c], !P0 ;  /* 0x00005f000a007a0c */ /* 0x008fe40004721270 */
[----:B------:R-:W-:-:S02]  /*376d0*/  LEA R10, P6, R3, R0, 0x1 ;  /* 0x00000000030a7211 */ /* 0x000fc400078c08ff */
[----:B----4-:R-:W-:Y:S02]  /*376e0*/  PRMT R12, R28, 0x7632, R12 ;  /* 0x000076321c0c7816 */ /* 0x010fe4000000000c */
[----:B------:R-:W-:Y:S02]  /*376f0*/  LEA.HI.X.SX32 R11, R3, R2, 0x1, P6 ;  /* 0x00000002030b7211 */ /* 0x000fe400030f0eff */
[----:B-1----:R-:W-:Y:S02]  /*37700*/  LEA R8, P6, R9, R0, 0x1 ;  /* 0x0000000009087211 */ /* 0x002fe400078c08ff */
[----:B--2---:R-:W-:Y:S02]  /*37710*/  ISETP.LT.AND P2, PT, R17, c[0x0][0x17c], !P0 ;  /* 0x00005f0011007a0c */ /* 0x004fe40004741270 */
[C---:B------:R-:W-:Y:S01]  /*37720*/  IADD3 R3, R9.reuse, c[0x0][0x198], RZ ;  /* 0x0000660009037a10 */ /* 0x040fe20007ffe0ff */
[----:B------:R0:W-:Y:S01]  /*37730*/  @P4 STG.E.U16 [R4.64], R28 ;  /* 0x0000001c04004986 */ /* 0x0001e2000c101506 */
[----:B------:R-:W-:-:S03]  /*37740*/  LEA.HI.X.SX32 R9, R9, R2, 0x1, P6 ;  /* 0x0000000209097211 */ /* 0x000fc600030f0eff */
[----:B------:R1:W-:Y:S01]  /*37750*/  @P3 STG.E.U16 [R10.64], R12 ;  /* 0x0000000c0a003986 */ /* 0x0003e2000c101506 */
[----:B-----5:R-:W-:-:S03]  /*37760*/  ISETP.LT.AND P3, PT, R13, c[0x0][0x17c], !P0 ;  /* 0x00005f000d007a0c */ /* 0x020fc60004761270 */
[----:B------:R-:W2:Y:S01]  /*37770*/  LDS.128 R4, [R19] ;  /* 0x0000000013047984 */ /* 0x000ea20000000c00 */
[----:B0-----:R-:W-:Y:S02]  /*37780*/  LOP3.LUT R28, R29, 0x60, RZ, 0x3c, !PT ;  /* 0x000000601d1c7812 */ /* 0x001fe400078e3cff */
[C---:B-1----:R-:W-:Y:S01]  /*37790*/  LEA R12, P6, R3.reuse, R0, 0x1 ;  /* 0x00000000030c7211 */ /* 0x042fe200078c08ff */
[----:B------:R-:W-:Y:S03]  /*377a0*/  @P5 STG.E.U16 [R8.64], R16 ;  /* 0x0000001008005986 */ /* 0x000fe6000c101506 */
[----:B------:R-:W-:Y:S01]  /*377b0*/  LEA.HI.X.SX32 R13, R3, R2, 0x1, P6 ;  /* 0x00000002030d7211 */ /* 0x000fe200030f0eff */
[----:B------:R-:W0:Y:S04]  /*377c0*/  LDS.128 R8, [R28] ;  /* 0x000000001c087984 */ /* 0x000e280000000c00 */
[----:B------:R-:W-:Y:S01]  /*377d0*/  @P2 STG.E.U16 [R12.64], R15 ;  /* 0x0000000f0c002986 */ /* 0x000fe2000c101506 */
[----:B------:R-:W-:-:S03]  /*377e0*/  ISETP.LT.AND P2, PT, R20, c[0x0][0x17c], !P0 ;  /* 0x00005f0014007a0c */ /* 0x000fc60004741270 */
[----:B------:R-:W1:Y:S01]  /*377f0*/  LDS.128 R20, [R29+0x800] ;  /* 0x000800001d147984 */ /* 0x000e620000000c00 */
[----:B------:R-:W-:-:S03]  /*37800*/  ISETP.LT.AND P5, PT, R18, c[0x0][0x17c], !P0 ;  /* 0x00005f0012007a0c */ /* 0x000fc600047a1270 */
[----:B--2---:R2:W-:Y:S04]  /*37810*/  STL.64 [R1+0xe68], R6 ;  /* 0x000e680601007387 */ /* 0x0045e80000100a00 */
[----:B0-----:R1:W-:Y:S04]  /*37820*/  STL.64 [R1+0xe70], R10 ;  /* 0x000e700a01007387 */ /* 0x0013e80000100a00 */
[----:B------:R-:W3:Y:S04]  /*37830*/  LDL.LU R18, [R1+0xd7c] ;  /* 0x000d7c0001127983 */ /* 0x000ee80000300800 */
[----:B--2---:R-:W2:Y:S01]  /*37840*/  LDL.LU R6, [R1+0xd80] ;  /* 0x000d800001067983 */ /* 0x004ea20000300800 */
[----:B-1----:R-:W-:-:S03]  /*37850*/  IMAD.MOV.U32 R10, RZ, RZ, R20 ;  /* 0x000000ffff0a7224 */ /* 0x002fc600078e0014 */
[----:B------:R-:W-:Y:S04]  /*37860*/  STL [R1+0xc], R23 ;  /* 0x00000c1701007387 */ /* 0x000fe80000100800 */
[----:B------:R-:W4:Y:S04]  /*37870*/  LDL.LU R20, [R1+0xe80] ;  /* 0x000e800001147983 */ /* 0x000f280000300800 */
[----:B------:R-:W5:Y:S01]  /*37880*/  LDL.LU R7, [R1+0xd84] ;  /* 0x000d840001077983 */ /* 0x000f620000300800 */
[----:B------:R-:W-:Y:S02]  /*37890*/  ISETP.LT.AND P4, PT, R14, c[0x0][0x17c], !P0 ;  /* 0x00005f000e007a0c */ /* 0x000fe40004781270 */
[----:B------:R-:W-:Y:S01]  /*378a0*/  IADD3 R14, R3, c[0x0][0x198], RZ ;  /* 0x00006600030e7a10 */ /* 0x000fe20007ffe0ff */
[----:B------:R-:W-:Y:S01]  /*378b0*/  IMAD.MOV.U32 R26, RZ, RZ, R21 ;  /* 0x000000ffff1a7224 */ /* 0x000fe200078e0015 */
[----:B------:R-:W5:Y:S02]  /*378c0*/  LDL.LU R11, [R1+0xd88] ;  /* 0x000d8800010b7983 */ /* 0x000f640000300800 */
[----:B------:R-:W-:-:S02]  /*378d0*/  LEA R16, P6, R14, R0, 0x1 ;  /* 0x000000000e107211 */ /* 0x000fc400078c08ff */
[C---:B------:R-:W-:Y:S02]  /*378e0*/  IADD3 R3, R14.reuse, c[0x0][0x198], RZ ;  /* 0x000066000e037a10 */ /* 0x040fe40007ffe0ff */
[----:B------:R-:W-:Y:S02]  /*378f0*/  LEA.HI.X.SX32 R17, R14, R2, 0x1, P6 ;  /* 0x000000020e117211 */ /* 0x000fe400030f0eff */
[C---:B------:R-:W-:Y:S02]  /*37900*/  LEA R14, P6, R3.reuse, R0, 0x1 ;  /* 0x00000000030e7211 */ /* 0x040fe400078c08ff */
[C---:B------:R-:W-:Y:S02]  /*37910*/  IADD3 R13, R3.reuse, c[0x0][0x198], RZ ;  /* 0x00006600030d7a10 */ /* 0x040fe40007ffe0ff */
[----:B------:R-:W-:Y:S01]  /*37920*/  LEA.HI.X.SX32 R15, R3, R2, 0x1, P6 ;  /* 0x00000002030f7211 */ /* 0x000fe200030f0eff */
[----:B------:R0:W-:Y:S01]  /*37930*/  @P1 STG.E.U16 [R16.64], R24 ;  /* 0x0000001810001986 */ /* 0x0001e2000c101506 */
[C---:B------:R-:W-:Y:S01]  /*37940*/  LEA R12, P6, R13.reuse, R0, 0x1 ;  /* 0x000000000d0c7211 */ /* 0x040fe200078c08ff */
[----:B------:R-:W-:Y:S01]  /*37950*/  IMAD.MOV.U32 R27, RZ, RZ, R22 ;  /* 0x000000ffff1b7224 */ /* 0x000fe200078e0016 */
[----:B------:R-:W-:-:S02]  /*37960*/  IADD3 R3, R13, c[0x0][0x198], RZ ;  /* 0x000066000d037a10 */ /* 0x000fc40007ffe0ff */
[----:B------:R-:W-:Y:S02]  /*37970*/  LEA.HI.X.SX32 R13, R13, R2, 0x1, P6 ;  /* 0x000000020d0d7211 */ /* 0x000fe400030f0eff */
[----:B0-----:R-:W-:Y:S01]  /*37980*/  PRMT R24, R24, 0x7632, R24 ;  /* 0x0000763218187816 */ /* 0x001fe20000000018 */
[----:B------:R-:W-:Y:S04]  /*37990*/  STL.64 [R1+0xe78], R26 ;  /* 0x000e781a01007387 */ /* 0x000fe80000100a00 */
[----:B------:R-:W-:Y:S04]  /*379a0*/  @P4 STG.E.U16 [R14.64], R24 ;  /* 0x000000180e004986 */ /* 0x000fe8000c101506 */
[----:B------:R0:W-:Y:S01]  /*379b0*/  @P3 STG.E.U16 [R12.64], R4 ;  /* 0x000000040c003986 */ /* 0x0001e2000c101506 */
[----:B--2---:R-:W-:-:S03]  /*379c0*/  ISETP.LT.AND P4, PT, R6, c[0x0][0x17c], !P0 ;  /* 0x00005f0006007a0c */ /* 0x004fc60004781270 */
[----:B------:R-:W2:Y:S01]  /*379d0*/  LDL.LU R6, [R1+0xd8c] ;  /* 0x000d8c0001067983 */ /* 0x000ea20000300800 */
[----:B---3--:R-:W-:Y:S02]  /*379e0*/  ISETP.LT.AND P1, PT, R18, c[0x0][0x17c], !P0 ;  /* 0x00005f0012007a0c */ /* 0x008fe40004721270 */
[----:B------:R-:W-:Y:S02]  /*379f0*/  LEA R16, P6, R3, R0, 0x1 ;  /* 0x0000000003107211 */ /* 0x000fe400078c08ff */
[----:B0-----:R-:W-:Y:S01]  /*37a00*/  PRMT R4, R4, 0x7632, R4 ;  /* 0x0000763204047816 */ /* 0x001fe20000000004 */
[----:B----4-:R0:W1:Y:S01]  /*37a10*/  LDS.128 R12, [R20+0x800] ;  /* 0x00080000140c7984 */ /* 0x0100620000000c00 */
[----:B-----5:R-:W-:-:S03]  /*37a20*/  ISETP.LT.AND P3, PT, R7, c[0x0][0x17c], !P0 ;  /* 0x00005f0007007a0c */ /* 0x020fc60004761270 */
[----:B------:R-:W3:Y:S01]  /*37a30*/  LDL.LU R7, [R1+0xd90] ;  /* 0x000d900001077983 */ /* 0x000ee20000300800 */
[C---:B------:R-:W-:Y:S02]  /*37a40*/  IADD3 R18, R3.reuse, c[0x0][0x198], RZ ;  /* 0x0000660003127a10 */ /* 0x040fe40007ffe0ff */
[----:B------:R-:W-:Y:S02]  /*37a50*/  LEA.HI.X.SX32 R17, R3, R2, 0x1, P6 ;  /* 0x0000000203117211 */ /* 0x000fe400030f0eff */
[C---:B------:R-:W-:Y:S02]  /*37a60*/  LEA R22, P6, R18.reuse, R0, 0x1 ;  /* 0x0000000012167211 */ /* 0x040fe400078c08ff */
[C---:B------:R-:W-:Y:S02]  /*37a70*/  IADD3 R3, R18.reuse, c[0x0][0x198], RZ ;  /* 0x0000660012037a10 */ /* 0x040fe40007ffe0ff */
[----:B------:R-:W-:Y:S02]  /*37a80*/  LEA.HI.X.SX32 R23, R18, R2, 0x1, P6 ;  /* 0x0000000212177211 */ /* 0x000fe400030f0eff */
[----:B0-----:R-:W-:-:S02]  /*37a90*/  LEA R20, P6, R3, R0, 0x1 ;  /* 0x0000000003147211 */ /* 0x001fc400078c08ff */
[----:B------:R-:W-:Y:S02]  /*37aa0*/  PRMT R24, R8, 0x7632, R24 ;  /* 0x0000763208187816 */ /* 0x000fe40000000018 */
[C---:B------:R-:W-:Y:S01]  /*37ab0*/  LEA.HI.X.SX32 R21, R3.reuse, R2, 0x1, P6 ;  /* 0x0000000203157211 */ /* 0x040fe200030f0eff */
[----:B------:R0:W-:Y:S04]  /*37ac0*/  @P5 STG.E.U16 [R16.64], R4 ;  /* 0x0000000410005986 */ /* 0x0001e8000c101506 */
[----:B------:R-:W-:Y:S04]  /*37ad0*/  @P2 STG.E.U16 [R22.64], R8 ;  /* 0x0000000816002986 */ /* 0x000fe8000c101506 */
[----:B------:R4:W-:Y:S01]  /*37ae0*/  @P1 STG.E.U16 [R20.64], R24 ;  /* 0x0000001814001986 */ /* 0x0009e2000c101506 */
[----:B0-----:R-:W-:-:S03]  /*37af0*/  IADD3 R4, R3, c[0x0][0x198], RZ ;  /* 0x0000660003047a10 */ /* 0x001fc60007ffe0ff */
[----:B------:R0:W-:Y:S04]  /*37b00*/  LDS.128 R20, [R28+0x800] ;  /* 0x000800001c147984 */ /* 0x0001e80000000c00 */
[----:B------:R-:W5:Y:S01]  /*37b10*/  LDS.128 R16, [R19+0x800] ;  /* 0x0008000013107984 */ /* 0x000f620000000c00 */
[----:B--2---:R-:W-:-:S03]  /*37b20*/  ISETP.LT.AND P2, PT, R6, c[0x0][0x17c], !P0 ;  /* 0x00005f0006007a0c */ /* 0x004fc60004741270 */
[----:B------:R-:W2:Y:S04]  /*37b30*/  LDL.LU R6, [R1+0xd98] ;  /* 0x000d980001067983 */ /* 0x000ea80000300800 */
[----:B----4-:R-:W4:Y:S01]  /*37b40*/  LDL.LU R24, [R1+0xd94] ;  /* 0x000d940001187983 */ /* 0x010f220000300800 */
[----:B---3--:R-:W-:-:S03]  /*37b50*/  ISETP.LT.AND P1, PT, R7, c[0x0][0x17c], !P0 ;  /* 0x00005f0007007a0c */ /* 0x008fc60004721270 */
[----:B------:R-:W3:Y:S01]  /*37b60*/  LDL.LU R7, [R1+0xd9c] ;  /* 0x000d9c0001077983 */ /* 0x000ee20000300800 */
[C---:B------:R-:W-:Y:S02]  /*37b70*/  LEA R26, P6, R4.reuse, R0, 0x1 ;  /* 0x00000000041a7211 */ /* 0x040fe400078c08ff */
[C---:B------:R-:W-:Y:S02]  /*37b80*/  IADD3 R3, R4.reuse, c[0x0][0x198], RZ ;  /* 0x0000660004037a10 */ /* 0x040fe40007ffe0ff */
[----:B------:R-:W-:Y:S02]  /*37b90*/  LEA.HI.X.SX32 R27, R4, R2, 0x1, P6 ;  /* 0x00000002041b7211 */ /* 0x000fe400030f0eff */
[----:B0-----:R-:W-:Y:S02]  /*37ba0*/  LEA R28, P6, R3, R0, 0x1 ;  /* 0x00000000031c7211 */ /* 0x001fe400078c08ff */
[----:B------:R-:W-:Y:S02]  /*37bb0*/  ISETP.LT.AND P5, PT, R11, c[0x0][0x17c], !P0 ;  /* 0x00005f000b007a0c */ /* 0x000fe400047a1270 */
[C---:B------:R-:W-:Y:S01]  /*37bc0*/  IADD3 R4, R3.reuse, c[0x0][0x198], RZ ;  /* 0x0000660003047a10 */ /* 0x040fe20007ffe0ff */
[----:B------:R0:W-:Y:S01]  /*37bd0*/  @P4 STG.E.U16 [R26.64], R10 ;  /* 0x0000000a1a004986 */ /* 0x0001e2000c101506 */
[----:B------:R-:W-:-:S02]  /*37be0*/  LEA.HI.X.SX32 R29, R3, R2, 0x1, P6 ;  /* 0x00000002031d7211 */ /* 0x000fc400030f0eff */
[----:B------:R-:W-:Y:S02]  /*37bf0*/  PRMT R8, R10, 0x7632, R8 ;  /* 0x000076320a087816 */ /* 0x000fe40000000008 */
[----:B------:R-:W-:-:S03]  /*37c00*/  IADD3 R3, R4, c[0x0][0x198], RZ ;  /* 0x0000660004037a10 */ /* 0x000fc60007ffe0ff */
[----:B------:R1:W-:Y:S01]  /*37c10*/  @P3 STG.E.U16 [R28.64], R8 ;  /* 0x000000081c003986 */ /* 0x0003e2000c101506 */
[----:B0-----:R-:W-:-:S03]  /*37c20*/  LEA R10, P6, R4, R0, 0x1 ;  /* 0x00000000040a7211 */ /* 0x001fc600078c08ff */
[----:B------:R-:W5:Y:S01]  /*37c30*/  LDL.LU.64 R26, [R1+0xe78] ;  /* 0x000e7800011a7983 */ /* 0x000f620000300a00 */
[----:B------:R-:W-:Y:S02]  /*37c40*/  LEA.HI.X.SX32 R11, R4, R2, 0x1, P6 ;  /* 0x00000002040b7211 */ /* 0x000fe400030f0eff */
[C---:B------:R-:W-:Y:S02]  /*37c50*/  IADD3 R4, R3.reuse, c[0x0][0x198], RZ ;  /* 0x0000660003047a10 */ /* 0x040fe40007ffe0ff */
[C---:B-1----:R-:W-:Y:S01]  /*37c60*/  LEA R28, P6, R3.reuse, R0, 0x1 ;  /* 0x00000000031c7211 */ /* 0x042fe200078c08ff */
[----:B------:R0:W-:Y:S03]  /*37c70*/  @P5 STG.E.U16 [R10.64], R12 ;  /* 0x0000000c0a005986 */ /* 0x0001e6000c101506 */
[----:B------:R-:W-:Y:S02]  /*37c80*/  LEA.HI.X.SX32 R29, R3, R2, 0x1, P6 ;  /* 0x00000002031d7211 */ /* 0x000fe400030f0eff */
[----:B------:R-:W-:-:S02]  /*37c90*/  IADD3 R3, R4, c[0x0][0x198], RZ ;  /* 0x0000660004037a10 */ /* 0x000fc40007ffe0ff */
[----:B0-----:R-:W-:-:S04]  /*37ca0*/  LEA R10, P6, R4, R0, 0x1 ;  /* 0x00000000040a7211 */ /* 0x001fc800078c08ff */
[----:B------:R-:W-:Y:S02]  /*37cb0*/  LEA.HI.X.SX32 R11, R4, R2, 0x1, P6 ;  /* 0x00000002040b7211 */ /* 0x000fe400030f0eff */
[----:B--2---:R-:W-:Y:S02]  /*37cc0*/  ISETP.LT.AND P3, PT, R6, c[0x0][0x17c], !P0 ;  /* 0x00005f0006007a0c */ /* 0x004fe40004761270 */
[----:B------:R-:W2:Y:S01]  /*37cd0*/  LDL.LU R6, [R1+0xda4] ;  /* 0x000da40001067983 */ /* 0x000ea20000300800 */
[----:B----4-:R-:W-:-:S03]  /*37ce0*/  ISETP.LT.AND P4, PT, R24, c[0x0][0x17c], !P0 ;  /* 0x00005f0018007a0c */ /* 0x010fc60004781270 */
[----:B------:R-:W4:Y:S01]  /*37cf0*/  LDL.LU R24, [R1+0xda8] ;  /* 0x000da80001187983 */ /* 0x000f220000300800 */
[----:B---3--:R-:W-:-:S03]  /*37d00*/  ISETP.LT.AND P5, PT, R7, c[0x0][0x17c], !P0 ;  /* 0x00005f0007007a0c */ /* 0x008fc600047a1270 */
[----:B------:R-:W3:Y:S04]  /*37d10*/  LDL.LU R7, [R1+0x24] ;  /* 0x0000240001077983 */ /* 0x000ee80000300800 */
[----:B------:R-:W3:Y:S01]  /*37d20*/  LDL.LU R4, [R1+0xda0] ;  /* 0x000da00001047983 */ /* 0x000ee20000300800 */
[----:B------:R-:W-:-:S05]  /*37d30*/  PRMT R12, R12, 0x7632, R12 ;  /* 0x000076320c0c7816 */ /* 0x000fca000000000c */
[----:B------:R0:W-:Y:S04]  /*37d40*/  @P2 STG.E.U16 [R28.64], R12 ;  /* 0x0000000c1c002986 */ /* 0x0001e8000c101506 */
[----:B-----5:R1:W-:Y:S01]  /*37d50*/  @P1 STG.E.U16 [R10.64], R16 ;  /* 0x000000100a001986 */ /* 0x0203e2000c101506 */
[----:B0-----:R-:W-:-:S04]  /*37d60*/  LEA R28, P6, R3, R0, 0x1 ;  /* 0x00000000031c7211 */ /* 0x001fc800078c08ff */
[----:B------:R-:W-:Y:S02]  /*37d70*/  LEA.HI.X.SX32 R29, R3, R2, 0x1, P6 ;  /* 0x00000002031d7211 */ /* 0x000fe400030f0eff */
[----:B-1----:R-:W-:-:S05]  /*37d80*/  PRMT R16, R16, 0x7632, R16 ;  /* 0x0000763210107816 */ /* 0x002fca0000000010 */
[----:B------:R0:W-:Y:S01]  /*37d90*/  @P4 STG.E.U16 [R28.64], R16 ;  /* 0x000000101c004986 */ /* 0x0001e2000c101506 */
[----:B--2---:R-:W-:-:S03]  /*37da0*/  ISETP.LT.AND P1, PT, R6, c[0x0][0x17c], !P0 ;  /* 0x00005f0006007a0c */ /* 0x004fc60004721270 */
[----:B------:R-:W2:Y:S01]  /*37db0*/  LDL.LU R6, [R1+0xdb0] ;  /* 0x000db00001067983 */ /* 0x000ea20000300800 */
[----:B----4-:R-:W-:-:S03]  /*37dc0*/  ISETP.LT.AND P4, PT, R24, c[0x0][0x17c], !P0 ;  /* 0x00005f0018007a0c */ /* 0x010fc60004781270 */
[----:B------:R-:W4:Y:S01]  /*37dd0*/  LDL.LU R24, [R1+0xdb8] ;  /* 0x000db80001187983 */ /* 0x000f220000300800 */
[----:B---3--:R-:W-:Y:S02]  /*37de0*/  ISETP.LT.AND P2, PT, R4, c[0x0][0x17c], !P0 ;  /* 0x00005f0004007a0c */ /* 0x008fe40004741270 */
[----:B------:R-:W-:-:S04]  /*37df0*/  IADD3 R4, R3, c[0x0][0x198], RZ ;  /* 0x0000660003047a10 */ /* 0x000fc80007ffe0ff */
[C---:B------:R-:W-:Y:S02]  /*37e00*/  LEA R10, P6, R4.reuse, R0, 0x1 ;  /* 0x00000000040a7211 */ /* 0x040fe400078c08ff */
[C---:B------:R-:W-:Y:S02]  /*37e10*/  IADD3 R3, R4.reuse, c[0x0][0x198], RZ ;  /* 0x0000660004037a10 */ /* 0x040fe40007ffe0ff */
[----:B------:R-:W-:Y:S02]  /*37e20*/  LEA.HI.X.SX32 R11, R4, R2, 0x1, P6 ;  /* 0x00000002040b7211 */ /* 0x000fe400030f0eff */
[C---:B0-----:R-:W-:Y:S02]  /*37e30*/  LEA R28, P6, R3.reuse, R0, 0x1 ;  /* 0x00000000031c7211 */ /* 0x041fe400078c08ff */
[C---:B------:R-:W-:Y:S02]  /*37e40*/  IADD3 R4, R3.reuse, c[0x0][0x198], RZ ;  /* 0x0000660003047a10 */ /* 0x040fe40007ffe0ff */
[----:B------:R-:W-:-:S02]  /*37e50*/  LEA.HI.X.SX32 R29, R3, R2, 0x1, P6 ;  /* 0x00000002031d7211 */ /* 0x000fc400030f0eff */
[----:B------:R-:W3:Y:S04]  /*37e60*/  LDL.LU R3, [R1+0xdac] ;  /* 0x000dac0001037983 */ /* 0x000ee80000300800 */
[----:B------:R0:W-:Y:S02]  /*37e70*/  @P3 STG.E.U16 [R10.64], R20 ;  /* 0x000000140a003986 */ /* 0x0001e4000c101506 */
[----:B0-----:R-:W-:-:S05]  /*37e80*/  PRMT R20, R20, 0x7632, R20 ;  /* 0x0000763214147816 */ /* 0x001fca0000000014 */
[----:B------:R0:W-:Y:S04]  /*37e90*/  @P5 STG.E.U16 [R28.64], R20 ;  /* 0x000000141c005986 */ /* 0x0001e8000c101506 */
[----:B0-----:R-:W5:Y:S01]  /*37ea0*/  LDL.LU R20, [R1+0xdb4] ;  /* 0x000db40001147983 */ /* 0x001f620000300800 */
[----:B------:R-:W-:-:S04]  /*37eb0*/  LEA R10, P6, R4, R0, 0x1 ;  /* 0x00000000040a7211 */ /* 0x000fc800078c08ff */
[----:B------:R-:W-:Y:S02]  /*37ec0*/  LEA.HI.X.SX32 R11, R4, R2, 0x1, P6 ;  /* 0x00000002040b7211 */ /* 0x000fe400030f0eff */
[----:B------:R-:W-:-:S03]  /*37ed0*/  PRMT R8, R7, 0x7632, R8 ;  /* 0x0000763207087816 */ /* 0x000fc60000000008 */
[----:B------:R0:W-:Y:S04]  /*37ee0*/  @P2 STG.E.U16 [R10.64], R7 ;  /* 0x000000070a002986 */ /* 0x0001e8000c101506 */
[----:B0-----:R-:W4:Y:S01]  /*37ef0*/  LDL.LU.64 R10, [R1+0xe70] ;  /* 0x000e7000010a7983 */ /* 0x001f220000300a00 */
[----:B--2---:R-:W-:Y:S02]  /*37f00*/  ISETP.LT.AND P5, PT, R6, c[0x0][0x17c], !P0 ;  /* 0x00005f0006007a0c */ /* 0x004fe400047a1270 */
[----:B---3--:R-:W-:Y:S02]  /*37f10*/  ISETP.LT.AND P3, PT, R3, c[0x0][0x17c], !P0 ;  /* 0x00005f0003007a0c */ /* 0x008fe40004761270 */
[----:B------:R-:W-:-:S04]  /*37f20*/  IADD3 R3, R4, c[0x0][0x198], RZ ;  /* 0x0000660004037a10 */ /* 0x000fc80007ffe0ff */
[C---:B------:R-:W-:Y:S02]  /*37f30*/  LEA R28, P6, R3.reuse, R0, 0x1 ;  /* 0x00000000031c7211 */ /* 0x040fe400078c08ff */
[C---:B------:R-:W-:Y:S02]  /*37f40*/  IADD3 R4, R3.reuse, c[0x0][0x198], RZ ;  /* 0x0000660003047a10 */ /* 0x040fe40007ffe0ff */
[----:B------:R-:W-:Y:S02]  /*37f50*/  LEA.HI.X.SX32 R29, R3, R2, 0x1, P6 ;  /* 0x00000002031d7211 */ /* 0x000fe400030f0eff */
[C---:B------:R-:W-:Y:S02]  /*37f60*/  LEA R6, P6, R4.reuse, R0, 0x1 ;  /* 0x0000000004067211 */ /* 0x040fe400078c08ff */
[C---:B------:R-:W-:Y:S02]  /*37f70*/  IADD3 R3, R4.reuse, c[0x0][0x198], RZ ;  /* 0x0000660004037a10 */ /* 0x040fe40007ffe0ff */
[----:B------:R-:W-:-:S02]  /*37f80*/  LEA.HI.X.SX32 R7, R4, R2, 0x1, P6 ;  /* 0x0000000204077211 */ /* 0x000fc400030f0eff */
[----:B------:R-:W2:Y:S01]  /*37f90*/  LDL.LU R4, [R1+0xdbc] ;  /* 0x000dbc0001047983 */ /* 0x000ea20000300800 */
[----:B-----5:R-:W-:-:S03]  /*37fa0*/  ISETP.LT.AND P2, PT, R20, c[0x0][0x17c], !P0 ;  /* 0x00005f0014007a0c */ /* 0x020fc60004741270 */
[----:B------:R-:W3:Y:S04]  /*37fb0*/  LDL.LU R20, [R1+0xdc4] ;  /* 0x000dc40001147983 */ /* 0x000ee80000300800 */
[----:B------:R0:W-:Y:S01]  /*37fc0*/  @P1 STG.E.U16 [R28.64], R8 ;  /* 0x000000081c001986 */ /* 0x0001e2000c101506 */
[----:B----4-:R-:W-:-:S03]  /*37fd0*/  ISETP.LT.AND P1, PT, R24, c[0x0][0x17c], !P0 ;  /* 0x00005f0018007a0c */ /* 0x010fc60004721270 */
[----:B------:R1:W-:Y:S01]  /*37fe0*/  @P4 STG.E.U16 [R6.64], R25 ;  /* 0x0000001906004986 */ /* 0x0003e2000c101506 */
[C---:B0-----:R-:W-:Y:S02]  /*37ff0*/  LEA R28, P6, R3.reuse, R0, 0x1 ;  /* 0x00000000031c7211 */ /* 0x041fe400078c08ff */
[C---:B------:R-:W-:Y:S02]  /*38000*/  IADD3 R8, R3.reuse, c[0x0][0x198], RZ ;  /* 0x0000660003087a10 */ /* 0x040fe40007ffe0ff */
[----:B------:R-:W-:Y:S01]  /*38010*/  LEA.HI.X.SX32 R29, R3, R2, 0x1, P6 ;  /* 0x00000002031d7211 */ /* 0x000fe200030f0eff */
[----:B-1----:R-:W4:Y:S01]  /*38020*/  LDL.LU.64 R6, [R1+0xe68] ;  /* 0x000e680001067983 */ /* 0x002f220000300a00 */
[C---:B------:R-:W-:Y:S02]  /*38030*/  LEA R24, P6, R8.reuse, R0, 0x1 ;  /* 0x0000000008187211 */ /* 0x040fe400078c08ff */
[----:B------:R-:W-:Y:S02]  /*38040*/  PRMT R3, R25, 0x7632, R3 ;  /* 0x0000763219037816 */ /* 0x000fe40000000003 */
[----:B------:R-:W-:-:S03]  /*38050*/  LEA.HI.X.SX32 R25, R8, R2, 0x1, P6 ;  /* 0x0000000208197211 */ /* 0x000fc600030f0eff */
[----:B------:R-:W-:Y:S04]  /*38060*/  @P3 STG.E.U16 [R28.64], R3 ;  /* 0x000000031c003986 */ /* 0x000fe8000c101506 */
[----:B------:R0:W-:Y:S01]  /*38070*/  @P5 STG.E.U16 [R24.64], R5 ;  /* 0x0000000518005986 */ /* 0x0001e2000c101506 */
[----:B--2---:R-:W-:Y:S02]  /*38080*/  ISETP.LT.AND P4, PT, R4, c[0x0][0x17c], !P0 ;  /* 0x00005f0004007a0c */ /* 0x004fe40004781270 */
[----:B------:R-:W-:Y:S02]  /*38090*/  IADD3 R4, R8, c[0x0][0x198], RZ ;  /* 0x0000660008047a10 */ /* 0x000fe40007ffe0ff */
[----:B------:R-:W2:Y:S04]  /*380a0*/  LDL.LU R8, [R1+0xdc0] ;  /* 0x000dc00001087983 */ /* 0x000ea80000300800 */
[----:B0-----:R-:W5:Y:S01]  /*380b0*/  LDL.LU R25, [R1+0xdc8] ;  /* 0x000dc80001197983 */ /* 0x001f620000300800 */
[----:B---3--:R-:W-:-:S03]  /*380c0*/  ISETP.LT.AND P5, PT, R20, c[0x0][0x17c], !P0 ;  /* 0x00005f0014007a0c */ /* 0x008fc600047a1270 */
[----:B------:R-:W3:Y:S01]  /*380d0*/  LDL.LU R20, [R1+0xdd0] ;  /* 0x000dd00001147983 */ /* 0x000ee20000300800 */
[C---:B------:R-:W-:Y:S02]  /*380e0*/  LEA R28, P6, R4.reuse, R0, 0x1 ;  /* 0x00000000041c7211 */ /* 0x040fe400078c08ff */
[C---:B------:R-:W-:Y:S02]  /*380f0*/  IADD3 R3, R4.reuse, c[0x0][0x198], RZ ;  /* 0x0000660004037a10 */ /* 0x040fe40007ffe0ff */
[----:B------:R-:W-:Y:S02]  /*38100*/  LEA.HI.X.SX32 R29, R4, R2, 0x1, P6 ;  /* 0x00000002041d7211 */ /* 0x000fe400030f0eff */
[----:B------:R-:W-:Y:S02]  /*38110*/  LEA R4, P6, R3, R0, 0x1 ;  /* 0x0000000003047211 */ /* 0x000fe400078c08ff */
[----:B------:R-:W-:Y:S02]  /*38120*/  PRMT R12, R5, 0x7632, R12 ;  /* 0x00007632050c7816 */ /* 0x000fe4000000000c */
[----:B------:R-:W-:-:S03]  /*38130*/  LEA.HI.X.SX32 R5, R3, R2, 0x1, P6 ;  /* 0x0000000203057211 */ /* 0x000fc600030f0eff */
[----:B------:R0:W-:Y:S04]  /*38140*/  @P2 STG.E.U16 [R28.64], R12 ;  /* 0x0000000c1c002986 */ /* 0x0001e8000c101506 */
[----:B------:R1:W-:Y:S04]  /*38150*/  @P1 STG.E.U16 [R4.64], R9 ;  /* 0x0000000904001986 */ /* 0x0003e8000c101506 */
[----:B0-----:R-:W4:Y:S01]  /*38160*/  LDL.LU R29, [R1+0xdcc] ;  /* 0x000dcc00011d7983 */ /* 0x001f220000300800 */
[----:B-1----:R-:W-:-:S03]  /*38170*/  PRMT R4, R9, 0x7632, R4 ;  /* 0x0000763209047816 */ /* 0x002fc60000000004 */
[----:B------:R-:W4:Y:S04]  /*38180*/  LDL.LU R12, [R1+0xdd4] ;  /* 0x000dd400010c7983 */ /* 0x000f280000300800 */
[----:B------:R-:W4:Y:S01]  /*38190*/  LDL.LU R28, [R1+0xdd8] ;  /* 0x000dd800011c7983 */ /* 0x000f220000300800 */
[----:B------:R-:W-:Y:S02]  /*381a0*/  PRMT R16, R26, 0x7632, R16 ;  /* 0x000076321a107816 */ /* 0x000fe40000000010 */
[----:B--2---:R-:W-:Y:S02]  /*381b0*/  ISETP.LT.AND P3, PT, R8, c[0x0][0x17c], !P0 ;  /* 0x00005f0008007a0c */ /* 0x004fe40004761270 */
[----:B------:R-:W-:-:S04]  /*381c0*/  IADD3 R8, R3, c[0x0][0x198], RZ ;  /* 0x0000660003087a10 */ /* 0x000fc80007ffe0ff */
[C---:B------:R-:W-:Y:S02]  /*381d0*/  LEA R24, P6, R8.reuse, R0, 0x1 ;  /* 0x0000000008187211 */ /* 0x040fe400078c08ff */
[----:B-----5:R-:W-:Y:S02]  /*381e0*/  ISETP.LT.AND P2, PT, R25, c[0x0][0x17c], !P0 ;  /* 0x00005f0019007a0c */ /* 0x020fe40004741270 */
[C---:B------:R-:W-:Y:S02]  /*381f0*/  LEA.HI.X.SX32 R25, R8.reuse, R2, 0x1, P6 ;  /* 0x0000000208197211 */ /* 0x040fe400030f0eff */
[----:B------:R-:W-:-:S03]  /*38200*/  IADD3 R3, R8, c[0x0][0x198], RZ ;  /* 0x0000660008037a10 */ /* 0x000fc60007ffe0ff */
[----:B------:R0:W-:Y:S01]  /*38210*/  @P4 STG.E.U16 [R24.64], R4 ;  /* 0x0000000418004986 */ /* 0x0001e2000c101506 */
[----:B---3--:R-:W-:-:S03]  /*38220*/  ISETP.LT.AND P4, PT, R20, c[0x0][0x17c], !P0 ;  /* 0x00005f0014007a0c */ /* 0x008fc60004781270 */
[----:B------:R-:W2:Y:S01]  /*38230*/  LDL.LU R20, [R1+0xde0] ;  /* 0x000de00001147983 */ /* 0x000ea20000300800 */
[C---:B------:R-:W-:Y:S02]  /*38240*/  LEA R8, P6, R3.reuse, R0, 0x1 ;  /* 0x0000000003087211 */ /* 0x040fe400078c08ff */
[C---:B------:R-:W-:Y:S02]  /*38250*/  IADD3 R5, R3.reuse, c[0x0][0x198], RZ ;  /* 0x0000660003057a10 */ /* 0x040fe40007ffe0ff */
[----:B------:R-:W-:Y:S02]  /*38260*/  LEA.HI.X.SX32 R9, R3, R2, 0x1, P6 ;  /* 0x0000000203097211 */ /* 0x000fe400030f0eff */
[C---:B0-----:R-:W-:Y:S02]  /*38270*/  LEA R4, P6, R5.reuse, R0, 0x1 ;  /* 0x0000000005047211 */ /* 0x041fe400078c08ff */
[C---:B------:R-:W-:Y:S02]  /*38280*/  IADD3 R3, R5.reuse, c[0x0][0x198], RZ ;  /* 0x0000660005037a10 */ /* 0x040fe40007ffe0ff */
[----:B------:R-:W-:Y:S01]  /*38290*/  LEA.HI.X.SX32 R5, R5, R2, 0x1, P6 ;  /* 0x0000000205057211 */ /* 0x000fe200030f0eff */
[----:B------:R0:W-:Y:S04]  /*382a0*/  @P3 STG.E.U16 [R8.64], R26 ;  /* 0x0000001a08003986 */ /* 0x0001e8000c101506 */
[----:B------:R1:W-:Y:S04]  /*382b0*/  @P5 STG.E.U16 [R4.64], R16 ;  /* 0x0000001004005986 */ /* 0x0003e8000c101506 */
[----:B0-----:R-:W3:Y:S04]  /*382c0*/  LDL.LU R26, [R1+0xe64] ;  /* 0x000e6400011a7983 */ /* 0x001ee80000300800 */
[----:B------:R-:W5:Y:S04]  /*382d0*/  LDL.LU R25, [R1+0xddc] ;  /* 0x000ddc0001197983 */ /* 0x000f680000300800 */
[----:B-1----:R-:W3:Y:S01]  /*382e0*/  LDL.LU R16, [R1+0xdec] ;  /* 0x000dec0001107983 */ /* 0x002ee20000300800 */
[----:B------:R-:W-:-:S02]  /*382f0*/  LEA R8, P6, R3, R0, 0x1 ;  /* 0x0000000003087211 */ /* 0x000fc400078c08ff */
[----:B----4-:R-:W-:Y:S01]  /*38300*/  ISETP.LT.AND P3, PT, R12, c[0x0][0x17c], !P0 ;  /* 0x00005f000c007a0c */ /* 0x010fe20004761270 */
[----:B------:R-:W4:Y:S01]  /*38310*/  LDL.LU R24, [R1+0xde8] ;  /* 0x000de80001187983 */ /* 0x000f220000300800 */
[C---:B------:R-:W-:Y:S02]  /*38320*/  LEA.HI.X.SX32 R9, R3.reuse, R2, 0x1, P6 ;  /* 0x0000000203097211 */ /* 0x040fe400030f0eff */
[----:B------:R-:W-:-:S03]  /*38330*/  IADD3 R12, R3, c[0x0][0x198], RZ ;  /* 0x00006600030c7a10 */ /* 0x000fc60007ffe0ff */
[----:B------:R0:W-:Y:S01]  /*38340*/  @P2 STG.E.U16 [R8.64], R13 ;  /* 0x0000000d08002986 */ /* 0x0001e2000c101506 */
[----:B------:R-:W-:Y:S02]  /*38350*/  ISETP.LT.AND P1, PT, R29, c[0x0][0x17c], !P0 ;  /* 0x00005f001d007a0c */ /* 0x000fe40004721270 */
[C---:B------:R-:W-:Y:S02]  /*38360*/  LEA R4, P6, R12.reuse, R0, 0x1 ;  /* 0x000000000c047211 */ /* 0x040fe400078c08ff */
[C---:B------:R-:W-:Y:S02]  /*38370*/  IADD3 R3, R12.reuse, c[0x0][0x198], RZ ;  /* 0x000066000c037a10 */ /* 0x040fe40007ffe0ff */
[----:B------:R-:W-:Y:S02]  /*38380*/  LEA.HI.X.SX32 R5, R12, R2, 0x1, P6 ;  /* 0x000000020c057211 */ /* 0x000fe400030f0eff */
[----:B0-----:R-:W-:Y:S02]  /*38390*/  LEA R8, P6, R3, R0, 0x1 ;  /* 0x0000000003087211 */ /* 0x001fe400078c08ff */
[----:B------:R-:W-:-:S02]  /*383a0*/  PRMT R13, R13, 0x7632, R13 ;  /* 0x000076320d0d7816 */ /* 0x000fc4000000000d */
[----:B------:R-:W-:-:S03]  /*383b0*/  LEA.HI.X.SX32 R9, R3, R2, 0x1, P6 ;  /* 0x0000000203097211 */ /* 0x000fc600030f0eff */
[----:B------:R0:W-:Y:S04]  /*383c0*/  @P1 STG.E.U16 [R4.64], R13 ;  /* 0x0000000d04001986 */ /* 0x0001e8000c101506 */
[----:B------:R1:W-:Y:S01]  /*383d0*/  @P4 STG.E.U16 [R8.64], R17 ;  /* 0x0000001108004986 */ /* 0x0003e2000c101506 */
[----:B--2---:R-:W-:-:S03]  /*383e0*/  ISETP.LT.AND P2, PT, R20, c[0x0][0x17c], !P0 ;  /* 0x00005f0014007a0c */ /* 0x004fc60004741270 */
[----:B------:R-:W2:Y:S04]  /*383f0*/  LDL.LU R20, [R1+0xdf8] ;  /* 0x000df80001147983 */ /* 0x000ea80000300800 */
[----:B------:R-:W5:Y:S01]  /*38400*/  LDL.LU R29, [R1+0x28] ;  /* 0x00002800011d7983 */ /* 0x000f620000300800 */
[----:B---3--:R-:W-:-:S03]  /*38410*/  ISETP.LT.AND P4, PT, R16, c[0x0][0x17c], !P0 ;  /* 0x00005f0010007a0c */ /* 0x008fc60004781270 */
[----:B------:R-:W3:Y:S01]  /*38420*/  LDL.LU R16, [R1+0xdf4] ;  /* 0x000df40001107983 */ /* 0x000ee20000300800 */
[----:B------:R-:W-:-:S04]  /*38430*/  IADD3 R12, R3, c[0x0][0x198], RZ ;  /* 0x00006600030c7a10 */ /* 0x000fc80007ffe0ff */
[C---:B0-----:R-:W-:Y:S02]  /*38440*/  LEA R4, P6, R12.reuse, R0, 0x1 ;  /* 0x000000000c047211 */ /* 0x041fe400078c08ff */
[----:B-1----:R-:W-:Y:S02]  /*38450*/  PRMT R17, R17, 0x7632, R17 ;  /* 0x0000763211117816 */ /* 0x002fe40000000011 */
[----:B------:R-:W-:Y:S02]  /*38460*/  LEA.HI.X.SX32 R5, R12, R2, 0x1, P6 ;  /* 0x000000020c057211 */ /* 0x000fe400030f0eff */
[----:B------:R-:W-:Y:S02]  /*38470*/  ISETP.LT.AND P5, PT, R28, c[0x0][0x17c], !P0 ;  /* 0x00005f001c007a0c */ /* 0x000fe400047a1270 */
[----:B------:R-:W-:Y:S01]  /*38480*/  IADD3 R3, R12, c[0x0][0x198], RZ ;  /* 0x000066000c037a10 */ /* 0x000fe20007ffe0ff */
[----:B------:R0:W-:Y:S03]  /*38490*/  @P3 STG.E.U16 [R4.64], R17 ;  /* 0x0000001104003986 */ /* 0x0001e6000c101506 */
[----:B------:R-:W-:-:S04]  /*384a0*/  LEA R8, P6, R3, R0, 0x1 ;  /* 0x0000000003087211 */ /* 0x000fc800078c08ff */
[----:B------:R-:W-:Y:S01]  /*384b0*/  LEA.HI.X.SX32 R9, R3, R2, 0x1, P6 ;  /* 0x0000000203097211 */ /* 0x000fe200030f0eff */
[----:B0-----:R-:W5:Y:S01]  /*384c0*/  LDL.LU R17, [R1+0xe00] ;  /* 0x000e000001117983 */ /* 0x001f620000300800 */
[----:B----4-:R-:W-:-:S03]  /*384d0*/  ISETP.LT.AND P3, PT, R24, c[0x0][0x17c], !P0 ;  /* 0x00005f0018007a0c */ /* 0x010fc60004761270 */
[----:B------:R0:W-:Y:S04]  /*384e0*/  @P5 STG.E.U16 [R8.64], R21 ;  /* 0x0000001508005986 */ /* 0x0001e8000c101506 */
[----:B------:R-:W4:Y:S01]  /*384f0*/  LDL.LU R24, [R1+0xdfc] ;  /* 0x000dfc0001187983 */ /* 0x000f220000300800 */
[----:B------:R-:W-:-:S04]  /*38500*/  IADD3 R12, R3, c[0x0][0x198], RZ ;  /* 0x00006600030c7a10 */ /* 0x000fc80007ffe0ff */
[C---:B------:R-:W-:Y:S02]  /*38510*/  LEA R4, P6, R12.reuse, R0, 0x1 ;  /* 0x000000000c047211 */ /* 0x040fe400078c08ff */
[----:B0-----:R-:W-:Y:S02]  /*38520*/  PRMT R21, R21, 0x7632, R21 ;  /* 0x0000763215157816 */ /* 0x001fe40000000015 */
[----:B------:R-:W-:-:S05]  /*38530*/  LEA.HI.X.SX32 R5, R12, R2, 0x1, P6 ;  /* 0x000000020c057211 */ /* 0x000fca00030f0eff */
[----:B------:R0:W-:Y:S01]  /*38540*/  @P2 STG.E.U16 [R4.64], R21 ;  /* 0x0000001504002986 */ /* 0x0001e2000c101506 */
[----:B--2---:R-:W-:-:S03]  /*38550*/  ISETP.LT.AND P5, PT, R20, c[0x0][0x17c], !P0 ;  /* 0x00005f0014007a0c */ /* 0x004fc600047a1270 */
[----:B------:R-:W2:Y:S01]  /*38560*/  LDL.LU R20, [R1+0xe08] ;  /* 0x000e080001147983 */ /* 0x000ea20000300800 */
[----:B---3--:R-:W-:-:S03]  /*38570*/  ISETP.LT.AND P2, PT, R16, c[0x0][0x17c], !P0 ;  /* 0x00005f0010007a0c */ /* 0x008fc60004741270 */
[----:B------:R-:W3:Y:S01]  /*38580*/  LDL.LU R16, [R1+0xe04] ;  /* 0x000e040001107983 */ /* 0x000ee20000300800 */
[----:B------:R-:W-:Y:S02]  /*38590*/  IADD3 R3, R12, c[0x0][0x198], RZ ;  /* 0x000066000c037a10 */ /* 0x000fe40007ffe0ff */
[----:B-----5:R-:W-:Y:S01]  /*385a0*/  ISETP.LT.AND P1, PT, R25, c[0x0][0x17c], !P0 ;  /* 0x00005f0019007a0c */ /* 0x020fe20004721270 */
[----:B0-----:R-:W5:Y:S01]  /*385b0*/  LDL.LU R21, [R1+0xe10] ;  /* 0x000e100001157983 */ /* 0x001f620000300800 */
[C---:B------:R-:W-:Y:S02]  /*385c0*/  LEA R8, P6, R3.reuse, R0, 0x1 ;  /* 0x0000000003087211 */ /* 0x040fe400078c08ff */
[C---:B------:R-:W-:Y:S02]  /*385d0*/  IADD3 R12, R3.reuse, c[0x0][0x198], RZ ;  /* 0x00006600030c7a10 */ /* 0x040fe40007ffe0ff */
[----:B------:R-:W-:Y:S02]  /*385e0*/  LEA.HI.X.SX32 R9, R3, R2, 0x1, P6 ;  /* 0x0000000203097211 */ /* 0x000fe400030f0eff */
[----:B------:R-:W-:-:S02]  /*385f0*/  LEA R4, P6, R12, R0, 0x1 ;  /* 0x000000000c047211 */ /* 0x000fc400078c08ff */
[----:B------:R-:W-:Y:S02]  /*38600*/  PRMT R13, R29, 0x7632, R13 ;  /* 0x000076321d0d7816 */ /* 0x000fe4000000000d */
[C---:B------:R-:W-:Y:S02]  /*38610*/  LEA.HI.X.SX32 R5, R12.reuse, R2, 0x1, P6 ;  /* 0x000000020c057211 */ /* 0x040fe400030f0eff */
[----:B------:R-:W-:Y:S01]  /*38620*/  IADD3 R3, R12, c[0x0][0x198], RZ ;  /* 0x000066000c037a10 */ /* 0x000fe20007ffe0ff */
[----:B------:R0:W-:Y:S04]  /*38630*/  @P1 STG.E.U16 [R8.64], R29 ;  /* 0x0000001d08001986 */ /* 0x0001e8000c101506 */
[----:B------:R1:W-:Y:S01]  /*38640*/  @P4 STG.E.U16 [R4.64], R13 ;  /* 0x0000000d04004986 */ /* 0x0003e2000c101506 */
[----:B------:R-:W-:-:S03]  /*38650*/  ISETP.LT.AND P1, PT, R17, c[0x0][0x17c], !P0 ;  /* 0x00005f0011007a0c */ /* 0x000fc60004721270 */
[----:B------:R-:W5:Y:S01]  /*38660*/  LDL.LU R17, [R1+0xe0c] ;  /* 0x000e0c0001117983 */ /* 0x000f620000300800 */
[----:B0-----:R-:W-:-:S03]  /*38670*/  LEA R8, P6, R3, R0, 0x1 ;  /* 0x0000000003087211 */ /* 0x001fc600078c08ff */
[----:B-1----:R-:W5:Y:S01]  /*38680*/  LDL.LU R13, [R1+0xe18] ;  /* 0x000e1800010d7983 */ /* 0x002f620000300800 */
[----:B------:R-:W-:-:S05]  /*38690*/  LEA.HI.X.SX32 R9, R3, R2, 0x1, P6 ;  /* 0x0000000203097211 */ /* 0x000fca00030f0eff */
[----:B------:R0:W-:Y:S01]  /*386a0*/  @P3 STG.E.U16 [R8.64], R26 ;  /* 0x0000001a08003986 */ /* 0x0001e2000c101506 */
[----:B------:R-:W-:-:S04]  /*386b0*/  IADD3 R12, R3, c[0x0][0x198], RZ ;  /* 0x00006600030c7a10 */ /* 0x000fc80007ffe0ff */
[----:B------:R-:W-:-:S04]  /*386c0*/  LEA R4, P6, R12, R0, 0x1 ;  /* 0x000000000c047211 */ /* 0x000fc800078c08ff */
[----:B------:R-:W-:Y:S02]  /*386d0*/  LEA.HI.X.SX32 R5, R12, R2, 0x1, P6 ;  /* 0x000000020c057211 */ /* 0x000fe400030f0eff */
[----:B0-----:R-:W-:-:S05]  /*386e0*/  PRMT R26, R26, 0x7632, R26 ;  /* 0x000076321a1a7816 */ /* 0x001fca000000001a */
[----:B------:R0:W-:Y:S01]  /*386f0*/  @P5 STG.E.U16 [R4.64], R26 ;  /* 0x0000001a04005986 */ /* 0x0001e2000c101506 */
[----:B--2---:R-:W-:-:S03]  /*38700*/  ISETP.LT.AND P3, PT, R20, c[0x0][0x17c], !P0 ;  /* 0x00005f0014007a0c */ /* 0x004fc60004761270 */
[----:B------:R-:W2:Y:S01]  /*38710*/  LDL.LU R20, [R1+0xe14] ;  /* 0x000e140001147983 */ /* 0x000ea20000300800 */
[----:B---3--:R-:W-:-:S03]  /*38720*/  ISETP.LT.AND P5, PT, R16, c[0x0][0x17c], !P0 ;  /* 0x00005f0010007a0c */ /* 0x008fc600047a1270 */
[----:B------:R-:W3:Y:S01]  /*38730*/  LDL.LU R16, [R1+0xe20] ;  /* 0x000e200001107983 */ /* 0x000ee20000300800 */
[----:B------:R-:W-:-:S04]  /*38740*/  IADD3 R3, R12, c[0x0][0x198], RZ ;  /* 0x000066000c037a10 */ /* 0x000fc80007ffe0ff */
[C---:B------:R-:W-:Y:S02]  /*38750*/  LEA R8, P6, R3.reuse, R0, 0x1 ;  /* 0x0000000003087211 */ /* 0x040fe400078c08ff */
[C---:B------:R-:W-:Y:S02]  /*38760*/  IADD3 R12, R3.reuse, c[0x0][0x198], RZ ;  /* 0x00006600030c7a10 */ /* 0x040fe40007ffe0ff */
[----:B------:R-:W-:Y:S02]  /*38770*/  LEA.HI.X.SX32 R9, R3, R2, 0x1, P6 ;  /* 0x0000000203097211 */ /* 0x000fe400030f0eff */
[----:B0-----:R-:W-:Y:S02]  /*38780*/  LEA R4, P6, R12, R0, 0x1 ;  /* 0x000000000c047211 */ /* 0x001fe400078c08ff */
[----:B----4-:R-:W-:Y:S02]  /*38790*/  ISETP.LT.AND P4, PT, R24, c[0x0][0x17c], !P0 ;  /* 0x00005f0018007a0c */ /* 0x010fe40004781270 */
[C---:B------:R-:W-:Y:S01]  /*387a0*/  IADD3 R3, R12.reuse, c[0x0][0x198], RZ ;  /* 0x000066000c037a10 */ /* 0x040fe20007ffe0ff */
[----:B------:R0:W-:Y:S01]  /*387b0*/  @P2 STG.E.U16 [R8.64], R6 ;  /* 0x0000000608002986 */ /* 0x0001e2000c101506 */
[----:B------:R-:W-:-:S02]  /*387c0*/  LEA.HI.X.SX32 R5, R12, R2, 0x1, P6 ;  /* 0x000000020c057211 */ /* 0x000fc400030f0eff */
[----:B------:R-:W-:Y:S02]  /*387d0*/  PRMT R12, R6, 0x7632, R12 ;  /* 0x00007632060c7816 */ /* 0x000fe4000000000c */
[C---:B0-----:R-:W-:Y:S02]  /*387e0*/  LEA R8, P6, R3.reuse, R0, 0x1 ;  /* 0x0000000003087211 */ /* 0x041fe400078c08ff */
[C---:B------:R-:W-:Y:S02]  /*387f0*/  IADD3 R6, R3.reuse, c[0x0][0x198], RZ ;  /* 0x0000660003067a10 */ /* 0x040fe40007ffe0ff */
[----:B------:R-:W-:Y:S01]  /*38800*/  LEA.HI.X.SX32 R9, R3, R2, 0x1, P6 ;  /* 0x0000000203097211 */ /* 0x000fe200030f0eff */
[----:B------:R0:W-:Y:S01]  /*38810*/  @P1 STG.E.U16 [R4.64], R12 ;  /* 0x0000000c04001986 */ /* 0x0001e2000c101506 */
[----:B-----5:R-:W-:Y:S02]  /*38820*/  ISETP.LT.AND P2, PT, R21, c[0x0][0x17c], !P0 ;  /* 0x00005f0015007a0c */ /* 0x020fe40004741270 */
[----:B------:R-:W-:Y:S01]  /*38830*/  ISETP.LT.AND P1, PT, R17, c[0x0][0x17c], !P0 ;  /* 0x00005f0011007a0c */ /* 0x000fe20004721270 */
[----:B------:R-:W4:Y:S04]  /*38840*/  LDL.LU R21, [R1+0xe1c] ;  /* 0x000e1c0001157983 */ /* 0x000f280000300800 */
[----:B------:R1:W-:Y:S01]  /*38850*/  @P4 STG.E.U16 [R8.64], R10 ;  /* 0x0000000a08004986 */ /* 0x0003e2000c101506 */
[----:B------:R-:W-:-:S03]  /*38860*/  ISETP.LT.AND P4, PT, R13, c[0x0][0x17c], !P0 ;  /* 0x00005f000d007a0c */ /* 0x000fc60004781270 */
[----:B------:R-:W5:Y:S01]  /*38870*/  LDL.LU R17, [R1+0xe28] ;  /* 0x000e280001117983 */ /* 0x000f620000300800 */
[----:B0-----:R-:W-:-:S03]  /*38880*/  LEA R4, P6, R6, R0, 0x1 ;  /* 0x0000000006047211 */ /* 0x001fc600078c08ff */
[----:B------:R-:W4:Y:S01]  /*38890*/  LDL.LU R13, [R1+0xe24] ;  /* 0x000e2400010d7983 */ /* 0x000f220000300800 */
[----:B------:R-:W-:Y:S02]  /*388a0*/  LEA.HI.X.SX32 R5, R6, R2, 0x1, P6 ;  /* 0x0000000206057211 */ /* 0x000fe400030f0eff */
[----:B-1----:R-:W-:-:S05]  /*388b0*/  PRMT R10, R10, 0x7632, R10 ;  /* 0x000076320a0a7816 */ /* 0x002fca000000000a */
[----:B------:R0:W-:Y:S01]  /*388c0*/  @P3 STG.E.U16 [R4.64], R10 ;  /* 0x0000000a04003986 */ /* 0x0001e2000c101506 */
[----:B------:R-:W-:-:S04]  /*388d0*/  IADD3 R3, R6, c[0x0][0x198], RZ ;  /* 0x0000660006037a10 */ /* 0x000fc80007ffe0ff */
[----:B------:R-:W-:-:S04]  /*388e0*/  LEA R8, P6, R3, R0, 0x1 ;  /* 0x0000000003087211 */ /* 0x000fc800078c08ff */
[----:B------:R-:W-:Y:S02]  /*388f0*/  LEA.HI.X.SX32 R9, R3, R2, 0x1, P6 ;  /* 0x0000000203097211 */ /* 0x000fe400030f0eff */
[----:B0-----:R-:W-:-:S03]  /*38900*/  PRMT R10, R27, 0x7632, R10 ;  /* 0x000076321b0a7816 */ /* 0x001fc6000000000a */
[----:B------:R0:W-:Y:S01]  /*38910*/  @P5 STG.E.U16 [R8.64], R27 ;  /* 0x0000001b08005986 */ /* 0x0001e2000c101506 */
[----:B--2---:R-:W-:-:S03]  /*38920*/  ISETP.LT.AND P3, PT, R20, c[0x0][0x17c], !P0 ;  /* 0x00005f0014007a0c */ /* 0x004fc60004761270 */
[----:B------:R-:W2:Y:S04]  /*38930*/  LDL.LU R20, [R1+0xe30] ;  /* 0x000e300001147983 */ /* 0x000ea80000300800 */
[----:B0-----:R-:W2:Y:S01]  /*38940*/  LDL.LU R27, [R1+0xe60] ;  /* 0x000e6000011b7983 */ /* 0x001ea20000300800 */
[----:B---3--:R-:W-:-:S03]  /*38950*/  ISETP.LT.AND P5, PT, R16, c[0x0][0x17c], !P0 ;  /* 0x00005f0010007a0c */ /* 0x008fc600047a1270 */
[----:B------:R-:W3:Y:S01]  /*38960*/  LDL.LU R16, [R1+0xe2c] ;  /* 0x000e2c0001107983 */ /* 0x000ee20000300800 */
[----:B------:R-:W-:-:S03]  /*38970*/  IADD3 R6, R3, c[0x0][0x198], RZ ;  /* 0x0000660003067a10 */ /* 0x000fc60007ffe0ff */
[----:B------:R-:W3:Y:S01]  /*38980*/  LDL.LU R12, [R1+0xe34] ;  /* 0x000e3400010c7983 */ /* 0x000ee20000300800 */
[C---:B------:R-:W-:Y:S02]  /*38990*/  LEA R4, P6, R6.reuse, R0, 0x1 ;  /* 0x0000000006047211 */ /* 0x040fe400078c08ff */
[C---:B------:R-:W-:Y:S02]  /*389a0*/  IADD3 R3, R6.reuse, c[0x0][0x198], RZ ;  /* 0x0000660006037a10 */ /* 0x040fe40007ffe0ff */
[----:B------:R-:W-:Y:S02]  /*389b0*/  LEA.HI.X.SX32 R5, R6, R2, 0x1, P6 ;  /* 0x0000000206057211 */ /* 0x000fe400030f0eff */
[C---:B------:R-:W-:Y:S02]  /*389c0*/  LEA R8, P6, R3.reuse, R0, 0x1 ;  /* 0x0000000003087211 */ /* 0x040fe400078c08ff */
[C---:B------:R-:W-:Y:S01]  /*389d0*/  IADD3 R6, R3.reuse, c[0x0][0x198], RZ ;  /* 0x0000660003067a10 */ /* 0x040fe20007ffe0ff */
[----:B------:R0:W-:Y:S01]  /*389e0*/  @P2 STG.E.U16 [R4.64], R10 ;  /* 0x0000000a04002986 */ /* 0x0001e2000c101506 */
[----:B------:R-:W-:-:S02]  /*389f0*/  LEA.HI.X.SX32 R9, R3, R2, 0x1, P6 ;  /* 0x0000000203097211 */ /* 0x000fc400030f0eff */
[----:B------:R-:W-:-:S03]  /*38a00*/  IADD3 R3, R6, c[0x0][0x198], RZ ;  /* 0x0000660006037a10 */ /* 0x000fc60007ffe0ff */
[----:B------:R1:W-:Y:S01]  /*38a10*/  @P1 STG.E.U16 [R8.64], R14 ;  /* 0x0000000e08001986 */ /* 0x0003e2000c101506 */
[----:B0-----:R-:W-:-:S03]  /*38a20*/  LEA R4, P6, R6, R0, 0x1 ;  /* 0x0000000006047211 */ /* 0x001fc600078c08ff */
[----:B------:R-:W3:Y:S01]  /*38a30*/  LDL.LU R10, [R1+0xe38] ;  /* 0x000e3800010a7983 */ /* 0x000ee20000300800 */
[----:B------:R-:W-:-:S03]  /*38a40*/  LEA.HI.X.SX32 R5, R6, R2, 0x1, P6 ;  /* 0x0000000206057211 */ /* 0x000fc600030f0eff */
[----:B------:R-:W3:Y:S01]  /*38a50*/  LDL.LU R29, [R1+0x2c] ;  /* 0x00002c00011d7983 */ /* 0x000ee20000300800 */
[----:B-1----:R-:W-:Y:S02]  /*38a60*/  PRMT R14, R14, 0x7632, R14 ;  /* 0x000076320e0e7816 */ /* 0x002fe4000000000e */
[----:B------:R-:W-:-:S03]  /*38a70*/  LEA R8, P6, R3, R0, 0x1 ;  /* 0x0000000003087211 */ /* 0x000fc600078c08ff */
[----:B------:R0:W-:Y:S01]  /*38a80*/  @P4 STG.E.U16 [R4.64], R14 ;  /* 0x0000000e04004986 */ /* 0x0001e2000c101506 */
[----:B------:R-:W-:Y:S02]  /*38a90*/  LEA.HI.X.SX32 R9, R3, R2, 0x1, P6 ;  /* 0x0000000203097211 */ /* 0x000fe400030f0eff */
[----:B----4-:R-:W-:Y:S02]  /*38aa0*/  ISETP.LT.AND P4, PT, R13, c[0x0][0x17c], !P0 ;  /* 0x00005f000d007a0c */ /* 0x010fe40004781270 */
[----:B------:R-:W4:Y:S01]  /*38ab0*/  LDL.LU R13, [R1+0xe40] ;  /* 0x000e4000010d7983 */ /* 0x000f220000300800 */
[----:B-----5:R-:W-:-:S03]  /*38ac0*/  ISETP.LT.AND P1, PT, R17, c[0x0][0x17c], !P0 ;  /* 0x00005f0011007a0c */ /* 0x020fc60004721270 */
[----:B------:R1:W-:Y:S04]  /*38ad0*/  @P3 STG.E.U16 [R8.64], R18 ;  /* 0x0000001208003986 */ /* 0x0003e8000c101506 */
[----:B------:R-:W5:Y:S01]  /*38ae0*/  LDL.LU R17, [R1+0xe44] ;  /* 0x000e440001117983 */ /* 0x000f620000300800 */
[----:B------:R-:W-:-:S04]  /*38af0*/  IADD3 R6, R3, c[0x0][0x198], RZ ;  /* 0x0000660003067a10 */ /* 0x000fc80007ffe0ff */
[----:B0-----:R-:W-:Y:S02]  /*38b00*/  LEA R4, P6, R6, R0, 0x1 ;  /* 0x0000000006047211 */ /* 0x001fe400078c08ff */
[----:B-1----:R-:W-:Y:S02]  /*38b10*/  PRMT R18, R18, 0x7632, R18 ;  /* 0x0000763212127816 */ /* 0x002fe40000000012 */
[----:B------:R-:W-:-:S05]  /*38b20*/  LEA.HI.X.SX32 R5, R6, R2, 0x1, P6 ;  /* 0x0000000206057211 */ /* 0x000fca00030f0eff */
[----:B------:R0:W-:Y:S01]  /*38b30*/  @P5 STG.E.U16 [R4.64], R18 ;  /* 0x0000001204005986 */ /* 0x0001e2000c101506 */
[----:B--2---:R-:W-:-:S03]  /*38b40*/  ISETP.LT.AND P3, PT, R20, c[0x0][0x17c], !P0 ;  /* 0x00005f0014007a0c */ /* 0x004fc60004761270 */
[----:B------:R-:W2:Y:S04]  /*38b50*/  LDL.LU R20, [R1+0xe4c] ;  /* 0x000e4c0001147983 */ /* 0x000ea80000300800 */
[----:B0-----:R-:W2:Y:S01]  /*38b60*/  LDL.LU R18, [R1+0xe50] ;  /* 0x000e500001127983 */ /* 0x001ea20000300800 */
[----:B---3--:R-:W-:-:S03]  /*38b70*/  ISETP.LT.AND P5, PT, R16, c[0x0][0x17c], !P0 ;  /* 0x00005f0010007a0c */ /* 0x008fc600047a1270 */
[----:B------:R-:W3:Y:S01]  /*38b80*/  LDL.LU R16, [R1+0xe58] ;  /* 0x000e580001107983 */ /* 0x000ee20000300800 */
[----:B------:R-:W-:Y:S02]  /*38b90*/  ISETP.LT.AND P2, PT, R21, c[0x0][0x17c], !P0 ;  /* 0x00005f0015007a0c */ /* 0x000fe40004741270 */
        /* <DEDUP_REMOVED lines=8> */
[C---:B------:R-:W-:Y:S02]  /*38c20*/  IADD3 R6, R3.reuse, c[0x0][0x198], RZ ;  /* 0x0000660003067a10 */ /* 0x040fe40007ffe0ff */
[----:B------:R-:W-:Y:S02]  /*38c30*/  ISETP.LT.AND P2, PT, R12, c[0x0][0x17c], !P0 ;  /* 0x00005f000c007a0c */ /* 0x000fe40004741270 */
[----:B------:R-:W3:Y:S04]  /*38c40*/  LDL.LU R12, [R1+0xe5c] ;  /* 0x000e5c00010c7983 */ /* 0x000ee80000300800 */
[----:B------:R-:W3:Y:S01]  /*38c50*/  LDL.LU R21, [R1+0xe54] ;  /* 0x000e540001157983 */ /* 0x000ee20000300800 */
[----:B0-----:R-:W-:Y:S02]  /*38c60*/  PRMT R22, R22, 0x7632, R22 ;  /* 0x0000763216167816 */ /* 0x001fe40000000016 */
[----:B------:R-:W-:-:S03]  /*38c70*/  LEA R8, P6, R3, R0, 0x1 ;  /* 0x0000000003087211 */ /* 0x000fc600078c08ff */
[----:B------:R0:W-:Y:S01]  /*38c80*/  @P1 STG.E.U16 [R4.64], R22 ;  /* 0x0000001604001986 */ /* 0x0001e2000c101506 */
[----:B------:R-:W-:Y:S02]  /*38c90*/  LEA.HI.X.SX32 R9, R3, R2, 0x1, P6 ;  /* 0x0000000203097211 */ /* 0x000fe400030f0eff */
[----:B------:R-:W-:Y:S02]  /*38ca0*/  ISETP.LT.AND P1, PT, R10, c[0x0][0x17c], !P0 ;  /* 0x00005f000a007a0c */ /* 0x000fe40004721270 */
[C---:B------:R-:W-:Y:S01]  /*38cb0*/  IADD3 R10, R6.reuse, c[0x0][0x198], RZ ;  /* 0x00006600060a7a10 */ /* 0x040fe20007ffe0ff */
[----:B------:R1:W-:Y:S01]  /*38cc0*/  @P4 STG.E.U16 [R8.64], R29 ;  /* 0x0000001d08004986 */ /* 0x0003e2000c101506 */
[----:B------:R-:W-:Y:S02]  /*38cd0*/  PRMT R3, R29, 0x7632, R3 ;  /* 0x000076321d037816 */ /* 0x000fe40000000003 */
[----:B0-----:R-:W-:Y:S01]  /*38ce0*/  LEA R4, P6, R6, R0, 0x1 ;  /* 0x0000000006047211 */ /* 0x001fe200078c08ff */
[----:B------:R-:W3:Y:S01]  /*38cf0*/  LDL.LU R22, [R1+0xe48] ;  /* 0x000e480001167983 */ /* 0x000ee20000300800 */
[----:B----4-:R-:W-:-:S02]  /*38d00*/  ISETP.LT.AND P4, PT, R13, c[0x0][0x17c], !P0 ;  /* 0x00005f000d007a0c */ /* 0x010fc40004781270 */
[----:B------:R-:W-:Y:S02]  /*38d10*/  LEA.HI.X.SX32 R5, R6, R2, 0x1, P6 ;  /* 0x0000000206057211 */ /* 0x000fe400030f0eff */
[C---:B-1----:R-:W-:Y:S02]  /*38d20*/  LEA R8, P6, R10.reuse, R0, 0x1 ;  /* 0x000000000a087211 */ /* 0x042fe400078c08ff */
[C---:B------:R-:W-:Y:S01]  /*38d30*/  IADD3 R13, R10.reuse, c[0x0][0x198], RZ ;  /* 0x000066000a0d7a10 */ /* 0x040fe20007ffe0ff */
[----:B------:R0:W-:Y:S01]  /*38d40*/  @P3 STG.E.U16 [R4.64], R3 ;  /* 0x0000000304003986 */ /* 0x0001e2000c101506 */
[----:B------:R-:W-:Y:S02]  /*38d50*/  LEA.HI.X.SX32 R9, R10, R2, 0x1, P6 ;  /* 0x000000020a097211 */ /* 0x000fe400030f0eff */
[----:B-----5:R-:W-:Y:S02]  /*38d60*/  ISETP.LT.AND P3, PT, R17, c[0x0][0x17c], !P0 ;  /* 0x00005f0011007a0c */ /* 0x020fe40004761270 */
[----:B0-----:R-:W-:-:S04]  /*38d70*/  LEA R4, P6, R13, R0, 0x1 ;  /* 0x000000000d047211 */ /* 0x001fc800078c08ff */
[C---:B------:R-:W-:Y:S02]  /*38d80*/  LEA.HI.X.SX32 R5, R13.reuse, R2, 0x1, P6 ;  /* 0x000000020d057211 */ /* 0x040fe400030f0eff */
[----:B------:R-:W-:Y:S01]  /*38d90*/  IADD3 R17, R13, c[0x0][0x198], RZ ;  /* 0x000066000d117a10 */ /* 0x000fe20007ffe0ff */
[----:B------:R0:W-:Y:S01]  /*38da0*/  @P5 STG.E.U16 [R8.64], R27 ;  /* 0x0000001b08005986 */ /* 0x0001e2000c101506 */
[----:B------:R-:W-:Y:S02]  /*38db0*/  PRMT R10, R27, 0x7632, R10 ;  /* 0x000076321b0a7816 */ /* 0x000fe4000000000a */
[----:B------:R-:W-:-:S03]  /*38dc0*/  IADD3 R13, R17, c[0x0][0x198], RZ ;  /* 0x00006600110d7a10 */ /* 0x000fc60007ffe0ff */
[----:B------:R1:W-:Y:S01]  /*38dd0*/  @P2 STG.E.U16 [R4.64], R10 ;  /* 0x0000000a04002986 */ /* 0x0003e2000c101506 */
[----:B0-----:R-:W-:-:S04]  /*38de0*/  LEA R8, P5, R17, R0, 0x1 ;  /* 0x0000000011087211 */ /* 0x001fc800078a08ff */
[----:B------:R-:W-:Y:S02]  /*38df0*/  LEA.HI.X.SX32 R9, R17, R2, 0x1, P5 ;  /* 0x0000000211097211 */ /* 0x000fe400028f0eff */
[----:B-1----:R-:W-:Y:S02]  /*38e00*/  LEA R4, P5, R13, R0, 0x1 ;  /* 0x000000000d047211 */ /* 0x002fe400078a08ff */
[----:B------:R-:W-:Y:S02]  /*38e10*/  PRMT R14, R7, 0x7632, R14 ;  /* 0x00007632070e7816 */ /* 0x000fe4000000000e */
[----:B------:R-:W-:Y:S01]  /*38e20*/  LEA.HI.X.SX32 R5, R13, R2, 0x1, P5 ;  /* 0x000000020d057211 */ /* 0x000fe200028f0eff */
[----:B------:R-:W-:Y:S04]  /*38e30*/  @P1 STG.E.U16 [R8.64], R7 ;  /* 0x0000000708001986 */ /* 0x000fe8000c101506 */
[----:B------:R0:W-:Y:S01]  /*38e40*/  @P4 STG.E.U16 [R4.64], R14 ;  /* 0x0000000e04004986 */ /* 0x0001e2000c101506 */
[----:B--2---:R-:W-:-:S03]  /*38e50*/  ISETP.LT.AND P6, PT, R20, c[0x0][0x17c], !P0 ;  /* 0x00005f0014007a0c */ /* 0x004fc600047c1270 */
[----:B------:R-:W2:Y:S01]  /*38e60*/  LDL.LU R20, [R1+0xc] ;  /* 0x00000c0001147983 */ /* 0x000ea20000300800 */
[----:B------:R-:W-:Y:S02]  /*38e70*/  ISETP.LT.AND P2, PT, R18, c[0x0][0x17c], !P0 ;  /* 0x00005f0012007a0c */ /* 0x000fe40004741270 */
[----:B---3--:R-:W-:Y:S02]  /*38e80*/  ISETP.LT.AND P1, PT, R16, c[0x0][0x17c], !P0 ;  /* 0x00005f0010007a0c */ /* 0x008fe40004721270 */
[----:B------:R-:W3:Y:S04]  /*38e90*/  LDL.LU R16, [R1+0xe3c] ;  /* 0x000e3c0001107983 */ /* 0x000ee80000300800 */
[----:B------:R-:W4:Y:S04]  /*38ea0*/  LDL.LU R18, [R1+0xdf0] ;  /* 0x000df00001127983 */ /* 0x000f280000300800 */
[----:B0-----:R-:W5:Y:S01]  /*38eb0*/  LDL.LU R14, [R1+0xde4] ;  /* 0x000de400010e7983 */ /* 0x001f620000300800 */
[----:B------:R-:W-:-:S04]  /*38ec0*/  IADD3 R3, R13, c[0x0][0x198], RZ ;  /* 0x000066000d037a10 */ /* 0x000fc80007ffe0ff */
[C---:B------:R-:W-:Y:S02]  /*38ed0*/  LEA R6, P5, R3.reuse, R0, 0x1 ;  /* 0x0000000003067211 */ /* 0x040fe400078a08ff */
[C---:B------:R-:W-:Y:S02]  /*38ee0*/  IADD3 R13, R3.reuse, c[0x0][0x198], RZ ;  /* 0x00006600030d7a10 */ /* 0x040fe40007ffe0ff */
[----:B------:R-:W-:Y:S02]  /*38ef0*/  LEA.HI.X.SX32 R7, R3, R2, 0x1, P5 ;  /* 0x0000000203077211 */ /* 0x000fe400028f0eff */
[C---:B------:R-:W-:Y:S02]  /*38f00*/  IADD3 R3, R13.reuse, c[0x0][0x198], RZ ;  /* 0x000066000d037a10 */ /* 0x040fe40007ffe0ff */
[----:B------:R-:W-:Y:S02]  /*38f10*/  ISETP.LT.AND P5, PT, R12, c[0x0][0x17c], !P0 ;  /* 0x00005f000c007a0c */ /* 0x000fe400047a1270 */
[----:B------:R-:W-:-:S02]  /*38f20*/  LEA R12, P4, R13, R0, 0x1 ;  /* 0x000000000d0c7211 */ /* 0x000fc400078808ff */
[----:B------:R-:W-:Y:S02]  /*38f30*/  PRMT R5, R11, 0x7632, R5 ;  /* 0x000076320b057816 */ /* 0x000fe40000000005 */
[----:B------:R-:W-:Y:S02]  /*38f40*/  LEA.HI.X.SX32 R13, R13, R2, 0x1, P4 ;  /* 0x000000020d0d7211 */ /* 0x000fe400020f0eff */
[----:B------:R-:W-:Y:S01]  /*38f50*/  IADD3 R17, R3, c[0x0][0x198], RZ ;  /* 0x0000660003117a10 */ /* 0x000fe20007ffe0ff */
[----:B------:R-:W-:Y:S01]  /*38f60*/  @P3 STG.E.U16 [R6.64], R11 ;  /* 0x0000000b06003986 */ /* 0x000fe2000c101506 */
[----:B------:R-:W-:Y:S02]  /*38f70*/  ISETP.LT.AND P4, PT, R21, c[0x0][0x17c], !P0 ;  /* 0x00005f0015007a0c */ /* 0x000fe40004781270 */
[----:B------:R-:W-:Y:S01]  /*38f80*/  LEA R8, P3, R3, R0, 0x1 ;  /* 0x0000000003087211 */ /* 0x000fe200078608ff */
[----:B------:R0:W-:Y:S01]  /*38f90*/  @P6 STG.E.U16 [R12.64], R5 ;  /* 0x000000050c006986 */ /* 0x0001e2000c101506 */
[----:B------:R-:W-:-:S02]  /*38fa0*/  IADD3 R21, R17, c[0x0][0x198], RZ ;  /* 0x0000660011157a10 */ /* 0x000fc40007ffe0ff */
[----:B------:R-:W-:Y:S02]  /*38fb0*/  LEA R4, P6, R17, R0, 0x1 ;  /* 0x0000000011047211 */ /* 0x000fe400078c08ff */
[-C--:B------:R-:W-:Y:S02]  /*38fc0*/  LEA.HI.X.SX32 R9, R3, R2.reuse, 0x1, P3 ;  /* 0x0000000203097211 */ /* 0x080fe400018f0eff */
[----:B------:R-:W-:Y:S02]  /*38fd0*/  IADD3 R3, R21, c[0x0][0x198], RZ ;  /* 0x0000660015037a10 */ /* 0x000fe40007ffe0ff */
[----:B0-----:R-:W-:Y:S02]  /*38fe0*/  LEA.HI.X.SX32 R5, R17, R2, 0x1, P6 ;  /* 0x0000000211057211 */ /* 0x001fe400030f0eff */
[----:B------:R-:W-:-:S04]  /*38ff0*/  IADD3 R17, R3, c[0x0][0x198], RZ ;  /* 0x0000660003117a10 */ /* 0x000fc80007ffe0ff */
[C---:B------:R-:W-:Y:S02]  /*39000*/  IADD3 R25, R17.reuse, c[0x0][0x198], RZ ;  /* 0x0000660011197a10 */ /* 0x040fe40007ffe0ff */
[C---:B------:R-:W-:Y:S02]  /*39010*/  LEA R12, P6, R17.reuse, R0, 0x1 ;  /* 0x00000000110c7211 */ /* 0x040fe400078c08ff */
[----:B------:R-:W-:Y:S02]  /*39020*/  ISETP.LT.AND P3, PT, R22, c[0x0][0x17c], !P0 ;  /* 0x00005f0016007a0c */ /* 0x000fe40004761270 */
[----:B------:R-:W-:Y:S02]  /*39030*/  LEA.HI.X.SX32 R13, R17, R2, 0x1, P6 ;  /* 0x00000002110d7211 */ /* 0x000fe400030f0eff */
[----:B--2---:R-:W-:Y:S01]  /*39040*/  PRMT R7, R20, 0x7632, R7 ;  /* 0x0000763214077816 */ /* 0x004fe20000000007 */
[----:B------:R-:W-:Y:S04]  /*39050*/  @P2 STG.E.U16 [R8.64], R20 ;  /* 0x0000001408002986 */ /* 0x000fe8000c101506 */
[----:B------:R0:W-:Y:S01]  /*39060*/  @P1 STG.E.U16 [R4.64], R7 ;  /* 0x0000000704001986 */ /* 0x0001e2000c101506 */
[----:B------:R-:W-:-:S02]  /*39070*/  LEA R6, P1, R21, R0, 0x1 ;  /* 0x0000000015067211 */ /* 0x000fc400078208ff */
[----:B------:R-:W-:Y:S02]  /*39080*/  LEA R10, P2, R3, R0, 0x1 ;  /* 0x00000000030a7211 */ /* 0x000fe400078408ff */
[-C--:B0-----:R-:W-:Y:S02]  /*39090*/  LEA.HI.X.SX32 R7, R21, R2.reuse, 0x1, P1 ;  /* 0x0000000215077211 */ /* 0x081fe400008f0eff */
[----:B------:R-:W-:Y:S02]  /*390a0*/  IADD3 R21, R25, c[0x0][0x198], RZ ;  /* 0x0000660019157a10 */ /* 0x000fe40007ffe0ff */
[----:B------:R-:W-:Y:S02]  /*390b0*/  LEA.HI.X.SX32 R11, R3, R2, 0x1, P2 ;  /* 0x00000002030b7211 */ /* 0x000fe400010f0eff */
[-C--:B------:R-:W-:Y:S02]  /*390c0*/  LEA R4, P1, R21, R0.reuse, 0x1 ;  /* 0x0000000015047211 */ /* 0x080fe400078208ff */
[----:B------:R-:W-:-:S02]  /*390d0*/  LEA R8, P6, R25, R0, 0x1 ;  /* 0x0000000019087211 */ /* 0x000fc400078c08ff */
[C---:B------:R-:W-:Y:S02]  /*390e0*/  IADD3 R3, R21.reuse, c[0x0][0x198], RZ ;  /* 0x0000660015037a10 */ /* 0x040fe40007ffe0ff */
[-C--:B------:R-:W-:Y:S02]  /*390f0*/  LEA.HI.X.SX32 R5, R21, R2.reuse, 0x1, P1 ;  /* 0x0000000215057211 */ /* 0x080fe400008f0eff */
[----:B------:R-:W-:Y:S02]  /*39100*/  LEA.HI.X.SX32 R9, R25, R2, 0x1, P6 ;  /* 0x0000000219097211 */ /* 0x000fe400030f0eff */
[----:B---3--:R-:W-:Y:S02]  /*39110*/  ISETP.LT.AND P2, PT, R16, c[0x0][0x17c], !P0 ;  /* 0x00005f0010007a0c */ /* 0x008fe40004741270 */
[----:B------:R-:W-:Y:S02]  /*39120*/  LEA R16, P6, R3, R0, 0x1 ;  /* 0x0000000003107211 */ /* 0x000fe400078c08ff */
[----:B----4-:R-:W-:-:S02]  /*39130*/  ISETP.LT.AND P1, PT, R18, c[0x0][0x17c], !P0 ;  /* 0x00005f0012007a0c */ /* 0x010fc40004721270 */
[----:B-----5:R-:W-:Y:S02]  /*39140*/  ISETP.LT.AND P0, PT, R14, c[0x0][0x17c], !P0 ;  /* 0x00005f000e007a0c */ /* 0x020fe40004701270 */
[----:B------:R-:W-:Y:S02]  /*39150*/  PRMT R0, R15, 0x7632, R0 ;  /* 0x000076320f007816 */ /* 0x000fe40000000000 */
[----:B------:R-:W-:Y:S02]  /*39160*/  LEA.HI.X.SX32 R17, R3, R2, 0x1, P6 ;  /* 0x0000000203117211 */ /* 0x000fe400030f0eff */
[----:B------:R-:W-:Y:S01]  /*39170*/  PRMT R2, R19, 0x7632, R2 ;  /* 0x0000763213027816 */ /* 0x000fe20000000002 */
[----:B------:R0:W-:Y:S04]  /*39180*/  @P5 STG.E.U16 [R6.64], R15 ;  /* 0x0000000f06005986 */ /* 0x0001e8000c101506 */
[----:B------:R0:W-:Y:S04]  /*39190*/  @P4 STG.E.U16 [R10.64], R0 ;  /* 0x000000000a004986 */ /* 0x0001e8000c101506 */
[----:B------:R0:W-:Y:S04]  /*391a0*/  @P3 STG.E.U16 [R12.64], R19 ;  /* 0x000000130c003986 */ /* 0x0001e8000c101506 */
[----:B------:R0:W-:Y:S04]  /*391b0*/  @P2 STG.E.U16 [R8.64], R2 ;  /* 0x0000000208002986 */ /* 0x0001e8000c101506 */
[----:B------:R0:W-:Y:S01]  /*391c0*/  @P1 STG.E.U16 [R4.64], R23 ;  /* 0x0000001704001986 */ /* 0x0001e2000c101506 */
[----:B------:R-:W-:Y:S05]  /*391d0*/  @!P0 EXIT ;  /* 0x000000000000894d */ /* 0x000fea0003800000 */
[----:B0-----:R-:W-:-:S05]  /*391e0*/  PRMT R8, R23, 0x7632, R8 ;  /* 0x0000763217087816 */ /* 0x001fca0000000008 */
[----:B------:R-:W-:Y:S01]  /*391f0*/  STG.E.U16 [R16.64], R8 ;  /* 0x0000000810007986 */ /* 0x000fe2000c101506 */
[----:B------:R-:W-:Y:S05]  /*39200*/  EXIT ;  /* 0x000000000000794d */ /* 0x000fea0003800000 */
.L_x_4:
[----:B------:R-:W-:-:S00]  /*39210*/  BRA `(.L_x_4) ;  /* 0xfffffff000007947 */ /* 0x000fc0000383ffff */
[----:B------:R-:W-:-:S00]  /*39220*/  NOP ;  /* 0x0000000000007918 */ /* 0x000fc00000000000 */
        /* <DEDUP_REMOVED lines=13> */
.L_x_5:


//--------------------- .nv.shared.matmul_kernel  --------------------------
	.section	.nv.shared.matmul_kernel,"aw",@nobits
	.sectionflags	@""
	.align	16
